def matmul_kernel(
    a_ptr,
    b_ptr,
    c_ptr,
    M,
    N,
    K,
    stride_am,
    stride_ak,
    stride_bk,
    stride_bn,
    stride_cm,
    stride_cn,
    BLOCK_M: tl.constexpr,
    BLOCK_N: tl.constexpr,
    BLOCK_K: tl.constexpr,
    GROUP_M: tl.constexpr,
):
    pid = tl.program_id(axis=0)
    num_pid_m = tl.cdiv(M, BLOCK_M)
    num_pid_n = tl.cdiv(N, BLOCK_N)
    num_pid_in_group = GROUP_M * num_pid_n
    group_id = pid // num_pid_in_group
    first_pid_m = group_id * GROUP_M
    group_size_m = min(num_pid_m - first_pid_m, GROUP_M)
    pid_m = first_pid_m + ((pid % num_pid_in_group) % group_size_m)
    pid_n = (pid % num_pid_in_group) // group_size_m

    offs_am = (pid_m * BLOCK_M + tl.arange(0, BLOCK_M)) % M
    offs_bn = (pid_n * BLOCK_N + tl.arange(0, BLOCK_N)) % N
    offs_k = tl.arange(0, BLOCK_K)
    a_ptrs = a_ptr + offs_am[:, None] * stride_am + offs_k[None, :] * stride_ak
    b_ptrs = b_ptr + offs_k[:, None] * stride_bk + offs_bn[None, :] * stride_bn

    acc = tl.zeros((BLOCK_M, BLOCK_N), dtype=tl.float32)
    for kk in range(0, tl.cdiv(K, BLOCK_K)):
        a = tl.load(a_ptrs, mask=offs_k[None, :] < K - kk * BLOCK_K, other=0.0)
        b = tl.load(b_ptrs, mask=offs_k[:, None] < K - kk * BLOCK_K, other=0.0)
        acc = tl.dot(a, b, acc)
        a_ptrs += BLOCK_K * stride_ak
        b_ptrs += BLOCK_K * stride_bk

    c = acc.to(c_ptr.dtype.element_ty)
    offs_cm = pid_m * BLOCK_M + tl.arange(0, BLOCK_M)
    offs_cn = pid_n * BLOCK_N + tl.arange(0, BLOCK_N)
    c_ptrs = c_ptr + offs_cm[:, None] * stride_cm + offs_cn[None, :] * stride_cn
    mask = (offs_cm[:, None] < M) & (offs_cn[None, :] < N)
    tl.store(c_ptrs, c, mask=mask)

# config = {"BLOCK_K": 256, "BLOCK_M": 16, "BLOCK_N": 512, "GROUP_M": 8, "arch": "sm_100", "dtype": "fp8e4m3", "num_ctas": 1, "num_stages": 3, "num_warps": 4}
# arch = sm_100


// ===== COMPILED SASS (sm_100a) =====

	.target	sm_100a

	.elftype	@"ET_EXEC"


//--------------------- .note.nv.tkinfo           --------------------------
	.section	.note.nv.tkinfo,"",@"SHT_NOTE"
	.sectionflags	@"SHF_NOTE_NV_TKINFO"
	.tkinfo
        /*0018*/ 	.word	0x00000081
        /*0030*/ 	.string	""
        /*0030*/ 	.string	"ptxas-blackwell"
        /*0030*/ 	.string	"Cuda compilation tools, release 12.9, V12.9.86"
        /*0030*/ 	.string	"Build cuda_12.9.r12.9/compiler.36037853_0"
        /*0030*/ 	.string	"-v  -suppress-debug-info  -lineinfo  -arch sm_100a "



//--------------------- .note.nv.cuver            --------------------------
	.section	.note.nv.cuver,"",@"SHT_NOTE"
	.sectionflags	@"SHF_NOTE_NV_CUVER"
        /*0018*/ 	.short	0x0001
        /*001a*/ 	.short	0x0064
        /*001c*/ 	.short	0x0001
        /*001e*/ 	.short	0x0000
        /*0020*/ 	.short	0x0001
        /*0022*/ 	.short	0x0000


//--------------------- .nv.info                  --------------------------
	.section	.nv.info,"",@"SHT_CUDA_INFO"
	.align	4


	//----- nvinfo : EIATTR_REGCOUNT
	.align		4
        /*0000*/ 	.byte	0x04, 0x2f
        /*0002*/ 	.short	(.L_1 - .L_0)
	.align		4
.L_0:
        /*0004*/ 	.word	index@(matmul_kernel)
        /*0008*/ 	.word	0x00000020


	//----- nvinfo : EIATTR_FRAME_SIZE
	.align		4
.L_1:
        /*000c*/ 	.byte	0x04, 0x11
        /*000e*/ 	.short	(.L_3 - .L_2)
	.align		4
.L_2:
        /*0010*/ 	.word	index@(matmul_kernel)
        /*0014*/ 	.word	0x00004390


	//----- nvinfo : EIATTR_MIN_STACK_SIZE
	.align		4
.L_3:
        /*0018*/ 	.byte	0x04, 0x12
        /*001a*/ 	.short	(.L_5 - .L_4)
	.align		4
.L_4:
        /*001c*/ 	.word	index@(matmul_kernel)
        /*0020*/ 	.word	0x00004390
.L_5:


//--------------------- .nv.info.matmul_kernel    --------------------------
	.section	.nv.info.matmul_kernel,"",@"SHT_CUDA_INFO"
	.sectionflags	@""
	.align	4


	//----- nvinfo : EIATTR_CUDA_API_VERSION
	.align		4
        /*0000*/ 	.byte	0x04, 0x37
        /*0002*/ 	.short	(.L_7 - .L_6)
.L_6:
        /*0004*/ 	.word	0x00000081


	//----- nvinfo : EIATTR_KPARAM_INFO
	.align		4
.L_7:
        /*0008*/ 	.byte	0x04, 0x17
        /*000a*/ 	.short	(.L_9 - .L_8)
.L_8:
        /*000c*/ 	.word	0x00000000
        /*0010*/ 	.short	0x000d
        /*0012*/ 	.short	0x0048
        /*0014*/ 	.byte	0x00, 0xf4, 0x21, 0x00


	//----- nvinfo : EIATTR_KPARAM_INFO
	.align		4
.L_9:
        /*0018*/ 	.byte	0x04, 0x17
        /*001a*/ 	.short	(.L_11 - .L_10)
.L_10:
        /*001c*/ 	.word	0x00000000
        /*0020*/ 	.short	0x000c
        /*0022*/ 	.short	0x0040
        /*0024*/ 	.byte	0x00, 0xf4, 0x21, 0x00


	//----- nvinfo : EIATTR_KPARAM_INFO
	.align		4
.L_11:
        /*0028*/ 	.byte	0x04, 0x17
        /*002a*/ 	.short	(.L_13 - .L_12)
.L_12:
        /*002c*/ 	.word	0x00000000
        /*0030*/ 	.short	0x000b
        /*0032*/ 	.short	0x0038
        /*0034*/ 	.byte	0x00, 0xf0, 0x11, 0x00


	//----- nvinfo : EIATTR_KPARAM_INFO
	.align		4
.L_13:
        /*0038*/ 	.byte	0x04, 0x17
        /*003a*/ 	.short	(.L_15 - .L_14)
.L_14:
        /*003c*/ 	.word	0x00000000
        /*0040*/ 	.short	0x000a
        /*0042*/ 	.short	0x0034
        /*0044*/ 	.byte	0x00, 0xf0, 0x11, 0x00


	//----- nvinfo : EIATTR_KPARAM_INFO
	.align		4
.L_15:
        /*0048*/ 	.byte	0x04, 0x17
        /*004a*/ 	.short	(.L_17 - .L_16)
.L_16:
        /*004c*/ 	.word	0x00000000
        /*0050*/ 	.short	0x0009
        /*0052*/ 	.short	0x0030
        /*0054*/ 	.byte	0x00, 0xf0, 0x11, 0x00


	//----- nvinfo : EIATTR_KPARAM_INFO
	.align		4
.L_17:
        /*0058*/ 	.byte	0x04, 0x17
        /*005a*/ 	.short	(.L_19 - .L_18)
.L_18:
        /*005c*/ 	.word	0x00000000
        /*0060*/ 	.short	0x0008
        /*0062*/ 	.short	0x002c
        /*0064*/ 	.byte	0x00, 0xf0, 0x11, 0x00


	//----- nvinfo : EIATTR_KPARAM_INFO
	.align		4
.L_19:
        /*0068*/ 	.byte	0x04, 0x17
        /*006a*/ 	.short	(.L_21 - .L_20)
.L_20:
        /*006c*/ 	.word	0x00000000
        /*0070*/ 	.short	0x0007
        /*0072*/ 	.short	0x0028
        /*0074*/ 	.byte	0x00, 0xf0, 0x11, 0x00


	//----- nvinfo : EIATTR_KPARAM_INFO
	.align		4
.L_21:
        /*0078*/ 	.byte	0x04, 0x17
        /*007a*/ 	.short	(.L_23 - .L_22)
.L_22:
        /*007c*/ 	.word	0x00000000
        /*0080*/ 	.short	0x0006
        /*0082*/ 	.short	0x0024
        /*0084*/ 	.byte	0x00, 0xf0, 0x11, 0x00


	//----- nvinfo : EIATTR_KPARAM_INFO
	.align		4
.L_23:
        /*0088*/ 	.byte	0x04, 0x17
        /*008a*/ 	.short	(.L_25 - .L_24)
.L_24:
        /*008c*/ 	.word	0x00000000
        /*0090*/ 	.short	0x0005
        /*0092*/ 	.short	0x0020
        /*0094*/ 	.byte	0x00, 0xf0, 0x11, 0x00


	//----- nvinfo : EIATTR_KPARAM_INFO
	.align		4
.L_25:
        /*0098*/ 	.byte	0x04, 0x17
        /*009a*/ 	.short	(.L_27 - .L_26)
.L_26:
        /*009c*/ 	.word	0x00000000
        /*00a0*/ 	.short	0x0004
        /*00a2*/ 	.short	0x001c
        /*00a4*/ 	.byte	0x00, 0xf0, 0x11, 0x00


	//----- nvinfo : EIATTR_KPARAM_INFO
	.align		4
.L_27:
        /*00a8*/ 	.byte	0x04, 0x17
        /*00aa*/ 	.short	(.L_29 - .L_28)
.L_28:
        /*00ac*/ 	.word	0x00000000
        /*00b0*/ 	.short	0x0003
        /*00b2*/ 	.short	0x0018
        /*00b4*/ 	.byte	0x00, 0xf0, 0x11, 0x00


	//----- nvinfo : EIATTR_KPARAM_INFO
	.align		4
.L_29:
        /*00b8*/ 	.byte	0x04, 0x17
        /*00ba*/ 	.short	(.L_31 - .L_30)
.L_30:
        /*00bc*/ 	.word	0x00000000
        /*00c0*/ 	.short	0x0002
        /*00c2*/ 	.short	0x0010
        /*00c4*/ 	.byte	0x00, 0xf4, 0x21, 0x00


	//----- nvinfo : EIATTR_KPARAM_INFO
	.align		4
.L_31:
        /*00c8*/ 	.byte	0x04, 0x17
        /*00ca*/ 	.short	(.L_33 - .L_32)
.L_32:
        /*00cc*/ 	.word	0x00000000
        /*00d0*/ 	.short	0x0001
        /*00d2*/ 	.short	0x0008
        /*00d4*/ 	.byte	0x00, 0xf4, 0x21, 0x00


	//----- nvinfo : EIATTR_KPARAM_INFO
	.align		4
.L_33:
        /*00d8*/ 	.byte	0x04, 0x17
        /*00da*/ 	.short	(.L_35 - .L_34)
.L_34:
        /*00dc*/ 	.word	0x00000000
        /*00e0*/ 	.short	0x0000
        /*00e2*/ 	.short	0x0000
        /*00e4*/ 	.byte	0x00, 0xf4, 0x21, 0x00


	//----- nvinfo : EIATTR_SPARSE_MMA_MASK
	.align		4
.L_35:
        /*00e8*/ 	.byte	0x03, 0x50
        /*00ea*/ 	.short	0x0000


	//----- nvinfo : EIATTR_MAXREG_COUNT
	.align		4
        /*00ec*/ 	.byte	0x03, 0x1b
        /*00ee*/ 	.short	0x00ff


	//----- nvinfo : EIATTR_NUM_BARRIERS
	.align		4
        /*00f0*/ 	.byte	0x02, 0x4c
        /*00f2*/ 	.byte	0x01
	.zero		1


	//----- nvinfo : EIATTR_ANNOTATIONS
	.align		4
        /*00f4*/ 	.byte	0x04, 0x55
        /*00f6*/ 	.short	(.L_37 - .L_36)


	//   ....[0]....
.L_36:
        /*00f8*/ 	.word	0x00000001
        /*00fc*/ 	.byte	0x50, 0x00, 0x00, 0x00, 0x01, 0x00, 0x00, 0x00, 0x00, 0x05, 0x00, 0x00, 0x01, 0x00, 0x00, 0x00
        /* <DEDUP_REMOVED lines=2027> */
        /*7fbc*/ 	.byte	0x40, 0xf2, 0x02, 0x00, 0x01, 0x00, 0x00, 0x00, 0x50, 0xf2, 0x02, 0x00


	//----- nvinfo : EIATTR_VRC_CTA_INIT_COUNT
	.align		4
.L_37:
        /*7fc8*/ 	.byte	0x02, 0x4a
	.zero		1
	.zero		1


	//----- nvinfo : EIATTR_EXIT_INSTR_OFFSETS
	.align		4
        /*7fcc*/ 	.byte	0x04, 0x1c
        /*7fce*/ 	.short	(.L_39 - .L_38)


	//   ....[0]....
.L_38:
        /*7fd0*/ 	.word	0x000a05b0


	//   ....[1]....
        /*7fd4*/ 	.word	0x000a05d0


	//----- nvinfo : EIATTR_REQNTID
	.align		4
.L_39:
        /*7fd8*/ 	.byte	0x04, 0x10
        /*7fda*/ 	.short	(.L_41 - .L_40)
.L_40:
        /*7fdc*/ 	.word	0x00000080
        /*7fe0*/ 	.word	0x00000001
        /*7fe4*/ 	.word	0x00000001


	//----- nvinfo : EIATTR_CBANK_PARAM_SIZE
	.align		4
.L_41:
        /*7fe8*/ 	.byte	0x03, 0x19
        /*7fea*/ 	.short	0x0050


	//----- nvinfo : EIATTR_PARAM_CBANK
	.align		4
        /*7fec*/ 	.byte	0x04, 0x0a
        /*7fee*/ 	.short	(.L_43 - .L_42)
	.align		4
.L_42:
        /*7ff0*/ 	.word	index@(.nv.constant0.matmul_kernel)
        /*7ff4*/ 	.short	0x0380
        /*7ff6*/ 	.short	0x0050


	//----- nvinfo : EIATTR_SW_WAR
	.align		4
.L_43:
        /*7ff8*/ 	.byte	0x04, 0x36
        /*7ffa*/ 	.short	(.L_45 - .L_44)
.L_44:
        /*7ffc*/ 	.word	0x00000008
.L_45:


//--------------------- .nv.compat                --------------------------
	.section	.nv.compat,"",@"SHT_CUDA_COMPAT_INFO"
	.align	4
        /*0000*/ 	.byte	0x02, 0x02, 0x02, 0x00, 0x02, 0x05, 0x05, 0x00, 0x02, 0x03, 0x00, 0x00, 0x02, 0x06, 0x01, 0x00


//--------------------- .nv.callgraph             --------------------------
	.section	.nv.callgraph,"",@"SHT_CUDA_CALLGRAPH"
	.align	4
	.sectionentsize	8
	.align		4
        /*0000*/ 	.word	0x00000000
	.align		4
        /*0004*/ 	.word	0xffffffff
	.align		4
        /*0008*/ 	.word	0x00000000
	.align		4
        /*000c*/ 	.word	0xfffffffe
	.align		4
        /*0010*/ 	.word	0x00000000
	.align		4
        /*0014*/ 	.word	0xfffffffd
	.align		4
        /*0018*/ 	.word	0x00000000
	.align		4
        /*001c*/ 	.word	0xfffffffc


//--------------------- .text.matmul_kernel       --------------------------
	.section	.text.matmul_kernel,"ax",@progbits
	.align	128
        .global         matmul_kernel
        .type           matmul_kernel,@function
        .size           matmul_kernel,(.L_x_3 - matmul_kernel)
        .other          matmul_kernel,@"STO_CUDA_ENTRY STV_DEFAULT"
matmul_kernel:
.text.matmul_kernel:
[----:B------:R-:W0:Y:S08]  /*0000*/  LDC R1, c[0x0][0x37c] ;  /* 0x0000df00ff017b82 */ /* 0x000e300000000800 */
[----:B------:R-:W1:Y:S01]  /*0010*/  LDC.64 R2, c[0x0][0x398] ;  /* 0x0000e600ff027b82 */ /* 0x000e620000000a00 */
[----:B------:R-:W2:Y:S01]  /*0020*/  S2R R14, SR_TID.X ;  /* 0x00000000000e7919 */ /* 0x000ea20000002100 */
[----:B0-----:R-:W-:Y:S01]  /*0030*/  VIADD R1, R1, 0xffffbc70 ;  /* 0xffffbc7001017836 */ /* 0x001fe20000000000 */
[----:B------:R-:W0:Y:S04]  /*0040*/  LDCU UR4, c[0x0][0x3a0] ;  /* 0x00007400ff0477ac */ /* 0x000e280008000800 */
[----:B------:R3:W-:Y:S01]  /*0050*/  STL [R1+0x630], RZ ;  /* 0x000630ff01007387 */ /* 0x0007e20000100800 */
[----:B------:R-:W4:Y:S01]  /*0060*/  LDCU.64 UR8, c[0x0][0x358] ;  /* 0x00006b00ff0877ac */ /* 0x000f220008000a00 */
[----:B0-----:R-:W-:Y:S01]  /*0070*/  UIADD3 UR4, UPT, UPT, UR4, 0xff, URZ ;  /* 0x000000ff04047890 */ /* 0x001fe2000fffe0ff */
[----:B-1----:R-:W-:-:S03]  /*0080*/  VIADD R0, R3, 0x1ff ;  /* 0x000001ff03007836 */ /* 0x002fc60000000000 */
[----:B------:R-:W-:Y:S02]  /*0090*/  UISETP.GE.AND UP0, UPT, UR4, 0x100, UPT ;  /* 0x000001000400788c */ /* 0x000fe4000bf06270 */
[----:B------:R-:W-:-:S04]  /*00a0*/  SHF.R.S32.HI R5, RZ, 0x1f, R0 ;  /* 0x0000001fff057819 */ /* 0x000fc80000011400 */
[----:B------:R-:W-:-:S04]  /*00b0*/  LEA.HI R5, R5, R0, RZ, 0x9 ;  /* 0x0000000005057211 */ /* 0x000fc800078f48ff */
[----:B------:R-:W-:Y:S02]  /*00c0*/  SHF.R.S32.HI R0, RZ, 0x9, R5 ;  /* 0x00000009ff007819 */ /* 0x000fe40000011405 */
[----:B------:R-:W0:Y:S03]  /*00d0*/  S2R R5, SR_CTAID.X ;  /* 0x0000000000057919 */ /* 0x000e260000002500 */
[----:B------:R-:W-:-:S05]  /*00e0*/  IMAD.SHL.U32 R0, R0, 0x8, RZ ;  /* 0x0000000800007824 */ /* 0x000fca00078e00ff */
[-C--:B------:R-:W-:Y:S02]  /*00f0*/  IABS R9, R0.reuse ;  /* 0x0000000000097213 */ /* 0x080fe40000000000 */
[----:B------:R-:W-:Y:S02]  /*0100*/  IABS R12, R0 ;  /* 0x00000000000c7213 */ /* 0x000fe40000000000 */
[----:B------:R-:W1:Y:S08]  /*0110*/  I2F.RP R4, R9 ;  /* 0x0000000900047306 */ /* 0x000e700000209400 */
[----:B-1----:R-:W1:Y:S01]  /*0120*/  MUFU.RCP R4, R4 ;  /* 0x0000000400047308 */ /* 0x002e620000001000 */
[----:B0-----:R-:W-:Y:S01]  /*0130*/  IABS R10, R5 ;  /* 0x00000005000a7213 */ /* 0x001fe20000000000 */
[----:B-1----:R-:W-:-:S02]  /*0140*/  VIADD R6, R4, 0xffffffe ;  /* 0x0ffffffe04067836 */ /* 0x002fc40000000000 */
[----:B------:R-:W-:-:S04]  /*0150*/  IMAD.MOV R4, RZ, RZ, -R12 ;  /* 0x000000ffff047224 */ /* 0x000fc800078e0a0c */
[----:B------:R0:W1:Y:S02]  /*0160*/  F2I.FTZ.U32.TRUNC.NTZ R7, R6 ;  /* 0x0000000600077305 */ /* 0x000064000021f000 */
[----:B0-----:R-:W-:Y:S02]  /*0170*/  IMAD.MOV.U32 R6, RZ, RZ, RZ ;  /* 0x000000ffff067224 */ /* 0x001fe400078e00ff */
[----:B-1----:R-:W-:-:S04]  /*0180*/  IMAD.MOV R8, RZ, RZ, -R7 ;  /* 0x000000ffff087224 */ /* 0x002fc800078e0a07 */
[----:B------:R-:W-:Y:S02]  /*0190*/  IMAD R11, R8, R9, RZ ;  /* 0x00000009080b7224 */ /* 0x000fe400078e02ff */
[----:B------:R-:W-:Y:S02]  /*01a0*/  IMAD.MOV.U32 R8, RZ, RZ, R10 ;  /* 0x000000ffff087224 */ /* 0x000fe400078e000a */
[----:B------:R-:W-:-:S06]  /*01b0*/  IMAD.HI.U32 R7, R7, R11, R6 ;  /* 0x0000000b07077227 */ /* 0x000fcc00078e0006 */
[----:B------:R-:W-:-:S04]  /*01c0*/  IMAD.HI.U32 R7, R7, R8, RZ ;  /* 0x0000000807077227 */ /* 0x000fc800078e00ff */
[----:B------:R-:W-:-:S05]  /*01d0*/  IMAD R4, R7, R4, R8 ;  /* 0x0000000407047224 */ /* 0x000fca00078e0208 */
[----:B------:R-:W-:-:S13]  /*01e0*/  ISETP.GT.U32.AND P1, PT, R9, R4, PT ;  /* 0x000000040900720c */ /* 0x000fda0003f24070 */
[----:B------:R-:W-:Y:S02]  /*01f0*/  @!P1 IMAD.IADD R4, R4, 0x1, -R9 ;  /* 0x0000000104049824 */ /* 0x000fe400078e0a09 */
[----:B------:R-:W-:Y:S01]  /*0200*/  @!P1 VIADD R7, R7, 0x1 ;  /* 0x0000000107079836 */ /* 0x000fe20000000000 */
[----:B------:R-:W-:Y:S02]  /*0210*/  ISETP.NE.AND P1, PT, R0, RZ, PT ;  /* 0x000000ff0000720c */ /* 0x000fe40003f25270 */
[----:B------:R-:W-:Y:S02]  /*0220*/  ISETP.GE.U32.AND P0, PT, R4, R9, PT ;  /* 0x000000090400720c */ /* 0x000fe40003f06070 */
[----:B------:R-:W-:-:S04]  /*0230*/  LOP3.LUT R4, R5, R0, RZ, 0x3c, !PT ;  /* 0x0000000005047212 */ /* 0x000fc800078e3cff */
[----:B------:R-:W-:Y:S01]  /*0240*/  ISETP.GE.AND P2, PT, R4, RZ, PT ;  /* 0x000000ff0400720c */ /* 0x000fe20003f46270 */
[----:B------:R-:W-:-:S06]  /*0250*/  VIADD R4, R2, 0xf ;  /* 0x0000000f02047836 */ /* 0x000fcc0000000000 */
[----:B------:R-:W-:-:S04]  /*0260*/  @P0 VIADD R7, R7, 0x1 ;  /* 0x0000000107070836 */ /* 0x000fc80000000000 */
[----:B------:R-:W-:Y:S01]  /*0270*/  IMAD.MOV.U32 R6, RZ, RZ, R7 ;  /* 0x000000ffff067224 */ /* 0x000fe200078e0007 */
[----:B------:R-:W-:-:S03]  /*0280*/  SHF.R.S32.HI R7, RZ, 0x1f, R4 ;  /* 0x0000001fff077819 */ /* 0x000fc60000011404 */
[----:B------:R-:W-:Y:S01]  /*0290*/  @!P2 IMAD.MOV R6, RZ, RZ, -R6 ;  /* 0x000000ffff06a224 */ /* 0x000fe200078e0a06 */
[----:B------:R-:W-:Y:S02]  /*02a0*/  @!P1 LOP3.LUT R6, RZ, R0, RZ, 0x33, !PT ;  /* 0x00000000ff069212 */ /* 0x000fe400078e33ff */
[----:B------:R-:W-:-:S03]  /*02b0*/  LEA.HI R7, R7, R4, RZ, 0x4 ;  /* 0x0000000407077211 */ /* 0x000fc600078f20ff */
[----:B------:R-:W-:Y:S02]  /*02c0*/  IMAD.SHL.U32 R4, R6, 0x8, RZ ;  /* 0x0000000806047824 */ /* 0x000fe400078e00ff */
[----:B------:R-:W-:-:S03]  /*02d0*/  IMAD.MOV R6, RZ, RZ, -R6 ;  /* 0x000000ffff067224 */ /* 0x000fc600078e0a06 */
[----:B------:R-:W-:Y:S01]  /*02e0*/  LEA.HI.SX32 R7, R7, -R4, 0x1c ;  /* 0x8000000407077211 */ /* 0x000fe200078fe2ff */
[----:B------:R-:W-:Y:S02]  /*02f0*/  IMAD R13, R0, R6, R5 ;  /* 0x00000006000d7224 */ /* 0x000fe400078e0205 */
[----:B------:R-:W-:Y:S01]  /*0300*/  IMAD.MOV.U32 R6, RZ, RZ, RZ ;  /* 0x000000ffff067224 */ /* 0x000fe200078e00ff */
[----:B------:R-:W-:-:S04]  /*0310*/  VIMNMX R8, PT, PT, R7, 0x8, PT ;  /* 0x0000000807087848 */ /* 0x000fc80003fe0100 */
[-C--:B------:R-:W-:Y:S02]  /*0320*/  IABS R10, R8.reuse ;  /* 0x00000008000a7213 */ /* 0x080fe40000000000 */
[----:B------:R-:W-:Y:S02]  /*0330*/  IABS R0, R8 ;  /* 0x0000000800007213 */ /* 0x000fe40000000000 */
[----:B------:R-:W0:Y:S08]  /*0340*/  I2F.RP R9, R10 ;  /* 0x0000000a00097306 */ /* 0x000e300000209400 */
[----:B0-----:R-:W0:Y:S02]  /*0350*/  MUFU.RCP R9, R9 ;  /* 0x0000000900097308 */ /* 0x001e240000001000 */
[----:B0-----:R-:W-:-:S06]  /*0360*/  VIADD R7, R9, 0xffffffe ;  /* 0x0ffffffe09077836 */ /* 0x001fcc0000000000 */
[----:B------:R-:W0:Y:S02]  /*0370*/  F2I.FTZ.U32.TRUNC.NTZ R7, R7 ;  /* 0x0000000700077305 */ /* 0x000e24000021f000 */
[----:B0-----:R-:W-:-:S04]  /*0380*/  IMAD.MOV R11, RZ, RZ, -R7 ;  /* 0x000000ffff0b7224 */ /* 0x001fc800078e0a07 */
[----:B------:R-:W-:Y:S01]  /*0390*/  IMAD.MOV.U32 R5, RZ, RZ, R11 ;  /* 0x000000ffff057224 */ /* 0x000fe200078e000b */
[----:B------:R-:W-:-:S03]  /*03a0*/  IABS R11, R13 ;  /* 0x0000000d000b7213 */ /* 0x000fc60000000000 */
[----:B------:R-:W-:-:S04]  /*03b0*/  IMAD R5, R5, R10, RZ ;  /* 0x0000000a05057224 */ /* 0x000fc800078e02ff */
[----:B------:R-:W-:-:S04]  /*03c0*/  IMAD.HI.U32 R6, R7, R5, R6 ;  /* 0x0000000507067227 */ /* 0x000fc800078e0006 */
[----:B------:R-:W-:Y:S02]  /*03d0*/  IMAD.MOV R5, RZ, RZ, -R0 ;  /* 0x000000ffff057224 */ /* 0x000fe400078e0a00 */
[----:B------:R-:W-:Y:S01]  /*03e0*/  IMAD.HI.U32 R0, R6, R11, RZ ;  /* 0x0000000b06007227 */ /* 0x000fe200078e00ff */
[----:B--2---:R-:W-:-:S03]  /*03f0*/  LOP3.LUT R6, R14, 0xf, RZ, 0xc0, !PT ;  /* 0x0000000f0e067812 */ /* 0x004fc600078ec0ff */
[----:B------:R-:W-:-:S05]  /*0400*/  IMAD R5, R0, R5, R11 ;  /* 0x0000000500057224 */ /* 0x000fca00078e020b */
[----:B------:R-:W-:-:S13]  /*0410*/  ISETP.GT.U32.AND P1, PT, R10, R5, PT ;  /* 0x000000050a00720c */ /* 0x000fda0003f24070 */
[----:B------:R-:W-:Y:S02]  /*0420*/  @!P1 IMAD.IADD R5, R5, 0x1, -R10 ;  /* 0x0000000105059824 */ /* 0x000fe400078e0a0a */
[----:B------:R-:W-:Y:S01]  /*0430*/  @!P1 VIADD R0, R0, 0x1 ;  /* 0x0000000100009836 */ /* 0x000fe20000000000 */
[----:B------:R-:W-:Y:S02]  /*0440*/  ISETP.NE.AND P1, PT, R8, RZ, PT ;  /* 0x000000ff0800720c */ /* 0x000fe40003f25270 */
[----:B------:R-:W-:Y:S02]  /*0450*/  ISETP.GE.U32.AND P0, PT, R5, R10, PT ;  /* 0x0000000a0500720c */ /* 0x000fe40003f06070 */
[----:B------:R-:W-:-:S04]  /*0460*/  LOP3.LUT R5, R13, R8, RZ, 0x3c, !PT ;  /* 0x000000080d057212 */ /* 0x000fc800078e3cff */
[----:B------:R-:W-:-:S07]  /*0470*/  ISETP.GE.AND P2, PT, R5, RZ, PT ;  /* 0x000000ff0500720c */ /* 0x000fce0003f46270 */
[----:B------:R-:W-:-:S06]  /*0480*/  @P0 VIADD R0, R0, 0x1 ;  /* 0x0000000100000836 */ /* 0x000fcc0000000000 */
[----:B------:R-:W-:Y:S01]  /*0490*/  @!P2 IMAD.MOV R0, RZ, RZ, -R0 ;  /* 0x000000ffff00a224 */ /* 0x000fe200078e0a00 */
[----:B------:R-:W-:-:S05]  /*04a0*/  @!P1 LOP3.LUT R0, RZ, R8, RZ, 0x33, !PT ;  /* 0x00000008ff009212 */ /* 0x000fca00078e33ff */
[----:B------:R-:W-:Y:S02]  /*04b0*/  IMAD.MOV R5, RZ, RZ, -R0 ;  /* 0x000000ffff057224 */ /* 0x000fe400078e0a00 */
[----:B------:R-:W-:Y:S02]  /*04c0*/  IMAD.SHL.U32 R0, R0, 0x200, RZ ;  /* 0x0000020000007824 */ /* 0x000fe400078e00ff */
[----:B------:R-:W-:-:S04]  /*04d0*/  IMAD R5, R8, R5, R13 ;  /* 0x0000000508057224 */ /* 0x000fc800078e020d */
[----:B------:R-:W-:-:S04]  /*04e0*/  IMAD.IADD R5, R4, 0x1, R5 ;  /* 0x0000000104057824 */ /* 0x000fc800078e0205 */
[----:B------:R-:W-:-:S05]  /*04f0*/  IMAD R4, R5, 0x10, R6 ;  /* 0x0000001005047824 */ /* 0x000fca00078e0206 */
[----:B------:R3:W-:Y:S04]  /*0500*/  STL [R1+0x33a8], R4 ;  /* 0x0033a80401007387 */ /* 0x0007e80000100800 */
[----:B------:R3:W-:Y:S04]  /*0510*/  STL [R1+0x634], RZ ;  /* 0x000634ff01007387 */ /* 0x0007e80000100800 */
        /* <DEDUP_REMOVED lines=62> */
[----:B------:R3:W-:Y:S01]  /*0900*/  STL [R1+0x220], R0 ;  /* 0x0002200001007387 */ /* 0x0007e20000100800 */
[----:B----4-:R-:W-:Y:S05]  /*0910*/  BRA.U !UP0, `(.L_x_0) ;  /* 0x000009c108407547 */ /* 0x010fea000b800000 */
[----:B------:R-:W-:Y:S01]  /*0920*/  IABS R13, R3 ;  /* 0x00000003000d7213 */ /* 0x000fe20000000000 */
[----:B------:R0:W-:Y:S01]  /*0930*/  STL [R1+0x35b4], R3 ;  /* 0x0035b40301007387 */ /* 0x0001e20000100800 */
[----:B------:R-:W1:Y:S01]  /*0940*/  LDCU UR7, c[0x0][0x3a8] ;  /* 0x00007500ff0777ac */ /* 0x000e620008000800 */
[----:B------:R-:W2:Y:S01]  /*0950*/  LDCU UR6, c[0x0][0x3a4] ;  /* 0x00007480ff0677ac */ /* 0x000ea20008000800 */
[----:B------:R-:W4:Y:S01]  /*0960*/  LDCU.64 UR10, c[0x0][0x380] ;  /* 0x00007000ff0a77ac */ /* 0x000f220008000a00 */
[----:B0-----:R-:W-:Y:S02]  /*0970*/  IMAD.MOV.U32 R3, RZ, RZ, R0 ;  /* 0x000000ffff037224 */ /* 0x001fe400078e0000 */
[----:B---3--:R-:W0:Y:S01]  /*0980*/  I2F.RP R0, R13 ;  /* 0x0000000d00007306 */ /* 0x008e220000209400 */
[----:B------:R-:W3:Y:S01]  /*0990*/  LDCU.64 UR4, c[0x0][0x388] ;  /* 0x00007100ff0477ac */ /* 0x000ee20008000a00 */
[C---:B------:R-:W-:Y:S02]  /*09a0*/  VIADD R6, R3.reuse, 0x1ff ;  /* 0x000001ff03067836 */ /* 0x040fe40000000000 */
[C---:B------:R-:W-:Y:S01]  /*09b0*/  VIADD R7, R3.reuse, 0x1fd ;  /* 0x000001fd03077836 */ /* 0x040fe20000000000 */
[----:B------:R-:W5:Y:S01]  /*09c0*/  LDCU UR12, c[0x0][0x3a8] ;  /* 0x00007500ff0c77ac */ /* 0x000f620008000800 */
[C---:B------:R-:W-:Y:S01]  /*09d0*/  VIADD R4, R3.reuse, 0x1fe ;  /* 0x000001fe03047836 */ /* 0x040fe20000000000 */
[----:B------:R-:W-:Y:S01]  /*09e0*/  IABS R12, R6 ;  /* 0x00000006000c7213 */ /* 0x000fe20000000000 */
[C---:B------:R-:W-:Y:S01]  /*09f0*/  VIADD R11, R3.reuse, 0x1fb ;  /* 0x000001fb030b7836 */ /* 0x040fe20000000000 */
[----:B------:R-:W-:Y:S01]  /*0a00*/  IABS R14, R7 ;  /* 0x00000007000e7213 */ /* 0x000fe20000000000 */
[C---:B------:R-:W-:Y:S01]  /*0a10*/  VIADD R20, R3.reuse, 0x1e8 ;  /* 0x000001e803147836 */ /* 0x040fe20000000000 */
[----:B------:R-:W-:Y:S01]  /*0a20*/  ISETP.GE.AND P4, PT, R4, RZ, PT ;  /* 0x000000ff0400720c */ /* 0x000fe20003f86270 */
[----:B------:R-:W-:Y:S01]  /*0a30*/  VIADD R29, R3, 0x6e ;  /* 0x0000006e031d7836 */ /* 0x000fe20000000000 */
[----:B------:R-:W-:Y:S01]  /*0a40*/  IABS R16, R11 ;  /* 0x0000000b00107213 */ /* 0x000fe20000000000 */
[----:B------:R-:W1:Y:S01]  /*0a50*/  LDCU UR16, c[0x0][0x3ac] ;  /* 0x00007580ff1077ac */ /* 0x000e620008000800 */
[----:B0-----:R-:W0:Y:S01]  /*0a60*/  MUFU.RCP R0, R0 ;  /* 0x0000000000007308 */ /* 0x001e220000001000 */
[----:B------:R-:W-:Y:S01]  /*0a70*/  ISETP.GE.AND P1, PT, R6, RZ, PT ;  /* 0x000000ff0600720c */ /* 0x000fe20003f26270 */
[----:B0-----:R-:W-:-:S06]  /*0a80*/  VIADD R8, R0, 0xffffffe ;  /* 0x0ffffffe00087836 */ /* 0x001fcc0000000000 */
[----:B------:R0:W1:Y:S02]  /*0a90*/  F2I.FTZ.U32.TRUNC.NTZ R9, R8 ;  /* 0x0000000800097305 */ /* 0x000064000021f000 */
[----:B0-----:R-:W-:Y:S02]  /*0aa0*/  IMAD.MOV.U32 R8, RZ, RZ, RZ ;  /* 0x000000ffff087224 */ /* 0x001fe400078e00ff */
[----:B-1----:R-:W-:-:S04]  /*0ab0*/  IMAD.MOV R10, RZ, RZ, -R9 ;  /* 0x000000ffff0a7224 */ /* 0x002fc800078e0a09 */
[----:B------:R-:W-:Y:S01]  /*0ac0*/  IMAD R5, R10, R13, RZ ;  /* 0x0000000d0a057224 */ /* 0x000fe200078e02ff */
[----:B------:R-:W-:-:S03]  /*0ad0*/  IABS R10, R4 ;  /* 0x00000004000a7213 */ /* 0x000fc60000000000 */
[----:B------:R-:W-:-:S06]  /*0ae0*/  IMAD.HI.U32 R5, R9, R5, R8 ;  /* 0x0000000509057227 */ /* 0x000fcc00078e0008 */
[----:B------:R-:W-:-:S04]  /*0af0*/  IMAD.HI.U32 R0, R5, R12, RZ ;  /* 0x0000000c05007227 */ /* 0x000fc800078e00ff */
[----:B------:R-:W-:Y:S02]  /*0b00*/  IMAD.MOV R9, RZ, RZ, -R0 ;  /* 0x000000ffff097224 */ /* 0x000fe400078e0a00 */
[----:B------:R-:W-:-:S04]  /*0b10*/  IMAD.HI.U32 R0, R5, R14, RZ ;  /* 0x0000000e05007227 */ /* 0x000fc800078e00ff */
[----:B------:R-:W-:Y:S02]  /*0b20*/  IMAD.MOV R0, RZ, RZ, -R0 ;  /* 0x000000ffff007224 */ /* 0x000fe400078e0a00 */
[C---:B------:R-:W-:Y:S02]  /*0b30*/  IMAD R12, R13.reuse, R9, R12 ;  /* 0x000000090d0c7224 */ /* 0x040fe400078e020c */
[----:B------:R-:W-:Y:S02]  /*0b40*/  IMAD R0, R13, R0, R14 ;  /* 0x000000000d007224 */ /* 0x000fe400078e020e */
[----:B------:R-:W-:Y:S01]  /*0b50*/  IMAD.HI.U32 R8, R5, R10, RZ ;  /* 0x0000000a05087227 */ /* 0x000fe200078e00ff */
[C---:B------:R-:W-:Y:S02]  /*0b60*/  ISETP.GT.U32.AND P0, PT, R13.reuse, R12, PT ;  /* 0x0000000c0d00720c */ /* 0x040fe40003f04070 */
[----:B------:R-:W-:Y:S01]  /*0b70*/  ISETP.GT.U32.AND P5, PT, R13, R0, PT ;  /* 0x000000000d00720c */ /* 0x000fe20003fa4070 */
[----:B------:R-:W-:-:S02]  /*0b80*/  IMAD.MOV R8, RZ, RZ, -R8 ;  /* 0x000000ffff087224 */ /* 0x000fc400078e0a08 */
[----:B------:R-:W-:Y:S02]  /*0b90*/  VIADD R9, R3, 0x1fc ;  /* 0x000001fc03097836 */ /* 0x000fe40000000000 */
[----:B------:R-:W-:Y:S02]  /*0ba0*/  IMAD R8, R13, R8, R10 ;  /* 0x000000080d087224 */ /* 0x000fe400078e020a */
[----:B------:R-:W-:Y:S01]  /*0bb0*/  IMAD.HI.U32 R6, R5, R16, RZ ;  /* 0x0000001005067227 */ /* 0x000fe200078e00ff */
[----:B------:R-:W-:Y:S02]  /*0bc0*/  IABS R10, R9 ;  /* 0x00000009000a7213 */ /* 0x000fe40000000000 */
[----:B------:R-:W-:Y:S01]  /*0bd0*/  ISETP.GT.U32.AND P2, PT, R13, R8, PT ;  /* 0x000000080d00720c */ /* 0x000fe20003f44070 */
[--C-:B------:R-:W-:Y:S01]  /*0be0*/  @!P0 IMAD.IADD R12, R12, 0x1, -R13.reuse ;  /* 0x000000010c0c8824 */ /* 0x100fe200078e0a0d */
[----:B------:R-:W-:Y:S01]  /*0bf0*/  ISETP.GE.AND P0, PT, R7, RZ, PT ;  /* 0x000000ff0700720c */ /* 0x000fe20003f06270 */
[----:B------:R-:W-:Y:S01]  /*0c00*/  @!P5 IMAD.IADD R0, R0, 0x1, -R13 ;  /* 0x000000010000d824 */ /* 0x000fe200078e0a0d */
[----:B------:R-:W-:Y:S01]  /*0c10*/  ISETP.GE.AND P6, PT, R9, RZ, PT ;  /* 0x000000ff0900720c */ /* 0x000fe20003fc6270 */
[----:B------:R-:W-:Y:S01]  /*0c20*/  IMAD.HI.U32 R4, R5, R10, RZ ;  /* 0x0000000a05047227 */ /* 0x000fe200078e00ff */
[----:B------:R-:W-:-:S02]  /*0c30*/  ISETP.GT.U32.AND P3, PT, R13, R12, PT ;  /* 0x0000000c0d00720c */ /* 0x000fc40003f64070 */
[C---:B------:R-:W-:Y:S01]  /*0c40*/  ISETP.GT.U32.AND P5, PT, R13.reuse, R0, PT ;  /* 0x000000000d00720c */ /* 0x040fe20003fa4070 */
[----:B------:R-:W-:Y:S02]  /*0c50*/  IMAD.MOV R4, RZ, RZ, -R4 ;  /* 0x000000ffff047224 */ /* 0x000fe400078e0a04 */
[----:B------:R-:W-:Y:S02]  /*0c60*/  IMAD.MOV R6, RZ, RZ, -R6 ;  /* 0x000000ffff067224 */ /* 0x000fe400078e0a06 */
[----:B------:R-:W-:Y:S02]  /*0c70*/  @!P2 IMAD.IADD R8, R8, 0x1, -R13 ;  /* 0x000000010808a824 */ /* 0x000fe400078e0a0d */
[C---:B------:R-:W-:Y:S02]  /*0c80*/  IMAD R10, R13.reuse, R4, R10 ;  /* 0x000000040d0a7224 */ /* 0x040fe400078e020a */
[C---:B------:R-:W-:Y:S01]  /*0c90*/  IMAD R6, R13.reuse, R6, R16 ;  /* 0x000000060d067224 */ /* 0x040fe200078e0210 */
[----:B------:R-:W-:Y:S01]  /*0ca0*/  ISETP.GT.U32.AND P2, PT, R13, R8, PT ;  /* 0x000000080d00720c */ /* 0x000fe20003f44070 */
[----:B------:R-:W-:-:S02]  /*0cb0*/  VIADD R14, R3, 0x1fa ;  /* 0x000001fa030e7836 */ /* 0x000fc40000000000 */
[--C-:B------:R-:W-:Y:S01]  /*0cc0*/  @!P3 IMAD.IADD R12, R12, 0x1, -R13.reuse ;  /* 0x000000010c0cb824 */ /* 0x100fe200078e0a0d */
[C---:B------:R-:W-:Y:S01]  /*0cd0*/  ISETP.GT.U32.AND P3, PT, R13.reuse, R10, PT ;  /* 0x0000000a0d00720c */ /* 0x040fe20003f64070 */
[----:B------:R-:W-:Y:S01]  /*0ce0*/  @!P5 IMAD.IADD R0, R0, 0x1, -R13 ;  /* 0x000000010000d824 */ /* 0x000fe200078e0a0d */
[----:B------:R-:W-:Y:S01]  /*0cf0*/  ISETP.GT.U32.AND P5, PT, R13, R6, PT ;  /* 0x000000060d00720c */ /* 0x000fe20003fa4070 */
[----:B------:R-:W-:Y:S01]  /*0d00*/  VIADD R9, R3, 0x1f9 ;  /* 0x000001f903097836 */ /* 0x000fe20000000000 */
[----:B------:R-:W-:Y:S01]  /*0d10*/  IABS R7, R14 ;  /* 0x0000000e00077213 */ /* 0x000fe20000000000 */
[----:B------:R-:W-:Y:S02]  /*0d20*/  IMAD.MOV.U32 R17, RZ, RZ, R12 ;  /* 0x000000ffff117224 */ /* 0x000fe400078e000c */
[----:B------:R-:W-:Y:S01]  /*0d30*/  @!P0 IMAD.MOV R0, RZ, RZ, -R0 ;  /* 0x000000ffff008224 */ /* 0x000fe200078e0a00 */
[----:B------:R-:W-:Y:S01]  /*0d40*/  IABS R15, R9 ;  /* 0x00000009000f7213 */ /* 0x000fe20000000000 */
[----:B------:R-:W-:Y:S01]  /*0d50*/  IMAD.MOV.U32 R4, RZ, RZ, R7 ;  /* 0x000000ffff047224 */ /* 0x000fe200078e0007 */
[----:B------:R-:W-:Y:S01]  /*0d60*/  ISETP.GE.AND P0, PT, R9, RZ, PT ;  /* 0x000000ff0900720c */ /* 0x000fe20003f06270 */
[----:B------:R-:W-:Y:S01]  /*0d70*/  @!P2 IMAD.IADD R8, R8, 0x1, -R13 ;  /* 0x000000010808a824 */ /* 0x000fe200078e0a0d */
[----:B------:R-:W-:Y:S01]  /*0d80*/  ISETP.GE.AND P2, PT, R11, RZ, PT ;  /* 0x000000ff0b00720c */ /* 0x000fe20003f46270 */
[----:B------:R-:W-:-:S04]  /*0d90*/  IMAD.HI.U32 R7, R5, R4, RZ ;  /* 0x0000000405077227 */ /* 0x000fc800078e00ff */
[----:B------:R-:W-:Y:S02]  /*0da0*/  VIADD R11, R3, 0x1f8 ;  /* 0x000001f8030b7836 */ /* 0x000fe40000000000 */
[--C-:B------:R-:W-:Y:S01]  /*0db0*/  @!P3 IMAD.IADD R10, R10, 0x1, -R13.reuse ;  /* 0x000000010a0ab824 */ /* 0x100fe200078e0a0d */
[----:B------:R-:W-:Y:S01]  /*0dc0*/  ISETP.GE.AND P3, PT, R14, RZ, PT ;  /* 0x000000ff0e00720c */ /* 0x000fe20003f66270 */
[----:B------:R-:W-:Y:S01]  /*0dd0*/  @!P5 IMAD.IADD R6, R6, 0x1, -R13 ;  /* 0x000000010606d824 */ /* 0x000fe200078e0a0d */
[----:B------:R-:W-:Y:S01]  /*0de0*/  IABS R16, R11 ;  /* 0x0000000b00107213 */ /* 0x000fe20000000000 */
[----:B------:R-:W-:Y:S02]  /*0df0*/  IMAD.MOV R7, RZ, RZ, -R7 ;  /* 0x000000ffff077224 */ /* 0x000fe400078e0a07 */
[----:B------:R-:W-:Y:S01]  /*0e00*/  IMAD.MOV.U32 R12, RZ, RZ, R15 ;  /* 0x000000ffff0c7224 */ /* 0x000fe200078e000f */
[C---:B------:R-:W-:Y:S01]  /*0e10*/  ISETP.GT.U32.AND P5, PT, R13.reuse, R6, PT ;  /* 0x000000060d00720c */ /* 0x040fe20003fa4070 */
[----:B------:R-:W-:Y:S01]  /*0e20*/  @!P1 IMAD.MOV R17, RZ, RZ, -R17 ;  /* 0x000000ffff119224 */ /* 0x000fe200078e0a11 */
[----:B------:R-:W-:Y:S01]  /*0e30*/  ISETP.GT.U32.AND P1, PT, R13, R10, PT ;  /* 0x0000000a0d00720c */ /* 0x000fe20003f24070 */
[----:B------:R-:W-:-:S02]  /*0e40*/  IMAD.MOV.U32 R15, RZ, RZ, R8 ;  /* 0x000000ffff0f7224 */ /* 0x000fc400078e0008 */
[----:B------:R-:W-:Y:S01]  /*0e50*/  IMAD R4, R13, R7, R4 ;  /* 0x000000070d047224 */ /* 0x000fe200078e0204 */
[----:B------:R-:W-:Y:S01]  /*0e60*/  STL [R1+0x78], R17 ;  /* 0x0000781101007387 */ /* 0x000fe20000100800 */
[----:B------:R-:W-:-:S04]  /*0e70*/  IMAD.HI.U32 R7, R5, R12, RZ ;  /* 0x0000000c05077227 */ /* 0x000fc800078e00ff */
[----:B------:R-:W-:Y:S01]  /*0e80*/  @!P4 IMAD.MOV R15, RZ, RZ, -R15 ;  /* 0x000000ffff0fc224 */ /* 0x000fe200078e0a0f */
[----:B------:R-:W-:Y:S01]  /*0e90*/  ISETP.GT.U32.AND P4, PT, R13, R4, PT ;  /* 0x000000040d00720c */ /* 0x000fe20003f84070 */
[----:B------:R-:W-:Y:S02]  /*0ea0*/  IMAD.MOV.U32 R14, RZ, RZ, R16 ;  /* 0x000000ffff0e7224 */ /* 0x000fe400078e0010 */
[----:B------:R-:W-:Y:S01]  /*0eb0*/  IMAD.MOV R7, RZ, RZ, -R7 ;  /* 0x000000ffff077224 */ /* 0x000fe200078e0a07 */
[----:B------:R-:W-:Y:S01]  /*0ec0*/  STL [R1+0xa8], R15 ;  /* 0x0000a80f01007387 */ /* 0x000fe20000100800 */
[----:B------:R-:W-:-:S03]  /*0ed0*/  IMAD.HI.U32 R8, R5, R14, RZ ;  /* 0x0000000e05087227 */ /* 0x000fc600078e00ff */
[----:B------:R0:W-:Y:S01]  /*0ee0*/  STL [R1+0xac], R0 ;  /* 0x0000ac0001007387 */ /* 0x0001e20000100800 */
[----:B------:R-:W-:Y:S02]  /*0ef0*/  IMAD.MOV R8, RZ, RZ, -R8 ;  /* 0x000000ffff087224 */ /* 0x000fe400078e0a08 */
[--C-:B------:R-:W-:Y:S01]  /*0f00*/  @!P1 IMAD.IADD R10, R10, 0x1, -R13.reuse ;  /* 0x000000010a0a9824 */ /* 0x100fe200078e0a0d */
[----:B------:R-:W-:Y:S01]  /*0f10*/  ISETP.GE.AND P1, PT, R11, RZ, PT ;  /* 0x000000ff0b00720c */ /* 0x000fe20003f26270 */
[----:B------:R-:W-:Y:S02]  /*0f20*/  @!P5 IMAD.IADD R6, R6, 0x1, -R13 ;  /* 0x000000010606d824 */ /* 0x000fe400078e0a0d */
[C---:B------:R-:W-:Y:S02]  /*0f30*/  IMAD R8, R13.reuse, R8, R14 ;  /* 0x000000080d087224 */ /* 0x040fe400078e020e */
[----:B------:R-:W-:Y:S02]  /*0f40*/  IMAD.MOV.U32 R18, RZ, RZ, R10 ;  /* 0x000000ffff127224 */ /* 0x000fe400078e000a */
[----:B0-----:R-:W-:-:S02]  /*0f50*/  IMAD R0, R13, R7, R12 ;  /* 0x000000070d007224 */ /* 0x001fc400078e020c */
[----:B------:R-:W-:Y:S01]  /*0f60*/  @!P6 IMAD.MOV R18, RZ, RZ, -R18 ;  /* 0x000000ffff12e224 */ /* 0x000fe200078e0a12 */
[----:B------:R-:W-:Y:S01]  /*0f70*/  ISETP.GT.U32.AND P6, PT, R13, R8, PT ;  /* 0x000000080d00720c */ /* 0x000fe20003fc4070 */
[----:B------:R-:W-:Y:S01]  /*0f80*/  VIADD R15, R3, 0x1f7 ;  /* 0x000001f7030f7836 */ /* 0x000fe20000000000 */
[----:B------:R-:W-:Y:S01]  /*0f90*/  ISETP.GT.U32.AND P5, PT, R13, R0, PT ;  /* 0x000000000d00720c */ /* 0x000fe20003fa4070 */
[C---:B------:R-:W-:Y:S01]  /*0fa0*/  VIADD R9, R3.reuse, 0x1f6 ;  /* 0x000001f603097836 */ /* 0x040fe20000000000 */
[----:B------:R0:W-:Y:S01]  /*0fb0*/  STL [R1+0xb8], R18 ;  /* 0x0000b81201007387 */ /* 0x0001e20000100800 */
[----:B------:R-:W-:Y:S01]  /*0fc0*/  @!P4 IMAD.IADD R4, R4, 0x1, -R13 ;  /* 0x000000010404c824 */ /* 0x000fe200078e0a0d */
[----:B------:R-:W-:Y:S01]  /*0fd0*/  IABS R12, R15 ;  /* 0x0000000f000c7213 */ /* 0x000fe20000000000 */
[----:B------:R-:W-:Y:S01]  /*0fe0*/  VIADD R11, R3, 0x1f5 ;  /* 0x000001f5030b7836 */ /* 0x000fe20000000000 */
[----:B------:R-:W-:Y:S01]  /*0ff0*/  IABS R7, R9 ;  /* 0x0000000900077213 */ /* 0x000fe20000000000 */
[----:B------:R-:W-:Y:S01]  /*1000*/  IMAD.MOV.U32 R17, RZ, RZ, R6 ;  /* 0x000000ffff117224 */ /* 0x000fe200078e0006 */
[----:B------:R-:W-:Y:S01]  /*1010*/  ISETP.GT.U32.AND P4, PT, R13, R4, PT ;  /* 0x000000040d00720c */ /* 0x000fe20003f84070 */
[----:B------:R-:W-:Y:S01]  /*1020*/  IMAD.HI.U32 R14, R5, R12, RZ ;  /* 0x0000000c050e7227 */ /* 0x000fe200078e00ff */
[----:B------:R-:W-:-:S03]  /*1030*/  IABS R16, R11 ;  /* 0x0000000b00107213 */ /* 0x000fc60000000000 */
[--C-:B------:R-:W-:Y:S02]  /*1040*/  @!P5 IMAD.IADD R0, R0, 0x1, -R13.reuse ;  /* 0x000000010000d824 */ /* 0x100fe400078e0a0d */
[----:B------:R-:W-:Y:S02]  /*1050*/  @!P6 IMAD.IADD R8, R8, 0x1, -R13 ;  /* 0x000000010808e824 */ /* 0x000fe400078e0a0d */
[----:B------:R-:W-:Y:S01]  /*1060*/  IMAD.MOV.U32 R10, RZ, RZ, R7 ;  /* 0x000000ffff0a7224 */ /* 0x000fe200078e0007 */
[C---:B------:R-:W-:Y:S01]  /*1070*/  ISETP.GT.U32.AND P5, PT, R13.reuse, R0, PT ;  /* 0x000000000d00720c */ /* 0x040fe20003fa4070 */
[----:B------:R-:W-:Y:S01]  /*1080*/  IMAD.MOV R7, RZ, RZ, -R14 ;  /* 0x000000ffff077224 */ /* 0x000fe200078e0a0e */
[----:B------:R-:W-:Y:S01]  /*1090*/  ISETP.GT.U32.AND P6, PT, R13, R8, PT ;  /* 0x000000080d00720c */ /* 0x000fe20003fc4070 */
[----:B------:R-:W-:-:S04]  /*10a0*/  IMAD.HI.U32 R14, R5, R10, RZ ;  /* 0x0000000a050e7227 */ /* 0x000fc800078e00ff */
[----:B------:R-:W-:Y:S02]  /*10b0*/  IMAD.MOV.U32 R6, RZ, RZ, R16 ;  /* 0x000000ffff067224 */ /* 0x000fe400078e0010 */
[----:B------:R-:W-:Y:S02]  /*10c0*/  IMAD R7, R13, R7, R12 ;  /* 0x000000070d077224 */ /* 0x000fe400078e020c */
[--C-:B------:R-:W-:Y:S01]  /*10d0*/  @!P4 IMAD.IADD R4, R4, 0x1, -R13.reuse ;  /* 0x000000010404c824 */ /* 0x100fe200078e0a0d */
[----:B------:R-:W-:Y:S01]  /*10e0*/  ISETP.GE.AND P4, PT, R9, RZ, PT ;  /* 0x000000ff0900720c */ /* 0x000fe20003f86270 */
[----:B------:R-:W-:Y:S02]  /*10f0*/  IMAD.MOV R14, RZ, RZ, -R14 ;  /* 0x000000ffff0e7224 */ /* 0x000fe400078e0a0e */
[----:B------:R-:W-:Y:S01]  /*1100*/  @!P5 IMAD.IADD R0, R0, 0x1, -R13 ;  /* 0x000000010000d824 */ /* 0x000fe200078e0a0d */
[----:B------:R-:W-:Y:S01]  /*1110*/  ISETP.GT.U32.AND P5, PT, R13, R7, PT ;  /* 0x000000070d00720c */ /* 0x000fe20003fa4070 */
[----:B------:R-:W-:-:S04]  /*1120*/  IMAD.HI.U32 R9, R5, R6, RZ ;  /* 0x0000000605097227 */ /* 0x000fc800078e00ff */
[C---:B------:R-:W-:Y:S02]  /*1130*/  IMAD R10, R13.reuse, R14, R10 ;  /* 0x0000000e0d0a7224 */ /* 0x040fe400078e020a */
[----:B------:R-:W-:Y:S02]  /*1140*/  IMAD.MOV.U32 R12, RZ, RZ, R0 ;  /* 0x000000ffff0c7224 */ /* 0x000fe400078e0000 */
[----:B------:R-:W-:Y:S02]  /*1150*/  IMAD.MOV R9, RZ, RZ, -R9 ;  /* 0x000000ffff097224 */ /* 0x000fe400078e0a09 */
[----:B------:R-:W-:Y:S02]  /*1160*/  @!P6 IMAD.IADD R8, R8, 0x1, -R13 ;  /* 0x000000010808e824 */ /* 0x000fe400078e0a0d */
[----:B------:R-:W-:Y:S01]  /*1170*/  @!P0 IMAD.MOV R12, RZ, RZ, -R12 ;  /* 0x000000ffff0c8224 */ /* 0x000fe200078e0a0c */
[C---:B------:R-:W-:Y:S01]  /*1180*/  ISETP.GT.U32.AND P0, PT, R13.reuse, R10, PT ;  /* 0x0000000a0d00720c */ /* 0x040fe20003f04070 */
[----:B------:R-:W-:-:S02]  /*1190*/  IMAD R9, R13, R9, R6 ;  /* 0x000000090d097224 */ /* 0x000fc400078e0206 */
[----:B0-----:R-:W-:Y:S02]  /*11a0*/  IMAD.MOV.U32 R18, RZ, RZ, R8 ;  /* 0x000000ffff127224 */ /* 0x001fe400078e0008 */
[----:B------:R-:W-:Y:S01]  /*11b0*/  @!P2 IMAD.MOV R17, RZ, RZ, -R17 ;  /* 0x000000ffff11a224 */ /* 0x000fe200078e0a11 */
[----:B------:R-:W-:Y:S01]  /*11c0*/  ISETP.GE.AND P2, PT, R15, RZ, PT ;  /* 0x000000ff0f00720c */ /* 0x000fe20003f46270 */
[----:B------:R-:W-:Y:S01]  /*11d0*/  @!P1 IMAD.MOV R18, RZ, RZ, -R18 ;  /* 0x000000ffff129224 */ /* 0x000fe200078e0a12 */
[----:B------:R-:W-:Y:S01]  /*11e0*/  ISETP.GT.U32.AND P1, PT, R13, R9, PT ;  /* 0x000000090d00720c */ /* 0x000fe20003f24070 */
[--C-:B------:R-:W-:Y:S01]  /*11f0*/  @!P5 IMAD.IADD R7, R7, 0x1, -R13.reuse ;  /* 0x000000010707d824 */ /* 0x100fe200078e0a0d */
[----:B------:R0:W-:Y:S01]  /*1200*/  STL [R1+0xbc], R17 ;  /* 0x0000bc1101007387 */ /* 0x0001e20000100800 */
[----:B------:R-:W-:Y:S02]  /*1210*/  VIADD R16, R3, 0x1f4 ;  /* 0x000001f403107836 */ /* 0x000fe40000000000 */
[----:B------:R-:W-:Y:S01]  /*1220*/  @!P0 IMAD.IADD R10, R10, 0x1, -R13 ;  /* 0x000000010a0a8824 */ /* 0x000fe200078e0a0d */
[----:B------:R-:W-:Y:S01]  /*1230*/  ISETP.GT.U32.AND P5, PT, R13, R7, PT ;  /* 0x000000070d00720c */ /* 0x000fe20003fa4070 */
[----:B------:R-:W-:Y:S01]  /*1240*/  VIADD R14, R3, 0x1f3 ;  /* 0x000001f3030e7836 */ /* 0x000fe20000000000 */
[----:B------:R-:W-:-:S02]  /*1250*/  ISETP.GE.AND P6, PT, R16, RZ, PT ;  /* 0x000000ff1000720c */ /* 0x000fc40003fc6270 */
[----:B------:R-:W-:Y:S01]  /*1260*/  IABS R16, R16 ;  /* 0x0000001000107213 */ /* 0x000fe20000000000 */
[----:B0-----:R-:W-:Y:S01]  /*1270*/  IMAD.MOV.U32 R17, RZ, RZ, R4 ;  /* 0x000000ffff117224 */ /* 0x001fe200078e0004 */
[----:B------:R-:W-:Y:S01]  /*1280*/  ISETP.GT.U32.AND P0, PT, R13, R10, PT ;  /* 0x0000000a0d00720c */ /* 0x000fe20003f04070 */
[----:B------:R-:W-:Y:S01]  /*1290*/  @!P1 IMAD.IADD R9, R9, 0x1, -R13 ;  /* 0x0000000109099824 */ /* 0x000fe200078e0a0d */
[----:B------:R-:W-:Y:S01]  /*12a0*/  IABS R15, R14 ;  /* 0x0000000e000f7213 */ /* 0x000fe20000000000 */
[----:B------:R-:W-:Y:S01]  /*12b0*/  @!P3 IMAD.MOV R17, RZ, RZ, -R17 ;  /* 0x000000ffff11b224 */ /* 0x000fe200078e0a11 */
[----:B------:R-:W-:Y:S01]  /*12c0*/  ISETP.GE.AND P3, PT, R11, RZ, PT ;  /* 0x000000ff0b00720c */ /* 0x000fe20003f66270 */
[----:B------:R-:W-:Y:S01]  /*12d0*/  VIADD R11, R3, 0x1f1 ;  /* 0x000001f1030b7836 */ /* 0x000fe20000000000 */
[----:B------:R-:W-:Y:S01]  /*12e0*/  ISETP.GT.U32.AND P1, PT, R13, R9, PT ;  /* 0x000000090d00720c */ /* 0x000fe20003f24070 */
[--C-:B------:R-:W-:Y:S01]  /*12f0*/  @!P5 IMAD.IADD R7, R7, 0x1, -R13.reuse ;  /* 0x000000010707d824 */ /* 0x100fe200078e0a0d */
[----:B------:R0:W-:Y:S01]  /*1300*/  STL [R1+0xc0], R17 ;  /* 0x0000c01101007387 */ /* 0x0001e20000100800 */
[----:B------:R-:W-:Y:S01]  /*1310*/  ISETP.GE.AND P5, PT, R14, RZ, PT ;  /* 0x000000ff0e00720c */ /* 0x000fe20003fa6270 */
[----:B------:R-:W-:Y:S01]  /*1320*/  VIADD R4, R3, 0x1f2 ;  /* 0x000001f203047836 */ /* 0x000fe20000000000 */
[----:B------:R-:W-:Y:S01]  /*1330*/  IABS R0, R11 ;  /* 0x0000000b00007213 */ /* 0x000fe20000000000 */
[----:B------:R1:W-:Y:S01]  /*1340*/  STL [R1+0xcc], R12 ;  /* 0x0000cc0c01007387 */ /* 0x0003e20000100800 */
[----:B------:R-:W-:-:S02]  /*1350*/  @!P0 IMAD.IADD R10, R10, 0x1, -R13 ;  /* 0x000000010a0a8824 */ /* 0x000fc400078e0a0d */
[----:B------:R-:W-:Y:S01]  /*1360*/  IABS R6, R4 ;  /* 0x0000000400067213 */ /* 0x000fe20000000000 */
[----:B------:R-:W-:Y:S01]  /*1370*/  IMAD.MOV.U32 R19, RZ, RZ, R7 ;  /* 0x000000ffff137224 */ /* 0x000fe200078e0007 */
[----:B------:R2:W-:Y:S01]  /*1380*/  STL [R1+0xd0], R18 ;  /* 0x0000d01201007387 */ /* 0x0005e20000100800 */
[----:B0-----:R-:W-:-:S04]  /*1390*/  IMAD.HI.U32 R17, R5, R16, RZ ;  /* 0x0000001005117227 */ /* 0x001fc800078e00ff */
[----:B------:R-:W-:Y:S02]  /*13a0*/  IMAD.MOV R17, RZ, RZ, -R17 ;  /* 0x000000ffff117224 */ /* 0x000fe400078e0a11 */
[----:B-1----:R-:W-:-:S04]  /*13b0*/  IMAD.HI.U32 R12, R5, R15, RZ ;  /* 0x0000000f050c7227 */ /* 0x002fc800078e00ff */
[----:B------:R-:W-:Y:S02]  /*13c0*/  IMAD R14, R13, R17, R16 ;  /* 0x000000110d0e7224 */ /* 0x000fe400078e0210 */
[----:B------:R-:W-:Y:S02]  /*13d0*/  IMAD.MOV R12, RZ, RZ, -R12 ;  /* 0x000000ffff0c7224 */ /* 0x000fe400078e0a0c */
[----:B------:R-:W-:Y:S01]  /*13e0*/  @!P1 IMAD.IADD R9, R9, 0x1, -R13 ;  /* 0x0000000109099824 */ /* 0x000fe200078e0a0d */
[C---:B------:R-:W-:Y:S01]  /*13f0*/  ISETP.GT.U32.AND P0, PT, R13.reuse, R14, PT ;  /* 0x0000000e0d00720c */ /* 0x040fe20003f04070 */
[----:B------:R-:W-:Y:S02]  /*1400*/  IMAD R15, R13, R12, R15 ;  /* 0x0000000c0d0f7224 */ /* 0x000fe400078e020f */
[----:B------:R-:W-:-:S04]  /*1410*/  IMAD.HI.U32 R12, R5, R0, RZ ;  /* 0x00000000050c7227 */ /* 0x000fc800078e00ff */
[----:B------:R-:W-:Y:S02]  /*1420*/  IMAD.MOV R7, RZ, RZ, -R12 ;  /* 0x000000ffff077224 */ /* 0x000fe400078e0a0c */
[----:B--2---:R-:W-:Y:S02]  /*1430*/  IMAD.MOV.U32 R18, RZ, RZ, R10 ;  /* 0x000000ffff127224 */ /* 0x004fe400078e000a */
[----:B------:R-:W-:Y:S01]  /*1440*/  @!P2 IMAD.MOV R19, RZ, RZ, -R19 ;  /* 0x000000ffff13a224 */ /* 0x000fe200078e0a13 */
[----:B------:R-:W-:Y:S01]  /*1450*/  ISETP.GT.U32.AND P2, PT, R13, R15, PT ;  /* 0x0000000f0d00720c */ /* 0x000fe20003f44070 */
[----:B------:R-:W-:-:S03]  /*1460*/  IMAD.HI.U32 R8, R5, R6, RZ ;  /* 0x0000000605087227 */ /* 0x000fc600078e00ff */
[----:B------:R-:W-:Y:S01]  /*1470*/  STL [R1+0xd8], R19 ;  /* 0x0000d81301007387 */ /* 0x000fe20000100800 */
[C---:B------:R-:W-:Y:S02]  /*1480*/  IMAD R0, R13.reuse, R7, R0 ;  /* 0x000000070d007224 */ /* 0x040fe400078e0200 */
[----:B------:R-:W-:Y:S02]  /*1490*/  IMAD.MOV.U32 R10, RZ, RZ, R9 ;  /* 0x000000ffff0a7224 */ /* 0x000fe400078e0009 */
[----:B------:R-:W-:Y:S02]  /*14a0*/  IMAD.MOV R8, RZ, RZ, -R8 ;  /* 0x000000ffff087224 */ /* 0x000fe400078e0a08 */
[--C-:B------:R-:W-:Y:S02]  /*14b0*/  @!P0 IMAD.IADD R14, R14, 0x1, -R13.reuse ;  /* 0x000000010e0e8824 */ /* 0x100fe400078e0a0d */
[----:B------:R-:W-:Y:S01]  /*14c0*/  @!P3 IMAD.MOV R10, RZ, RZ, -R10 ;  /* 0x000000ffff0ab224 */ /* 0x000fe200078e0a0a */
[C---:B------:R-:W-:Y:S01]  /*14d0*/  ISETP.GT.U32.AND P3, PT, R13.reuse, R0, PT ;  /* 0x000000000d00720c */ /* 0x040fe20003f64070 */
[----:B------:R-:W-:Y:S01]  /*14e0*/  @!P4 IMAD.MOV R18, RZ, RZ, -R18 ;  /* 0x000000ffff12c224 */ /* 0x000fe200078e0a12 */
[----:B------:R-:W-:Y:S01]  /*14f0*/  ISETP.GE.AND P4, PT, R4, RZ, PT ;  /* 0x000000ff0400720c */ /* 0x000fe20003f86270 */
[C---:B------:R-:W-:Y:S01]  /*1500*/  IMAD R4, R13.reuse, R8, R6 ;  /* 0x000000080d047224 */ /* 0x040fe200078e0206 */
[----:B------:R-:W-:Y:S01]  /*1510*/  ISETP.GT.U32.AND P0, PT, R13, R14, PT ;  /* 0x0000000e0d00720c */ /* 0x000fe20003f04070 */
[----:B------:R-:W-:Y:S01]  /*1520*/  VIADD R6, R3, 0x1f0 ;  /* 0x000001f003067836 */ /* 0x000fe20000000000 */
[----:B------:R-:W-:Y:S01]  /*1530*/  STL [R1+0x1a0], R18 ;  /* 0x0001a01201007387 */ /* 0x000fe20000100800 */
[--C-:B------:R-:W-:Y:S01]  /*1540*/  @!P2 IMAD.IADD R15, R15, 0x1, -R13.reuse ;  /* 0x000000010f0fa824 */ /* 0x100fe200078e0a0d */
[----:B------:R-:W-:Y:S01]  /*1550*/  ISETP.GT.U32.AND P1, PT, R13, R4, PT ;  /* 0x000000040d00720c */ /* 0x000fe20003f24070 */
[C---:B------:R-:W-:Y:S01]  /*1560*/  VIADD R7, R3.reuse, 0x1ef ;  /* 0x000001ef03077836 */ /* 0x040fe20000000000 */
[----:B------:R-:W-:Y:S01]  /*1570*/  IABS R12, R6 ;  /* 0x00000006000c7213 */ /* 0x000fe20000000000 */
[----:B------:R-:W-:Y:S01]  /*1580*/  VIADD R8, R3, 0x1ee ;  /* 0x000001ee03087836 */ /* 0x000fe20000000000 */
[----:B------:R-:W-:Y:S01]  /*1590*/  ISETP.GT.U32.AND P2, PT, R13, R15, PT ;  /* 0x0000000f0d00720c */ /* 0x000fe20003f44070 */
[--C-:B------:R-:W-:Y:S01]  /*15a0*/  @!P3 IMAD.IADD R0, R0, 0x1, -R13.reuse ;  /* 0x000000010000b824 */ /* 0x100fe200078e0a0d */
[----:B------:R-:W-:Y:S01]  /*15b0*/  IABS R9, R7 ;  /* 0x0000000700097213 */ /* 0x000fe20000000000 */
[----:B------:R-:W-:Y:S01]  /*15c0*/  IMAD.HI.U32 R16, R5, R12, RZ ;  /* 0x0000000c05107227 */ /* 0x000fe200078e00ff */
[----:B------:R0:W-:Y:S02]  /*15d0*/  STL [R1+0x1a8], R10 ;  /* 0x0001a80a01007387 */ /* 0x0001e40000100800 */
[----:B------:R-:W-:Y:S01]  /*15e0*/  ISETP.GT.U32.AND P3, PT, R13, R0, PT ;  /* 0x000000000d00720c */ /* 0x000fe20003f64070 */
[----:B------:R-:W-:Y:S01]  /*15f0*/  @!P0 IMAD.IADD R14, R14, 0x1, -R13 ;  /* 0x000000010e0e8824 */ /* 0x000fe200078e0a0d */
[----:B------:R-:W-:Y:S01]  /*1600*/  ISETP.GE.AND P0, PT, R11, RZ, PT ;  /* 0x000000ff0b00720c */ /* 0x000fe20003f06270 */
[----:B------:R-:W-:-:S02]  /*1610*/  IMAD.MOV R16, RZ, RZ, -R16 ;  /* 0x000000ffff107224 */ /* 0x000fc400078e0a10 */
[----:B------:R-:W-:Y:S01]  /*1620*/  IMAD.HI.U32 R11, R5, R9, RZ ;  /* 0x00000009050b7227 */ /* 0x000fe200078e00ff */
[----:B0-----:R-:W-:-:S03]  /*1630*/  IABS R10, R8 ;  /* 0x00000008000a7213 */ /* 0x001fc60000000000 */
[----:B------:R-:W-:Y:S02]  /*1640*/  IMAD R12, R13, R16, R12 ;  /* 0x000000100d0c7224 */ /* 0x000fe400078e020c */
[----:B------:R-:W-:Y:S02]  /*1650*/  IMAD.MOV R11, RZ, RZ, -R11 ;  /* 0x000000ffff0b7224 */ /* 0x000fe400078e0a0b */
[--C-:B------:R-:W-:Y:S02]  /*1660*/  @!P1 IMAD.IADD R4, R4, 0x1, -R13.reuse ;  /* 0x0000000104049824 */ /* 0x100fe400078e0a0d */
[----:B------:R-:W-:Y:S01]  /*1670*/  @!P2 IMAD.IADD R15, R15, 0x1, -R13 ;  /* 0x000000010f0fa824 */ /* 0x000fe200078e0a0d */
[C---:B------:R-:W-:Y:S01]  /*1680*/  ISETP.GT.U32.AND P2, PT, R13.reuse, R12, PT ;  /* 0x0000000c0d00720c */ /* 0x040fe20003f44070 */
[C---:B------:R-:W-:Y:S01]  /*1690*/  IMAD R9, R13.reuse, R11, R9 ;  /* 0x0000000b0d097224 */ /* 0x040fe200078e0209 */
[----:B------:R-:W-:Y:S01]  /*16a0*/  ISETP.GT.U32.AND P1, PT, R13, R4, PT ;  /* 0x000000040d00720c */ /* 0x000fe20003f24070 */
[----:B------:R-:W-:-:S02]  /*16b0*/  @!P3 IMAD.IADD R0, R0, 0x1, -R13 ;  /* 0x000000010000b824 */ /* 0x000fc400078e0a0d */
[----:B------:R-:W-:Y:S01]  /*16c0*/  IMAD.MOV.U32 R18, RZ, RZ, R14 ;  /* 0x000000ffff127224 */ /* 0x000fe200078e000e */
[----:B------:R-:W-:Y:S01]  /*16d0*/  ISETP.GT.U32.AND P3, PT, R13, R9, PT ;  /* 0x000000090d00720c */ /* 0x000fe20003f64070 */
[----:B------:R-:W-:Y:S02]  /*16e0*/  IMAD.MOV.U32 R17, RZ, RZ, R15 ;  /* 0x000000ffff117224 */ /* 0x000fe400078e000f */
[----:B------:R-:W-:Y:S01]  /*16f0*/  @!P6 IMAD.MOV R18, RZ, RZ, -R18 ;  /* 0x000000ffff12e224 */ /* 0x000fe200078e0a12 */
[----:B------:R-:W-:Y:S01]  /*1700*/  ISETP.GE.AND P6, PT, R6, RZ, PT ;  /* 0x000000ff0600720c */ /* 0x000fe20003fc6270 */
[----:B------:R-:W-:Y:S02]  /*1710*/  VIADD R6, R3, 0x1ed ;  /* 0x000001ed03067836 */ /* 0x000fe40000000000 */
[--C-:B------:R-:W-:Y:S01]  /*1720*/  @!P2 IMAD.IADD R12, R12, 0x1, -R13.reuse ;  /* 0x000000010c0ca824 */ /* 0x100fe200078e0a0d */
[----:B------:R-:W-:Y:S01]  /*1730*/  STL [R1+0x1b0], R18 ;  /* 0x0001b01201007387 */ /* 0x000fe20000100800 */
[----:B------:R-:W-:Y:S01]  /*1740*/  @!P1 IMAD.IADD R4, R4, 0x1, -R13 ;  /* 0x0000000104049824 */ /* 0x000fe200078e0a0d */
[----:B------:R-:W-:Y:S01]  /*1750*/  ISETP.GE.AND P1, PT, R8, RZ, PT ;  /* 0x000000ff0800720c */ /* 0x000fe20003f26270 */
[----:B------:R-:W-:Y:S01]  /*1760*/  IMAD.HI.U32 R14, R5, R10, RZ ;  /* 0x0000000a050e7227 */ /* 0x000fe200078e00ff */
[----:B------:R-:W-:-:S02]  /*1770*/  ISETP.GT.U32.AND P2, PT, R13, R12, PT ;  /* 0x0000000c0d00720c */ /* 0x000fc40003f44070 */
[----:B------:R-:W-:Y:S01]  /*1780*/  IABS R8, R6 ;  /* 0x0000000600087213 */ /* 0x000fe20000000000 */
[----:B------:R-:W-:Y:S02]  /*1790*/  @!P3 IMAD.IADD R9, R9, 0x1, -R13 ;  /* 0x000000010909b824 */ /* 0x000fe400078e0a0d */
[----:B------:R-:W-:Y:S02]  /*17a0*/  IMAD.MOV.U32 R16, RZ, RZ, R4 ;  /* 0x000000ffff107224 */ /* 0x000fe400078e0004 */
[----:B------:R-:W-:Y:S01]  /*17b0*/  VIADD R4, R3, 0x1ec ;  /* 0x000001ec03047836 */ /* 0x000fe20000000000 */
[----:B------:R-:W-:Y:S01]  /*17c0*/  ISETP.GT.U32.AND P3, PT, R13, R9, PT ;  /* 0x000000090d00720c */ /* 0x000fe20003f64070 */
[----:B------:R-:W-:Y:S01]  /*17d0*/  @!P5 IMAD.MOV R17, RZ, RZ, -R17 ;  /* 0x000000ffff11d224 */ /* 0x000fe200078e0a11 */
[----:B------:R-:W-:Y:S01]  /*17e0*/  ISETP.GE.AND P5, PT, R7, RZ, PT ;  /* 0x000000ff0700720c */ /* 0x000fe20003fa6270 */
[----:B------:R-:W-:Y:S01]  /*17f0*/  IMAD.MOV R14, RZ, RZ, -R14 ;  /* 0x000000ffff0e7224 */ /* 0x000fe200078e0a0e */
[----:B------:R-:W-:Y:S01]  /*1800*/  IABS R21, R4 ;  /* 0x0000000400157213 */ /* 0x000fe20000000000 */
[----:B------:R-:W-:Y:S01]  /*1810*/  IMAD.HI.U32 R7, R5, R8, RZ ;  /* 0x0000000805077227 */ /* 0x000fe200078e00ff */
[----:B------:R-:W-:Y:S03]  /*1820*/  STL [R1+0x7e0], R17 ;  /* 0x0007e01101007387 */ /* 0x000fe60000100800 */
[----:B------:R-:W-:-:S02]  /*1830*/  IMAD R10, R13, R14, R10 ;  /* 0x0000000e0d0a7224 */ /* 0x000fc400078e020a */
[----:B------:R-:W-:Y:S02]  /*1840*/  IMAD.MOV.U32 R15, RZ, RZ, R0 ;  /* 0x000000ffff0f7224 */ /* 0x000fe400078e0000 */
[----:B------:R-:W-:Y:S02]  /*1850*/  IMAD.MOV R7, RZ, RZ, -R7 ;  /* 0x000000ffff077224 */ /* 0x000fe400078e0a07 */
[----:B------:R-:W-:-:S04]  /*1860*/  IMAD.HI.U32 R0, R5, R21, RZ ;  /* 0x0000001505007227 */ /* 0x000fc800078e00ff */
[----:B------:R-:W-:Y:S01]  /*1870*/  @!P4 IMAD.MOV R16, RZ, RZ, -R16 ;  /* 0x000000ffff10c224 */ /* 0x000fe200078e0a10 */
[----:B------:R-:W-:Y:S01]  /*1880*/  ISETP.GE.AND P4, PT, R6, RZ, PT ;  /* 0x000000ff0600720c */ /* 0x000fe20003f86270 */
[----:B------:R-:W-:Y:S01]  /*1890*/  @!P2 IMAD.IADD R12, R12, 0x1, -R13 ;  /* 0x000000010c0ca824 */ /* 0x000fe200078e0a0d */
[C---:B------:R-:W-:Y:S01]  /*18a0*/  ISETP.GT.U32.AND P2, PT, R13.reuse, R10, PT ;  /* 0x0000000a0d00720c */ /* 0x040fe20003f44070 */
[----:B------:R-:W-:Y:S01]  /*18b0*/  @!P0 IMAD.MOV R15, RZ, RZ, -R15 ;  /* 0x000000ffff0f8224 */ /* 0x000fe200078e0a0f */
[----:B------:R-:W-:Y:S01]  /*18c0*/  STL [R1+0x7ec], R16 ;  /* 0x0007ec1001007387 */ /* 0x000fe20000100800 */
[----:B------:R-:W-:Y:S01]  /*18d0*/  IMAD R8, R13, R7, R8 ;  /* 0x000000070d087224 */ /* 0x000fe200078e0208 */
[----:B------:R-:W-:Y:S01]  /*18e0*/  ISETP.GE.AND P0, PT, R4, RZ, PT ;  /* 0x000000ff0400720c */ /* 0x000fe20003f06270 */
[----:B------:R-:W-:Y:S01]  /*18f0*/  IMAD.MOV R0, RZ, RZ, -R0 ;  /* 0x000000ffff007224 */ /* 0x000fe200078e0a00 */
[----:B------:R0:W-:Y:S01]  /*1900*/  STL [R1+0x7f0], R15 ;  /* 0x0007f00f01007387 */ /* 0x0001e20000100800 */
[----:B------:R-:W-:Y:S01]  /*1910*/  @!P3 IMAD.IADD R9, R9, 0x1, -R13 ;  /* 0x000000010909b824 */ /* 0x000fe200078e0a0d */
[C---:B------:R-:W-:Y:S01]  /*1920*/  ISETP.GT.U32.AND P3, PT, R13.reuse, R8, PT ;  /* 0x000000080d00720c */ /* 0x040fe20003f64070 */
[----:B------:R-:W-:-:S02]  /*1930*/  IMAD R21, R13, R0, R21 ;  /* 0x000000000d157224 */ /* 0x000fc400078e0215 */
[C---:B------:R-:W-:Y:S02]  /*1940*/  VIADD R4, R3.reuse, 0x1eb ;  /* 0x000001eb03047836 */ /* 0x040fe40000000000 */
[----:B------:R-:W-:Y:S02]  /*1950*/  @!P2 IMAD.IADD R10, R10, 0x1, -R13 ;  /* 0x000000010a0aa824 */ /* 0x000fe400078e0a0d */
[----:B------:R-:W-:Y:S01]  /*1960*/  VIADD R6, R3, 0x1ea ;  /* 0x000001ea03067836 */ /* 0x000fe20000000000 */
[----:B------:R-:W-:Y:S01]  /*1970*/  IABS R11, R4 ;  /* 0x00000004000b7213 */ /* 0x000fe20000000000 */
[----:B0-----:R-:W-:Y:S01]  /*1980*/  IMAD.MOV.U32 R15, RZ, RZ, R12 ;  /* 0x000000ffff0f7224 */ /* 0x001fe200078e000c */
[----:B------:R-:W-:Y:S01]  /*1990*/  ISETP.GT.U32.AND P2, PT, R13, R10, PT ;  /* 0x0000000a0d00720c */ /* 0x000fe20003f44070 */
[----:B------:R-:W-:Y:S01]  /*19a0*/  VIADD R19, R3, 0x1e9 ;  /* 0x000001e903137836 */ /* 0x000fe20000000000 */
[----:B------:R-:W-:Y:S01]  /*19b0*/  IABS R16, R6 ;  /* 0x0000000600107213 */ /* 0x000fe20000000000 */
[----:B------:R-:W-:Y:S01]  /*19c0*/  @!P6 IMAD.MOV R15, RZ, RZ, -R15 ;  /* 0x000000ffff0fe224 */ /* 0x000fe200078e0a0f */
[----:B------:R-:W-:Y:S01]  /*19d0*/  ISETP.GT.U32.AND P6, PT, R13, R21, PT ;  /* 0x000000150d00720c */ /* 0x000fe20003fc4070 */
[----:B------:R-:W-:-:S02]  /*19e0*/  @!P3 IMAD.IADD R8, R8, 0x1, -R13 ;  /* 0x000000010808b824 */ /* 0x000fc400078e0a0d */
[----:B------:R-:W-:Y:S01]  /*19f0*/  IMAD.HI.U32 R7, R5, R11, RZ ;  /* 0x0000000b05077227 */ /* 0x000fe200078e00ff */
[----:B------:R0:W-:Y:S02]  /*1a00*/  STL [R1+0x7e4], R15 ;  /* 0x0007e40f01007387 */ /* 0x0001e40000100800 */
[----:B------:R-:W-:Y:S01]  /*1a10*/  ISETP.GT.U32.AND P3, PT, R13, R8, PT ;  /* 0x000000080d00720c */ /* 0x000fe20003f64070 */
[----:B------:R-:W-:Y:S02]  /*1a20*/  IMAD.MOV R7, RZ, RZ, -R7 ;  /* 0x000000ffff077224 */ /* 0x000fe400078e0a07 */
[----:B------:R-:W-:-:S04]  /*1a30*/  IMAD.HI.U32 R0, R5, R16, RZ ;  /* 0x0000001005007227 */ /* 0x000fc800078e00ff */
[--C-:B------:R-:W-:Y:S01]  /*1a40*/  @!P6 IMAD.IADD R21, R21, 0x1, -R13.reuse ;  /* 0x000000011515e824 */ /* 0x100fe200078e0a0d */
[----:B0-----:R-:W-:Y:S01]  /*1a50*/  IABS R15, R20 ;  /* 0x00000014000f7213 */ /* 0x001fe20000000000 */
[----:B------:R-:W-:Y:S01]  /*1a60*/  @!P2 IMAD.IADD R10, R10, 0x1, -R13 ;  /* 0x000000010a0aa824 */ /* 0x000fe200078e0a0d */
[----:B------:R-:W-:Y:S01]  /*1a70*/  ISETP.GE.AND P2, PT, R6, RZ, PT ;  /* 0x000000ff0600720c */ /* 0x000fe20003f46270 */
[C---:B------:R-:W-:Y:S01]  /*1a80*/  IMAD R11, R13.reuse, R7, R11 ;  /* 0x000000070d0b7224 */ /* 0x040fe200078e020b */
[C---:B------:R-:W-:Y:S01]  /*1a90*/  ISETP.GT.U32.AND P6, PT, R13.reuse, R21, PT ;  /* 0x000000150d00720c */ /* 0x040fe20003fc4070 */
[----:B------:R-:W-:Y:S01]  /*1aa0*/  IMAD.MOV R0, RZ, RZ, -R0 ;  /* 0x000000ffff007224 */ /* 0x000fe200078e0a00 */
[----:B------:R-:W-:Y:S01]  /*1ab0*/  IABS R6, R19 ;  /* 0x0000001300067213 */ /* 0x000fe20000000000 */
[----:B------:R-:W-:Y:S01]  /*1ac0*/  @!P3 IMAD.IADD R8, R8, 0x1, -R13 ;  /* 0x000000010808b824 */ /* 0x000fe200078e0a0d */
[----:B------:R-:W-:Y:S01]  /*1ad0*/  ISETP.GT.U32.AND P3, PT, R13, R11, PT ;  /* 0x0000000b0d00720c */ /* 0x000fe20003f64070 */
[----:B------:R-:W-:-:S02]  /*1ae0*/  IMAD.MOV.U32 R14, RZ, RZ, R9 ;  /* 0x000000ffff0e7224 */ /* 0x000fc400078e0009 */
[----:B------:R-:W-:Y:S02]  /*1af0*/  IMAD R16, R13, R0, R16 ;  /* 0x000000000d107224 */ /* 0x000fe400078e0210 */
[----:B------:R-:W-:-:S04]  /*1b00*/  IMAD.HI.U32 R9, R5, R6, RZ ;  /* 0x0000000605097227 */ /* 0x000fc800078e00ff */
[----:B------:R-:W-:Y:S02]  /*1b10*/  IMAD.MOV R9, RZ, RZ, -R9 ;  /* 0x000000ffff097224 */ /* 0x000fe400078e0a09 */
[----:B------:R-:W-:Y:S01]  /*1b20*/  @!P6 IMAD.IADD R21, R21, 0x1, -R13 ;  /* 0x000000011515e824 */ /* 0x000fe200078e0a0d */
[----:B------:R-:W-:Y:S01]  /*1b30*/  ISETP.GT.U32.AND P6, PT, R13, R16, PT ;  /* 0x000000100d00720c */ /* 0x000fe20003fc4070 */
[----:B------:R-:W-:-:S04]  /*1b40*/  IMAD.HI.U32 R23, R5, R15, RZ ;  /* 0x0000000f05177227 */ /* 0x000fc800078e00ff */
[----:B------:R-:W-:Y:S02]  /*1b50*/  IMAD R6, R13, R9, R6 ;  /* 0x000000090d067224 */ /* 0x000fe400078e0206 */
[----:B------:R-:W-:Y:S01]  /*1b60*/  @!P5 IMAD.MOV R14, RZ, RZ, -R14 ;  /* 0x000000ffff0ed224 */ /* 0x000fe200078e0a0e */
[----:B------:R-:W-:Y:S01]  /*1b70*/  ISETP.GE.AND P5, PT, R4, RZ, PT ;  /* 0x000000ff0400720c */ /* 0x000fe20003fa6270 */
[----:B------:R-:W-:Y:S02]  /*1b80*/  IMAD.MOV R23, RZ, RZ, -R23 ;  /* 0x000000ffff177224 */ /* 0x000fe400078e0a17 */
[----:B------:R-:W-:Y:S01]  /*1b90*/  VIADD R4, R3, 0x1e7 ;  /* 0x000001e703047836 */ /* 0x000fe20000000000 */
[----:B------:R0:W-:Y:S01]  /*1ba0*/  STL [R1+0x7e8], R14 ;  /* 0x0007e80e01007387 */ /* 0x0001e20000100800 */
[----:B------:R-:W-:Y:S01]  /*1bb0*/  @!P3 IMAD.IADD R11, R11, 0x1, -R13 ;  /* 0x000000010b0bb824 */ /* 0x000fe200078e0a0d */
[----:B------:R-:W-:Y:S01]  /*1bc0*/  ISETP.GT.U32.AND P3, PT, R13, R6, PT ;  /* 0x000000060d00720c */ /* 0x000fe20003f64070 */
[----:B------:R-:W-:Y:S01]  /*1bd0*/  VIADD R18, R3, 0x1e6 ;  /* 0x000001e603127836 */ /* 0x000fe20000000000 */
[----:B------:R-:W-:Y:S01]  /*1be0*/  IABS R17, R4 ;  /* 0x0000000400117213 */ /* 0x000fe20000000000 */
[----:B------:R-:W-:-:S02]  /*1bf0*/  IMAD R15, R13, R23, R15 ;  /* 0x000000170d0f7224 */ /* 0x000fc400078e020f */
[----:B------:R-:W-:Y:S01]  /*1c00*/  @!P6 IMAD.IADD R16, R16, 0x1, -R13 ;  /* 0x000000011010e824 */ /* 0x000fe200078e0a0d */
[----:B------:R-:W-:Y:S01]  /*1c10*/  IABS R7, R18 ;  /* 0x0000001200077213 */ /* 0x000fe20000000000 */
[----:B------:R-:W-:Y:S01]  /*1c20*/  IMAD.HI.U32 R22, R5, R17, RZ ;  /* 0x0000001105167227 */ /* 0x000fe200078e00ff */
[----:B------:R-:W-:-:S03]  /*1c30*/  ISETP.GT.U32.AND P6, PT, R13, R15, PT ;  /* 0x0000000f0d00720c */ /* 0x000fc60003fc4070 */
[----:B------:R-:W-:Y:S02]  /*1c40*/  VIADD R12, R3, 0x1e5 ;  /* 0x000001e5030c7836 */ /* 0x000fe40000000000 */
[----:B------:R-:W-:-:S03]  /*1c50*/  IMAD.HI.U32 R9, R5, R7, RZ ;  /* 0x0000000705097227 */ /* 0x000fc600078e00ff */
[----:B------:R-:W-:Y:S01]  /*1c60*/  IABS R0, R12 ;  /* 0x0000000c00007213 */ /* 0x000fe20000000000 */
[----:B------:R-:W-:Y:S02]  /*1c70*/  IMAD.MOV R22, RZ, RZ, -R22 ;  /* 0x000000ffff167224 */ /* 0x000fe400078e0a16 */
[----:B------:R-:W-:Y:S01]  /*1c80*/  @!P3 IMAD.IADD R6, R6, 0x1, -R13 ;  /* 0x000000010606b824 */ /* 0x000fe200078e0a0d */
[C---:B------:R-:W-:Y:S01]  /*1c90*/  ISETP.GT.U32.AND P3, PT, R13.reuse, R11, PT ;  /* 0x0000000b0d00720c */ /* 0x040fe20003f64070 */
[----:B------:R-:W-:Y:S02]  /*1ca0*/  IMAD.MOV R23, RZ, RZ, -R9 ;  /* 0x000000ffff177224 */ /* 0x000fe400078e0a09 */
[----:B------:R-:W-:Y:S02]  /*1cb0*/  IMAD.MOV.U32 R24, RZ, RZ, R10 ;  /* 0x000000ffff187224 */ /* 0x000fe400078e000a */
[C---:B------:R-:W-:Y:S02]  /*1cc0*/  IMAD R9, R13.reuse, R22, R17 ;  /* 0x000000160d097224 */ /* 0x040fe400078e0211 */
[----:B------:R-:W-:Y:S01]  /*1cd0*/  @!P1 IMAD.MOV R24, RZ, RZ, -R24 ;  /* 0x000000ffff189224 */ /* 0x000fe200078e0a18 */
[----:B------:R-:W-:Y:S01]  /*1ce0*/  ISETP.GT.U32.AND P1, PT, R13, R16, PT ;  /* 0x000000100d00720c */ /* 0x000fe20003f24070 */
[----:B------:R-:W-:Y:S01]  /*1cf0*/  @!P6 IMAD.IADD R15, R15, 0x1, -R13 ;  /* 0x000000010f0fe824 */ /* 0x000fe200078e0a0d */
[----:B------:R-:W-:Y:S01]  /*1d00*/  ISETP.GT.U32.AND P6, PT, R13, R6, PT ;  /* 0x000000060d00720c */ /* 0x000fe20003fc4070 */
[----:B0-----:R-:W-:Y:S01]  /*1d10*/  IMAD.HI.U32 R14, R5, R0, RZ ;  /* 0x00000000050e7227 */ /* 0x001fe200078e00ff */
[----:B------:R-:W-:Y:S03]  /*1d20*/  STL [R1+0x1b4], R24 ;  /* 0x0001b41801007387 */ /* 0x000fe60000100800 */
[----:B------:R-:W-:Y:S01]  /*1d30*/  @!P0 IMAD.MOV R21, RZ, RZ, -R21 ;  /* 0x000000ffff158224 */ /* 0x000fe200078e0a15 */
[C---:B------:R-:W-:Y:S01]  /*1d40*/  ISETP.GT.U32.AND P0, PT, R13.reuse, R9, PT ;  /* 0x000000090d00720c */ /* 0x040fe20003f04070 */
[----:B------:R-:W-:-:S02]  /*1d50*/  IMAD R7, R13, R23, R7 ;  /* 0x000000170d077224 */ /* 0x000fc400078e0207 */
[----:B------:R-:W-:Y:S02]  /*1d60*/  IMAD.MOV R17, RZ, RZ, -R14 ;  /* 0x000000ffff117224 */ /* 0x000fe400078e0a0e */
[----:B------:R-:W-:Y:S02]  /*1d70*/  IMAD.MOV.U32 R22, RZ, RZ, R8 ;  /* 0x000000ffff167224 */ /* 0x000fe400078e0008 */
[----:B------:R-:W-:Y:S02]  /*1d80*/  VIADD R14, R3, 0x1e4 ;  /* 0x000001e4030e7836 */ /* 0x000fe40000000000 */
[--C-:B------:R-:W-:Y:S01]  /*1d90*/  @!P3 IMAD.IADD R11, R11, 0x1, -R13.reuse ;  /* 0x000000010b0bb824 */ /* 0x100fe200078e0a0d */
[C---:B------:R-:W-:Y:S01]  /*1da0*/  ISETP.GT.U32.AND P3, PT, R13.reuse, R7, PT ;  /* 0x000000070d00720c */ /* 0x040fe20003f64070 */
[----:B------:R-:W-:Y:S01]  /*1db0*/  @!P4 IMAD.MOV R22, RZ, RZ, -R22 ;  /* 0x000000ffff16c224 */ /* 0x000fe200078e0a16 */
[C---:B------:R-:W-:Y:S01]  /*1dc0*/  ISETP.GT.U32.AND P4, PT, R13.reuse, R15, PT ;  /* 0x0000000f0d00720c */ /* 0x040fe20003f84070 */
[----:B------:R-:W-:Y:S01]  /*1dd0*/  IMAD R0, R13, R17, R0 ;  /* 0x000000110d007224 */ /* 0x000fe200078e0200 */
[----:B------:R-:W-:Y:S01]  /*1de0*/  IABS R17, R14 ;  /* 0x0000000e00117213 */ /* 0x000fe20000000000 */
[----:B------:R-:W-:Y:S01]  /*1df0*/  VIADD R10, R3, 0x1e3 ;  /* 0x000001e3030a7836 */ /* 0x000fe20000000000 */
[----:B------:R-:W-:Y:S01]  /*1e00*/  STL [R1+0x1d0], R22 ;  /* 0x0001d01601007387 */ /* 0x000fe20000100800 */
[--C-:B------:R-:W-:Y:S01]  /*1e10*/  @!P1 IMAD.IADD R16, R16, 0x1, -R13.reuse ;  /* 0x0000000110109824 */ /* 0x100fe200078e0a0d */
[----:B------:R-:W-:Y:S01]  /*1e20*/  ISETP.GE.AND P1, PT, R19, RZ, PT ;  /* 0x000000ff1300720c */ /* 0x000fe20003f26270 */
[--C-:B------:R-:W-:Y:S01]  /*1e30*/  @!P6 IMAD.IADD R6, R6, 0x1, -R13.reuse ;  /* 0x000000010606e824 */ /* 0x100fe200078e0a0d */
[----:B------:R0:W-:Y:S01]  /*1e40*/  STL [R1+0x1d4], R21 ;  /* 0x0001d41501007387 */ /* 0x0001e20000100800 */
[----:B------:R-:W-:Y:S01]  /*1e50*/  ISETP.GT.U32.AND P6, PT, R13, R0, PT ;  /* 0x000000000d00720c */ /* 0x000fe20003fc4070 */
[----:B------:R-:W-:Y:S01]  /*1e60*/  @!P0 IMAD.IADD R9, R9, 0x1, -R13 ;  /* 0x0000000109098824 */ /* 0x000fe200078e0a0d */
[----:B------:R-:W-:Y:S01]  /*1e70*/  IABS R8, R10 ;  /* 0x0000000a00087213 */ /* 0x000fe20000000000 */
[----:B------:R-:W-:Y:S01]  /*1e80*/  IMAD.MOV.U32 R23, RZ, RZ, R11 ;  /* 0x000000ffff177224 */ /* 0x000fe200078e000b */
[----:B------:R-:W-:Y:S01]  /*1e90*/  ISETP.GE.AND P0, PT, R4, RZ, PT ;  /* 0x000000ff0400720c */ /* 0x000fe20003f06270 */
[----:B------:R-:W-:Y:S01]  /*1ea0*/  @!P3 IMAD.IADD R7, R7, 0x1, -R13 ;  /* 0x000000010707b824 */ /* 0x000fe200078e0a0d */
[----:B------:R-:W-:Y:S01]  /*1eb0*/  ISETP.GE.AND P3, PT, R18, RZ, PT ;  /* 0x000000ff1200720c */ /* 0x000fe20003f66270 */
[----:B------:R-:W-:Y:S01]  /*1ec0*/  @!P5 IMAD.MOV R23, RZ, RZ, -R23 ;  /* 0x000000ffff17d224 */ /* 0x000fe200078e0a17 */
[----:B------:R-:W-:Y:S01]  /*1ed0*/  ISETP.GT.U32.AND P5, PT, R13, R9, PT ;  /* 0x000000090d00720c */ /* 0x000fe20003fa4070 */
[----:B0-----:R-:W-:-:S03]  /*1ee0*/  IMAD.HI.U32 R21, R5, R17, RZ ;  /* 0x0000001105157227 */ /* 0x001fc600078e00ff */
[----:B------:R-:W-:Y:S01]  /*1ef0*/  STL [R1+0x1dc], R23 ;  /* 0x0001dc1701007387 */ /* 0x000fe20000100800 */
[----:B------:R-:W-:Y:S02]  /*1f00*/  IMAD.MOV R21, RZ, RZ, -R21 ;  /* 0x000000ffff157224 */ /* 0x000fe400078e0a15 */
[----:B------:R-:W-:-:S04]  /*1f10*/  IMAD.HI.U32 R19, R5, R8, RZ ;  /* 0x0000000805137227 */ /* 0x000fc800078e00ff */
[----:B------:R-:W-:Y:S02]  /*1f20*/  IMAD.MOV.U32 R22, RZ, RZ, R16 ;  /* 0x000000ffff167224 */ /* 0x000fe400078e0010 */
[----:B------:R-:W-:Y:S02]  /*1f30*/  IMAD R4, R13, R21, R17 ;  /* 0x000000150d047224 */ /* 0x000fe400078e0211 */
[----:B------:R-:W-:Y:S02]  /*1f40*/  IMAD.MOV.U32 R16, RZ, RZ, R6 ;  /* 0x000000ffff107224 */ /* 0x000fe400078e0006 */
[----:B------:R-:W-:Y:S02]  /*1f50*/  IMAD.MOV R19, RZ, RZ, -R19 ;  /* 0x000000ffff137224 */ /* 0x000fe400078e0a13 */
[--C-:B------:R-:W-:Y:S01]  /*1f60*/  @!P4 IMAD.IADD R15, R15, 0x1, -R13.reuse ;  /* 0x000000010f0fc824 */ /* 0x100fe200078e0a0d */
[----:B------:R-:W-:Y:S01]  /*1f70*/  ISETP.GE.AND P4, PT, R20, RZ, PT ;  /* 0x000000ff1400720c */ /* 0x000fe20003f86270 */
[----:B------:R-:W-:Y:S01]  /*1f80*/  @!P2 IMAD.MOV R22, RZ, RZ, -R22 ;  /* 0x000000ffff16a224 */ /* 0x000fe200078e0a16 */
[----:B------:R-:W-:Y:S01]  /*1f90*/  ISETP.GT.U32.AND P2, PT, R13, R7, PT ;  /* 0x000000070d00720c */ /* 0x000fe20003f44070 */
[----:B------:R-:W-:-:S02]  /*1fa0*/  @!P6 IMAD.IADD R0, R0, 0x1, -R13 ;  /* 0x000000010000e824 */ /* 0x000fc400078e0a0d */
[----:B------:R-:W-:Y:S01]  /*1fb0*/  @!P1 IMAD.MOV R16, RZ, RZ, -R16 ;  /* 0x000000ffff109224 */ /* 0x000fe200078e0a10 */
[C---:B------:R-:W-:Y:S01]  /*1fc0*/  ISETP.GT.U32.AND P1, PT, R13.reuse, R4, PT ;  /* 0x000000040d00720c */ /* 0x040fe20003f24070 */
[C---:B------:R-:W-:Y:S01]  /*1fd0*/  IMAD R8, R13.reuse, R19, R8 ;  /* 0x000000130d087224 */ /* 0x040fe200078e0208 */
[----:B------:R-:W-:Y:S01]  /*1fe0*/  ISETP.GT.U32.AND P6, PT, R13, R0, PT ;  /* 0x000000000d00720c */ /* 0x000fe20003fc4070 */
[----:B------:R-:W-:Y:S01]  /*1ff0*/  VIADD R11, R3, 0x1e2 ;  /* 0x000001e2030b7836 */ /* 0x000fe20000000000 */
[----:B------:R-:W-:Y:S01]  /*2000*/  STL [R1+0x1e4], R22 ;  /* 0x0001e41601007387 */ /* 0x000fe20000100800 */
[----:B------:R-:W-:Y:S01]  /*2010*/  @!P5 IMAD.IADD R9, R9, 0x1, -R13 ;  /* 0x000000010909d824 */ /* 0x000fe200078e0a0d */
[----:B------:R-:W-:Y:S01]  /*2020*/  ISETP.GT.U32.AND P5, PT, R13, R8, PT ;  /* 0x000000080d00720c */ /* 0x000fe20003fa4070 */
[----:B------:R-:W-:Y:S01]  /*2030*/  @!P4 IMAD.MOV R15, RZ, RZ, -R15 ;  /* 0x000000ffff0fc224 */ /* 0x000fe200078e0a0f */
[----:B------:R0:W-:Y:S01]  /*2040*/  STL [R1+0x1ec], R16 ;  /* 0x0001ec1001007387 */ /* 0x0001e20000100800 */
[----:B------:R-:W-:Y:S01]  /*2050*/  @!P2 IMAD.IADD R7, R7, 0x1, -R13 ;  /* 0x000000010707a824 */ /* 0x000fe200078e0a0d */
[----:B------:R-:W-:Y:S01]  /*2060*/  ISETP.GE.AND P4, PT, R12, RZ, PT ;  /* 0x000000ff0c00720c */ /* 0x000fe20003f86270 */
[----:B------:R-:W-:Y:S01]  /*2070*/  IMAD.MOV.U32 R17, RZ, RZ, R9 ;  /* 0x000000ffff117224 */ /* 0x000fe200078e0009 */
[----:B------:R-:W-:Y:S01]  /*2080*/  ISETP.GE.AND P2, PT, R14, RZ, PT ;  /* 0x000000ff0e00720c */ /* 0x000fe20003f46270 */
[--C-:B------:R-:W-:Y:S01]  /*2090*/  @!P1 IMAD.IADD R4, R4, 0x1, -R13.reuse ;  /* 0x0000000104049824 */ /* 0x100fe200078e0a0d */
[----:B------:R1:W-:Y:S01]  /*20a0*/  STL [R1+0x1f0], R15 ;  /* 0x0001f00f01007387 */ /* 0x0003e20000100800 */
[----:B------:R-:W-:Y:S01]  /*20b0*/  VIADD R6, R3, 0x1e1 ;  /* 0x000001e103067836 */ /* 0x000fe20000000000 */
[----:B------:R-:W-:Y:S01]  /*20c0*/  ISETP.GE.AND P1, PT, R11, RZ, PT ;  /* 0x000000ff0b00720c */ /* 0x000fe20003f26270 */
[----:B------:R-:W-:Y:S01]  /*20d0*/  @!P6 IMAD.IADD R0, R0, 0x1, -R13 ;  /* 0x000000010000e824 */ /* 0x000fe200078e0a0d */
[----:B0-----:R-:W-:Y:S01]  /*20e0*/  IABS R16, R11 ;  /* 0x0000000b00107213 */ /* 0x001fe20000000000 */
[----:B------:R-:W-:Y:S01]  /*20f0*/  @!P0 IMAD.MOV R17, RZ, RZ, -R17 ;  /* 0x000000ffff118224 */ /* 0x000fe200078e0a11 */
[----:B------:R-:W-:Y:S01]  /*2100*/  ISETP.GT.U32.AND P0, PT, R13, R4, PT ;  /* 0x000000040d00720c */ /* 0x000fe20003f04070 */
[----:B------:R-:W-:Y:S01]  /*2110*/  @!P5 IMAD.IADD R8, R8, 0x1, -R13 ;  /* 0x000000010808d824 */ /* 0x000fe200078e0a0d */
[----:B------:R-:W-:Y:S01]  /*2120*/  IABS R12, R6 ;  /* 0x00000006000c7213 */ /* 0x000fe20000000000 */
[----:B------:R-:W-:Y:S01]  /*2130*/  IMAD.HI.U32 R14, R5, R16, RZ ;  /* 0x00000010050e7227 */ /* 0x000fe200078e00ff */
[----:B------:R-:W-:Y:S01]  /*2140*/  ISETP.GE.AND P6, PT, R10, RZ, PT ;  /* 0x000000ff0a00720c */ /* 0x000fe20003fc6270 */
[----:B------:R-:W-:Y:S01]  /*2150*/  STL [R1+0x1f8], R17 ;  /* 0x0001f81101007387 */ /* 0x000fe20000100800 */
[----:B------:R-:W-:Y:S01]  /*2160*/  ISETP.GT.U32.AND P5, PT, R13, R8, PT ;  /* 0x000000080d00720c */ /* 0x000fe20003fa4070 */
[----:B------:R-:W-:-:S02]  /*2170*/  IMAD.MOV R14, RZ, RZ, -R14 ;  /* 0x000000ffff0e7224 */ /* 0x000fc400078e0a0e */
[----:B-1----:R-:W-:Y:S02]  /*2180*/  IMAD.MOV.U32 R15, RZ, RZ, R7 ;  /* 0x000000ffff0f7224 */ /* 0x002fe400078e0007 */
[----:B------:R-:W-:Y:S02]  /*2190*/  IMAD R16, R13, R14, R16 ;  /* 0x0000000e0d107224 */ /* 0x000fe400078e0210 */
[----:B------:R-:W-:Y:S02]  /*21a0*/  IMAD.MOV.U32 R7, RZ, RZ, R0 ;  /* 0x000000ffff077224 */ /* 0x000fe400078e0000 */
[----:B------:R-:W-:-:S04]  /*21b0*/  IMAD.HI.U32 R10, R5, R12, RZ ;  /* 0x0000000c050a7227 */ /* 0x000fc800078e00ff */
[----:B------:R-:W-:Y:S01]  /*21c0*/  @!P4 IMAD.MOV R7, RZ, RZ, -R7 ;  /* 0x000000ffff07c224 */ /* 0x000fe200078e0a07 */
[C---:B------:R-:W-:Y:S01]  /*21d0*/  ISETP.GT.U32.AND P4, PT, R13.reuse, R16, PT ;  /* 0x000000100d00720c */ /* 0x040fe20003f84070 */
[----:B------:R-:W-:Y:S02]  /*21e0*/  IMAD.MOV R10, RZ, RZ, -R10 ;  /* 0x000000ffff0a7224 */ /* 0x000fe400078e0a0a */
[----:B------:R-:W-:Y:S01]  /*21f0*/  @!P3 IMAD.MOV R15, RZ, RZ, -R15 ;  /* 0x000000ffff0fb224 */ /* 0x000fe200078e0a0f */
[----:B------:R-:W-:Y:S01]  /*2200*/  ISETP.GE.AND P3, PT, R6, RZ, PT ;  /* 0x000000ff0600720c */ /* 0x000fe20003f66270 */
[--C-:B------:R-:W-:Y:S02]  /*2210*/  @!P0 IMAD.IADD R4, R4, 0x1, -R13.reuse ;  /* 0x0000000104048824 */ /* 0x100fe400078e0a0d */
[----:B------:R-:W-:Y:S01]  /*2220*/  IMAD R12, R13, R10, R12 ;  /* 0x0000000a0d0c7224 */ /* 0x000fe200078e020c */
[----:B------:R0:W-:Y:S01]  /*2230*/  STL [R1+0x1fc], R15 ;  /* 0x0001fc0f01007387 */ /* 0x0001e20000100800 */
[----:B------:R-:W-:-:S02]  /*2240*/  @!P5 IMAD.IADD R8, R8, 0x1, -R13 ;  /* 0x000000010808d824 */ /* 0x000fc400078e0a0d */
[----:B------:R-:W-:Y:S01]  /*2250*/  VIADD R6, R3, 0x1de ;  /* 0x000001de03067836 */ /* 0x000fe20000000000 */
[----:B------:R1:W-:Y:S01]  /*2260*/  STL [R1+0x204], R7 ;  /* 0x0002040701007387 */ /* 0x0003e20000100800 */
[----:B------:R-:W-:Y:S01]  /*2270*/  ISETP.GT.U32.AND P5, PT, R13, R12, PT ;  /* 0x0000000c0d00720c */ /* 0x000fe20003fa4070 */
[----:B------:R-:W-:Y:S02]  /*2280*/  @!P4 IMAD.IADD R16, R16, 0x1, -R13 ;  /* 0x000000011010c824 */ /* 0x000fe400078e0a0d */
[C---:B------:R-:W-:Y:S01]  /*2290*/  VIADD R0, R3.reuse, 0x1df ;  /* 0x000001df03007836 */ /* 0x040fe20000000000 */
[----:B------:R-:W-:Y:S01]  /*22a0*/  IABS R10, R6 ;  /* 0x00000006000a7213 */ /* 0x000fe20000000000 */
[----:B0-----:R-:W-:Y:S01]  /*22b0*/  VIADD R15, R3, 0x1e0 ;  /* 0x000001e0030f7836 */ /* 0x001fe20000000000 */
[----:B------:R-:W-:Y:S01]  /*22c0*/  ISETP.GT.U32.AND P4, PT, R13, R16, PT ;  /* 0x000000100d00720c */ /* 0x000fe20003f84070 */
[----:B------:R-:W-:Y:S01]  /*22d0*/  @!P6 IMAD.MOV R8, RZ, RZ, -R8 ;  /* 0x000000ffff08e224 */ /* 0x000fe200078e0a08 */
[----:B------:R-:W-:Y:S01]  /*22e0*/  IABS R11, R0 ;  /* 0x00000000000b7213 */ /* 0x000fe20000000000 */
[----:B-1----:R-:W-:Y:S01]  /*22f0*/  IMAD.MOV.U32 R7, RZ, RZ, R4 ;  /* 0x000000ffff077224 */ /* 0x002fe200078e0004 */
[----:B------:R-:W-:Y:S01]  /*2300*/  ISETP.GE.AND P0, PT, R15, RZ, PT ;  /* 0x000000ff0f00720c */ /* 0x000fe20003f06270 */
[----:B------:R-:W-:Y:S01]  /*2310*/  VIADD R9, R3, 0x1db ;  /* 0x000001db03097836 */ /* 0x000fe20000000000 */
[----:B------:R-:W-:Y:S01]  /*2320*/  IABS R15, R15 ;  /* 0x0000000f000f7213 */ /* 0x000fe20000000000 */
[----:B------:R-:W-:Y:S01]  /*2330*/  @!P2 IMAD.MOV R7, RZ, RZ, -R7 ;  /* 0x000000ffff07a224 */ /* 0x000fe200078e0a07 */
[----:B------:R-:W-:Y:S01]  /*2340*/  ISETP.GE.AND P2, PT, R0, RZ, PT ;  /* 0x000000ff0000720c */ /* 0x000fe20003f46270 */
[----:B------:R-:W-:Y:S01]  /*2350*/  @!P5 IMAD.IADD R12, R12, 0x1, -R13 ;  /* 0x000000010c0cd824 */ /* 0x000fe200078e0a0d */
[----:B------:R-:W-:Y:S01]  /*2360*/  ISETP.GE.AND P6, PT, R6, RZ, PT ;  /* 0x000000ff0600720c */ /* 0x000fe20003fc6270 */
[----:B------:R-:W-:Y:S01]  /*2370*/  IMAD.HI.U32 R0, R5, R10, RZ ;  /* 0x0000000a05007227 */ /* 0x000fe200078e00ff */
[----:B------:R0:W-:Y:S01]  /*2380*/  STL [R1+0x20c], R7 ;  /* 0x00020c0701007387 */ /* 0x0001e20000100800 */
[----:B------:R-:W-:-:S02]  /*2390*/  IABS R14, R9 ;  /* 0x00000009000e7213 */ /* 0x000fc40000000000 */
[----:B------:R-:W-:Y:S01]  /*23a0*/  ISETP.GT.U32.AND P5, PT, R13, R12, PT ;  /* 0x0000000c0d00720c */ /* 0x000fe20003fa4070 */
[C---:B------:R-:W-:Y:S01]  /*23b0*/  IMAD.HI.U32 R4, R5.reuse, R11, RZ ;  /* 0x0000000b05047227 */ /* 0x040fe200078e00ff */
[----:B------:R1:W-:Y:S03]  /*23c0*/  STL [R1+0x214], R8 ;  /* 0x0002140801007387 */ /* 0x0003e60000100800 */
[----:B------:R-:W-:Y:S02]  /*23d0*/  @!P4 IMAD.IADD R16, R16, 0x1, -R13 ;  /* 0x000000011010c824 */ /* 0x000fe400078e0a0d */
[----:B0-----:R-:W-:-:S04]  /*23e0*/  IMAD.HI.U32 R7, R5, R15, RZ ;  /* 0x0000000f05077227 */ /* 0x001fc800078e00ff */
[----:B------:R-:W-:Y:S02]  /*23f0*/  IMAD.MOV R7, RZ, RZ, -R7 ;  /* 0x000000ffff077224 */ /* 0x000fe400078e0a07 */
[----:B------:R-:W-:Y:S02]  /*2400*/  IMAD.MOV R6, RZ, RZ, -R0 ;  /* 0x000000ffff067224 */ /* 0x000fe400078e0a00 */
[C---:B------:R-:W-:Y:S02]  /*2410*/  IMAD R15, R13.reuse, R7, R15 ;  /* 0x000000070d0f7224 */ /* 0x040fe400078e020f */
[----:B------:R-:W-:Y:S02]  /*2420*/  IMAD.MOV R4, RZ, RZ, -R4 ;  /* 0x000000ffff047224 */ /* 0x000fe400078e0a04 */
[C---:B------:R-:W-:Y:S01]  /*2430*/  IMAD R10, R13.reuse, R6, R10 ;  /* 0x000000060d0a7224 */ /* 0x040fe200078e020a */
[----:B------:R-:W-:Y:S01]  /*2440*/  ISETP.GT.U32.AND P4, PT, R13, R15, PT ;  /* 0x0000000f0d00720c */ /* 0x000fe20003f84070 */
[----:B------:R-:W-:-:S02]  /*2450*/  IMAD.MOV.U32 R18, RZ, RZ, R16 ;  /* 0x000000ffff127224 */ /* 0x000fc400078e0010 */
[----:B------:R-:W-:Y:S02]  /*2460*/  IMAD R11, R13, R4, R11 ;  /* 0x000000040d0b7224 */ /* 0x000fe400078e020b */
[----:B-1----:R-:W-:Y:S02]  /*2470*/  VIADD R8, R3, 0x1dc ;  /* 0x000001dc03087836 */ /* 0x002fe40000000000 */
[----:B------:R-:W-:Y:S01]  /*2480*/  @!P1 IMAD.MOV R18, RZ, RZ, -R18 ;  /* 0x000000ffff129224 */ /* 0x000fe200078e0a12 */
[----:B------:R-:W-:Y:S01]  /*2490*/  ISETP.GT.U32.AND P1, PT, R13, R10, PT ;  /* 0x0000000a0d00720c */ /* 0x000fe20003f24070 */
[----:B------:R-:W-:Y:S01]  /*24a0*/  VIADD R0, R3, 0x1dd ;  /* 0x000001dd03007836 */ /* 0x000fe20000000000 */
[----:B------:R-:W-:Y:S01]  /*24b0*/  IABS R17, R8 ;  /* 0x0000000800117213 */ /* 0x000fe20000000000 */
[--C-:B------:R-:W-:Y:S01]  /*24c0*/  @!P5 IMAD.IADD R12, R12, 0x1, -R13.reuse ;  /* 0x000000010c0cd824 */ /* 0x100fe200078e0a0d */
[----:B------:R-:W-:Y:S01]  /*24d0*/  ISETP.GT.U32.AND P5, PT, R13, R11, PT ;  /* 0x0000000b0d00720c */ /* 0x000fe20003fa4070 */
[----:B------:R-:W-:Y:S01]  /*24e0*/  @!P4 IMAD.IADD R15, R15, 0x1, -R13 ;  /* 0x000000010f0fc824 */ /* 0x000fe200078e0a0d */
[----:B------:R-:W-:Y:S01]  /*24f0*/  IABS R7, R0 ;  /* 0x0000000000077213 */ /* 0x000fe20000000000 */
[----:B------:R-:W-:Y:S01]  /*2500*/  IMAD.MOV.U32 R16, RZ, RZ, R17 ;  /* 0x000000ffff107224 */ /* 0x000fe200078e0011 */
[----:B------:R0:W-:Y:S01]  /*2510*/  STL [R1+0x218], R18 ;  /* 0x0002181201007387 */ /* 0x0001e20000100800 */
[----:B------:R-:W-:Y:S01]  /*2520*/  VIADD R4, R3, 0x1da ;  /* 0x000001da03047836 */ /* 0x000fe20000000000 */
[----:B------:R-:W-:Y:S01]  /*2530*/  ISETP.GT.U32.AND P4, PT, R13, R15, PT ;  /* 0x0000000f0d00720c */ /* 0x000fe20003f84070 */
[----:B------:R-:W-:-:S03]  /*2540*/  IMAD.HI.U32 R17, R5, R7, RZ ;  /* 0x0000000705117227 */ /* 0x000fc600078e00ff */
[----:B------:R-:W-:Y:S01]  /*2550*/  IABS R6, R4 ;  /* 0x0000000400067213 */ /* 0x000fe20000000000 */
[----:B------:R-:W-:Y:S02]  /*2560*/  @!P1 IMAD.IADD R10, R10, 0x1, -R13 ;  /* 0x000000010a0a9824 */ /* 0x000fe400078e0a0d */
[----:B------:R-:W-:Y:S02]  /*2570*/  IMAD.MOV R17, RZ, RZ, -R17 ;  /* 0x000000ffff117224 */ /* 0x000fe400078e0a11 */
[----:B0-----:R-:W-:Y:S01]  /*2580*/  IMAD.MOV.U32 R18, RZ, RZ, R12 ;  /* 0x000000ffff127224 */ /* 0x001fe200078e000c */
[----:B------:R-:W-:Y:S01]  /*2590*/  ISETP.GT.U32.AND P1, PT, R13, R10, PT ;  /* 0x0000000a0d00720c */ /* 0x000fe20003f24070 */
[----:B------:R-:W-:Y:S02]  /*25a0*/  @!P5 IMAD.IADD R11, R11, 0x1, -R13 ;  /* 0x000000010b0bd824 */ /* 0x000fe400078e0a0d */
[----:B------:R-:W-:Y:S01]  /*25b0*/  @!P3 IMAD.MOV R18, RZ, RZ, -R18 ;  /* 0x000000ffff12b224 */ /* 0x000fe200078e0a12 */
[----:B------:R-:W-:Y:S01]  /*25c0*/  ISETP.GE.AND P3, PT, R0, RZ, PT ;  /* 0x000000ff0000720c */ /* 0x000fe20003f66270 */
[C---:B------:R-:W-:Y:S01]  /*25d0*/  IMAD R0, R13.reuse, R17, R7 ;  /* 0x000000110d007224 */ /* 0x040fe200078e0207 */
[----:B------:R-:W-:Y:S01]  /*25e0*/  ISETP.GT.U32.AND P5, PT, R13, R11, PT ;  /* 0x0000000b0d00720c */ /* 0x000fe20003fa4070 */
[----:B------:R-:W-:Y:S01]  /*25f0*/  IMAD.MOV.U32 R12, RZ, RZ, R14 ;  /* 0x000000ffff0c7224 */ /* 0x000fe200078e000e */
[----:B------:R0:W-:Y:S01]  /*2600*/  STL [R1+0x224], R18 ;  /* 0x0002241201007387 */ /* 0x0001e20000100800 */
[----:B------:R-:W-:Y:S01]  /*2610*/  @!P4 IMAD.IADD R15, R15, 0x1, -R13 ;  /* 0x000000010f0fc824 */ /* 0x000fe200078e0a0d */
[----:B------:R-:W-:Y:S01]  /*2620*/  ISETP.GT.U32.AND P4, PT, R13, R0, PT ;  /* 0x000000000d00720c */ /* 0x000fe20003f84070 */
[----:B------:R-:W-:-:S04]  /*2630*/  IMAD.HI.U32 R7, R5, R12, RZ ;  /* 0x0000000c05077227 */ /* 0x000fc800078e00ff */
[----:B------:R-:W-:-:S04]  /*2640*/  IMAD.HI.U32 R17, R5, R16, RZ ;  /* 0x0000001005117227 */ /* 0x000fc800078e00ff */
[----:B------:R-:W-:-:S04]  /*2650*/  IMAD.HI.U32 R14, R5, R6, RZ ;  /* 0x00000006050e7227 */ /* 0x000fc800078e00ff */
[----:B------:R-:W-:Y:S02]  /*2660*/  IMAD.MOV R7, RZ, RZ, -R7 ;  /* 0x000000ffff077224 */ /* 0x000fe400078e0a07 */
[----:B------:R-:W-:Y:S02]  /*2670*/  IMAD.MOV R17, RZ, RZ, -R17 ;  /* 0x000000ffff117224 */ /* 0x000fe400078e0a11 */
[----:B------:R-:W-:Y:S02]  /*2680*/  IMAD.MOV R14, RZ, RZ, -R14 ;  /* 0x000000ffff0e7224 */ /* 0x000fe400078e0a0e */
[----:B------:R-:W-:Y:S02]  /*2690*/  IMAD R12, R13, R7, R12 ;  /* 0x000000070d0c7224 */ /* 0x000fe400078e020c */
[--C-:B------:R-:W-:Y:S02]  /*26a0*/  @!P1 IMAD.IADD R10, R10, 0x1, -R13.reuse ;  /* 0x000000010a0a9824 */ /* 0x100fe400078e0a0d */
[----:B------:R-:W-:Y:S01]  /*26b0*/  VIADD R7, R3, 0x1d9 ;  /* 0x000001d903077836 */ /* 0x000fe20000000000 */
[----:B------:R-:W-:Y:S01]  /*26c0*/  ISETP.GT.U32.AND P1, PT, R13, R12, PT ;  /* 0x0000000c0d00720c */ /* 0x000fe20003f24070 */
[----:B------:R-:W-:Y:S01]  /*26d0*/  @!P5 IMAD.IADD R11, R11, 0x1, -R13 ;  /* 0x000000010b0bd824 */ /* 0x000fe200078e0a0d */
[----:B------:R-:W-:Y:S01]  /*26e0*/  ISETP.GE.AND P5, PT, R8, RZ, PT ;  /* 0x000000ff0800720c */ /* 0x000fe20003fa6270 */
[----:B0-----:R-:W-:-:S02]  /*26f0*/  IMAD.MOV.U32 R18, RZ, RZ, R15 ;  /* 0x000000ffff127224 */ /* 0x001fc400078e000f */
[C---:B------:R-:W-:Y:S02]  /*2700*/  IMAD R8, R13.reuse, R17, R16 ;  /* 0x000000110d087224 */ /* 0x040fe400078e0210 */
[C---:B------:R-:W-:Y:S01]  /*2710*/  IMAD R6, R13.reuse, R14, R6 ;  /* 0x0000000e0d067224 */ /* 0x040fe200078e0206 */
[----:B------:R-:W-:Y:S01]  /*2720*/  IABS R14, R7 ;  /* 0x00000007000e7213 */ /* 0x000fe20000000000 */
[----:B------:R-:W-:Y:S02]  /*2730*/  IMAD.MOV.U32 R15, RZ, RZ, R10 ;  /* 0x000000ffff0f7224 */ /* 0x000fe400078e000a */
[----:B------:R-:W-:Y:S02]  /*2740*/  @!P4 IMAD.IADD R0, R0, 0x1, -R13 ;  /* 0x000000010000c824 */ /* 0x000fe400078e0a0d */
[----:B------:R-:W-:Y:S01]  /*2750*/  @!P0 IMAD.MOV R18, RZ, RZ, -R18 ;  /* 0x000000ffff128224 */ /* 0x000fe200078e0a12 */
[C---:B------:R-:W-:Y:S01]  /*2760*/  ISETP.GT.U32.AND P0, PT, R13.reuse, R8, PT ;  /* 0x000000080d00720c */ /* 0x040fe20003f04070 */
[----:B------:R-:W-:Y:S01]  /*2770*/  @!P6 IMAD.MOV R15, RZ, RZ, -R15 ;  /* 0x000000ffff0fe224 */ /* 0x000fe200078e0a0f */
[C---:B------:R-:W-:Y:S01]  /*2780*/  ISETP.GT.U32.AND P6, PT, R13.reuse, R6, PT ;  /* 0x000000060d00720c */ /* 0x040fe20003fc4070 */
[----:B------:R-:W-:Y:S01]  /*2790*/  IMAD.MOV.U32 R16, RZ, RZ, R11 ;  /* 0x000000ffff107224 */ /* 0x000fe200078e000b */
[----:B------:R-:W-:Y:S01]  /*27a0*/  ISETP.GT.U32.AND P4, PT, R13, R0, PT ;  /* 0x000000000d00720c */ /* 0x000fe20003f84070 */
[----:B------:R-:W-:Y:S01]  /*27b0*/  IMAD.MOV.U32 R11, RZ, RZ, R14 ;  /* 0x000000ffff0b7224 */ /* 0x000fe200078e000e */
[----:B------:R-:W-:Y:S01]  /*27c0*/  STL [R1+0x22c], R18 ;  /* 0x00022c1201007387 */ /* 0x000fe20000100800 */
[----:B------:R-:W-:Y:S01]  /*27d0*/  @!P2 IMAD.MOV R16, RZ, RZ, -R16 ;  /* 0x000000ffff10a224 */ /* 0x000fe200078e0a10 */
[----:B------:R-:W-:Y:S01]  /*27e0*/  ISETP.GE.AND P2, PT, R9, RZ, PT ;  /* 0x000000ff0900720c */ /* 0x000fe20003f46270 */
[----:B------:R-:W-:-:S02]  /*27f0*/  VIADD R10, R3, 0x1d8 ;  /* 0x000001d8030a7836 */ /* 0x000fc40000000000 */
[----:B------:R-:W-:Y:S01]  /*2800*/  IMAD.HI.U32 R9, R5, R11, RZ ;  /* 0x0000000b05097227 */ /* 0x000fe200078e00ff */
[----:B------:R-:W-:Y:S02]  /*2810*/  STL [R1+0x234], R16 ;  /* 0x0002341001007387 */ /* 0x000fe40000100800 */
[----:B------:R-:W-:Y:S01]  /*2820*/  IABS R14, R10 ;  /* 0x0000000a000e7213 */ /* 0x000fe20000000000 */
[----:B------:R-:W-:Y:S01]  /*2830*/  @!P1 IMAD.IADD R12, R12, 0x1, -R13 ;  /* 0x000000010c0c9824 */ /* 0x000fe200078e0a0d */
[----:B------:R0:W-:Y:S01]  /*2840*/  STL [R1+0x240], R15 ;  /* 0x0002400f01007387 */ /* 0x0001e20000100800 */
[----:B------:R-:W-:Y:S02]  /*2850*/  IMAD.MOV R9, RZ, RZ, -R9 ;  /* 0x000000ffff097224 */ /* 0x000fe400078e0a09 */
[--C-:B------:R-:W-:Y:S01]  /*2860*/  @!P0 IMAD.IADD R8, R8, 0x1, -R13.reuse ;  /* 0x0000000108088824 */ /* 0x100fe200078e0a0d */
[----:B------:R-:W-:Y:S01]  /*2870*/  ISETP.GE.AND P0, PT, R7, RZ, PT ;  /* 0x000000ff0700720c */ /* 0x000fe20003f06270 */
[--C-:B------:R-:W-:Y:S01]  /*2880*/  @!P6 IMAD.IADD R6, R6, 0x1, -R13.reuse ;  /* 0x000000010606e824 */ /* 0x100fe200078e0a0d */
[C---:B------:R-:W-:Y:S01]  /*2890*/  ISETP.GT.U32.AND P6, PT, R13.reuse, R12, PT ;  /* 0x0000000c0d00720c */ /* 0x040fe20003fc4070 */
[----:B------:R-:W-:Y:S01]  /*28a0*/  @!P4 IMAD.IADD R0, R0, 0x1, -R13 ;  /* 0x000000010000c824 */ /* 0x000fe200078e0a0d */
[C---:B------:R-:W-:Y:S01]  /*28b0*/  ISETP.GT.U32.AND P1, PT, R13.reuse, R8, PT ;  /* 0x000000080d00720c */ /* 0x040fe20003f24070 */
[----:B------:R-:W-:Y:S01]  /*28c0*/  IMAD R11, R13, R9, R11 ;  /* 0x000000090d0b7224 */ /* 0x000fe200078e020b */
[----:B------:R-:W-:Y:S01]  /*28d0*/  ISETP.GE.AND P4, PT, R4, RZ, PT ;  /* 0x000000ff0400720c */ /* 0x000fe20003f86270 */
[----:B------:R-:W-:-:S04]  /*28e0*/  IMAD.HI.U32 R9, R5, R14, RZ ;  /* 0x0000000e05097227 */ /* 0x000fc800078e00ff */
[----:B0-----:R-:W-:Y:S02]  /*28f0*/  IMAD.MOV.U32 R15, RZ, RZ, R0 ;  /* 0x000000ffff0f7224 */ /* 0x001fe400078e0000 */
[----:B------:R-:W-:Y:S02]  /*2900*/  IMAD.MOV R9, RZ, RZ, -R9 ;  /* 0x000000ffff097224 */ /* 0x000fe400078e0a09 */
[----:B------:R-:W-:Y:S01]  /*2910*/  @!P3 IMAD.MOV R15, RZ, RZ, -R15 ;  /* 0x000000ffff0fb224 */ /* 0x000fe200078e0a0f */
[C---:B------:R-:W-:Y:S01]  /*2920*/  ISETP.GT.U32.AND P3, PT, R13.reuse, R6, PT ;  /* 0x000000060d00720c */ /* 0x040fe20003f64070 */
[----:B------:R-:W-:Y:S02]  /*2930*/  IMAD R14, R13, R9, R14 ;  /* 0x000000090d0e7224 */ /* 0x000fe400078e020e */
[----:B------:R-:W-:Y:S01]  /*2940*/  @!P6 IMAD.IADD R12, R12, 0x1, -R13 ;  /* 0x000000010c0ce824 */ /* 0x000fe200078e0a0d */
[----:B------:R0:W-:Y:S01]  /*2950*/  STL [R1+0x258], R15 ;  /* 0x0002580f01007387 */ /* 0x0001e20000100800 */
[----:B------:R-:W-:Y:S01]  /*2960*/  VIADD R7, R3, 0x1d5 ;  /* 0x000001d503077836 */ /* 0x000fe20000000000 */
[----:B------:R-:W-:Y:S01]  /*2970*/  ISETP.GT.U32.AND P6, PT, R13, R14, PT ;  /* 0x0000000e0d00720c */ /* 0x000fe20003fc4070 */
[----:B------:R-:W-:-:S02]  /*2980*/  VIADD R4, R3, 0x1d7 ;  /* 0x000001d703047836 */ /* 0x000fc40000000000 */
[--C-:B------:R-:W-:Y:S01]  /*2990*/  @!P1 IMAD.IADD R8, R8, 0x1, -R13.reuse ;  /* 0x0000000108089824 */ /* 0x100fe200078e0a0d */
[----:B------:R-:W-:Y:S01]  /*29a0*/  ISETP.GT.U32.AND P1, PT, R13, R11, PT ;  /* 0x0000000b0d00720c */ /* 0x000fe20003f24070 */
[----:B------:R-:W-:Y:S01]  /*29b0*/  VIADD R0, R3, 0x1d6 ;  /* 0x000001d603007836 */ /* 0x000fe20000000000 */
[----:B------:R-:W-:Y:S01]  /*29c0*/  IABS R16, R7 ;  /* 0x0000000700107213 */ /* 0x000fe20000000000 */
[----:B------:R-:W-:Y:S01]  /*29d0*/  @!P3 IMAD.IADD R6, R6, 0x1, -R13 ;  /* 0x000000010606b824 */ /* 0x000fe200078e0a0d */
[----:B0-----:R-:W-:Y:S01]  /*29e0*/  IABS R15, R4 ;  /* 0x00000004000f7213 */ /* 0x001fe20000000000 */
[----:B------:R-:W-:Y:S01]  /*29f0*/  IMAD.MOV.U32 R18, RZ, RZ, R8 ;  /* 0x000000ffff127224 */ /* 0x000fe200078e0008 */
[----:B------:R-:W-:Y:S01]  /*2a00*/  ISETP.GE.AND P3, PT, R10, RZ, PT ;  /* 0x000000ff0a00720c */ /* 0x000fe20003f66270 */
[----:B------:R-:W-:Y:S01]  /*2a10*/  IMAD.MOV.U32 R10, RZ, RZ, R16 ;  /* 0x000000ffff0a7224 */ /* 0x000fe200078e0010 */
[----:B------:R-:W-:Y:S01]  /*2a20*/  IABS R9, R0 ;  /* 0x0000000000097213 */ /* 0x000fe20000000000 */
[----:B------:R-:W-:-:S04]  /*2a30*/  IMAD.HI.U32 R16, R5, R15, RZ ;  /* 0x0000000f05107227 */ /* 0x000fc800078e00ff */
[----:B------:R-:W-:Y:S02]  /*2a40*/  @!P6 IMAD.IADD R14, R14, 0x1, -R13 ;  /* 0x000000010e0ee824 */ /* 0x000fe400078e0a0d */
[----:B------:R-:W-:-:S03]  /*2a50*/  IMAD.HI.U32 R17, R5, R9, RZ ;  /* 0x0000000905117227 */ /* 0x000fc600078e00ff */
[----:B------:R-:W-:Y:S01]  /*2a60*/  ISETP.GT.U32.AND P6, PT, R13, R14, PT ;  /* 0x0000000e0d00720c */ /* 0x000fe20003fc4070 */
[----:B------:R-:W-:Y:S02]  /*2a70*/  IMAD.MOV R16, RZ, RZ, -R16 ;  /* 0x000000ffff107224 */ /* 0x000fe400078e0a10 */
[----:B------:R-:W-:Y:S01]  /*2a80*/  @!P1 IMAD.IADD R11, R11, 0x1, -R13 ;  /* 0x000000010b0b9824 */ /* 0x000fe200078e0a0d */
[----:B------:R-:W-:Y:S01]  /*2a90*/  ISETP.GE.AND P1, PT, R4, RZ, PT ;  /* 0x000000ff0400720c */ /* 0x000fe20003f26270 */
[----:B------:R-:W-:-:S04]  /*2aa0*/  IMAD.HI.U32 R4, R5, R10, RZ ;  /* 0x0000000a05047227 */ /* 0x000fc800078e00ff */
[----:B------:R-:W-:Y:S02]  /*2ab0*/  IMAD.MOV R8, RZ, RZ, -R17 ;  /* 0x000000ffff087224 */ /* 0x000fe400078e0a11 */
[C---:B------:R-:W-:Y:S02]  /*2ac0*/  IMAD R15, R13.reuse, R16, R15 ;  /* 0x000000100d0f7224 */ /* 0x040fe400078e020f */
[----:B------:R-:W-:Y:S01]  /*2ad0*/  @!P5 IMAD.MOV R18, RZ, RZ, -R18 ;  /* 0x000000ffff12d224 */ /* 0x000fe200078e0a12 */
[C---:B------:R-:W-:Y:S01]  /*2ae0*/  ISETP.GT.U32.AND P5, PT, R13.reuse, R11, PT ;  /* 0x0000000b0d00720c */ /* 0x040fe20003fa4070 */
[----:B------:R-:W-:Y:S02]  /*2af0*/  IMAD.MOV R4, RZ, RZ, -R4 ;  /* 0x000000ffff047224 */ /* 0x000fe400078e0a04 */
[C---:B------:R-:W-:Y:S01]  /*2b00*/  IMAD R9, R13.reuse, R8, R9 ;  /* 0x000000080d097224 */ /* 0x040fe200078e0209 */
[----:B------:R0:W-:Y:S01]  /*2b10*/  STL [R1+0x25c], R18 ;  /* 0x00025c1201007387 */ /* 0x0001e20000100800 */
[----:B------:R-:W-:Y:S01]  /*2b20*/  @!P2 IMAD.MOV R12, RZ, RZ, -R12 ;  /* 0x000000ffff0ca224 */ /* 0x000fe200078e0a0c */
[C---:B------:R-:W-:Y:S01]  /*2b30*/  ISETP.GT.U32.AND P2, PT, R13.reuse, R15, PT ;  /* 0x0000000f0d00720c */ /* 0x040fe20003f44070 */
[----:B------:R-:W-:-:S02]  /*2b40*/  IMAD R10, R13, R4, R10 ;  /* 0x000000040d0a7224 */ /* 0x000fc400078e020a */
[----:B------:R-:W-:Y:S01]  /*2b50*/  @!P4 IMAD.MOV R6, RZ, RZ, -R6 ;  /* 0x000000ffff06c224 */ /* 0x000fe200078e0a06 */
[C---:B------:R-:W-:Y:S01]  /*2b60*/  ISETP.GT.U32.AND P4, PT, R13.reuse, R9, PT ;  /* 0x000000090d00720c */ /* 0x040fe20003f84070 */
[--C-:B------:R-:W-:Y:S01]  /*2b70*/  @!P6 IMAD.IADD R14, R14, 0x1, -R13.reuse ;  /* 0x000000010e0ee824 */ /* 0x100fe200078e0a0d */
[----:B------:R-:W-:Y:S01]  /*2b80*/  ISETP.GT.U32.AND P6, PT, R13, R10, PT ;  /* 0x0000000a0d00720c */ /* 0x000fe20003fc4070 */
[----:B------:R-:W-:Y:S01]  /*2b90*/  VIADD R16, R3, 0x1d4 ;  /* 0x000001d403107836 */ /* 0x000fe20000000000 */
[----:B------:R-:W-:Y:S01]  /*2ba0*/  STL [R1+0x264], R12 ;  /* 0x0002640c01007387 */ /* 0x000fe20000100800 */
[--C-:B------:R-:W-:Y:S01]  /*2bb0*/  @!P5 IMAD.IADD R11, R11, 0x1, -R13.reuse ;  /* 0x000000010b0bd824 */ /* 0x100fe200078e0a0d */
[----:B------:R-:W-:Y:S01]  /*2bc0*/  ISETP.GE.AND P5, PT, R0, RZ, PT ;  /* 0x000000ff0000720c */ /* 0x000fe20003fa6270 */
[----:B------:R-:W-:Y:S01]  /*2bd0*/  VIADD R0, R3, 0x1d3 ;  /* 0x000001d303007836 */ /* 0x000fe20000000000 */
[----:B------:R-:W-:Y:S01]  /*2be0*/  IABS R4, R16 ;  /* 0x0000001000047213 */ /* 0x000fe20000000000 */
[----:B------:R-:W-:Y:S01]  /*2bf0*/  @!P2 IMAD.IADD R15, R15, 0x1, -R13 ;  /* 0x000000010f0fa824 */ /* 0x000fe200078e0a0d */
[----:B------:R1:W-:Y:S01]  /*2c00*/  STL [R1+0x26c], R6 ;  /* 0x00026c0601007387 */ /* 0x0003e20000100800 */
[----:B------:R-:W-:Y:S01]  /*2c10*/  ISETP.GE.AND P2, PT, R7, RZ, PT ;  /* 0x000000ff0700720c */ /* 0x000fe20003f46270 */
[----:B------:R-:W-:-:S02]  /*2c20*/  VIADD R8, R3, 0x1d2 ;  /* 0x000001d203087836 */ /* 0x000fc40000000000 */
[--C-:B------:R-:W-:Y:S01]  /*2c30*/  @!P4 IMAD.IADD R9, R9, 0x1, -R13.reuse ;  /* 0x000000010909c824 */ /* 0x100fe200078e0a0d */
[----:B------:R-:W-:Y:S01]  /*2c40*/  ISETP.GT.U32.AND P4, PT, R13, R15, PT ;  /* 0x0000000f0d00720c */ /* 0x000fe20003f84070 */
[----:B------:R-:W-:Y:S01]  /*2c50*/  IMAD.HI.U32 R7, R5, R4, RZ ;  /* 0x0000000405077227 */ /* 0x000fe200078e00ff */
[----:B0-----:R-:W-:Y:S02]  /*2c60*/  IABS R18, R8 ;  /* 0x0000000800127213 */ /* 0x001fe40000000000 */
[----:B-1----:R-:W-:Y:S01]  /*2c70*/  IABS R6, R0 ;  /* 0x0000000000067213 */ /* 0x002fe20000000000 */
[----:B------:R-:W-:Y:S01]  /*2c80*/  @!P6 IMAD.IADD R10, R10, 0x1, -R13 ;  /* 0x000000010a0ae824 */ /* 0x000fe200078e0a0d */
[----:B------:R-:W-:Y:S01]  /*2c90*/  ISETP.GT.U32.AND P6, PT, R13, R9, PT ;  /* 0x000000090d00720c */ /* 0x000fe20003fc4070 */
[----:B------:R-:W-:Y:S02]  /*2ca0*/  IMAD.MOV.U32 R12, RZ, RZ, R11 ;  /* 0x000000ffff0c7224 */ /* 0x000fe400078e000b */
[----:B------:R-:W-:-:S02]  /*2cb0*/  IMAD.MOV R7, RZ, RZ, -R7 ;  /* 0x000000ffff077224 */ /* 0x000fc400078e0a07 */
[----:B------:R-:W-:-:S04]  /*2cc0*/  IMAD.HI.U32 R11, R5, R6, RZ ;  /* 0x00000006050b7227 */ /* 0x000fc800078e00ff */
[----:B------:R-:W-:Y:S02]  /*2cd0*/  IMAD R4, R13, R7, R4 ;  /* 0x000000070d047224 */ /* 0x000fe400078e0204 */
[----:B------:R-:W-:Y:S02]  /*2ce0*/  IMAD.MOV R11, RZ, RZ, -R11 ;  /* 0x000000ffff0b7224 */ /* 0x000fe400078e0a0b */
[--C-:B------:R-:W-:Y:S01]  /*2cf0*/  @!P4 IMAD.IADD R15, R15, 0x1, -R13.reuse ;  /* 0x000000010f0fc824 */ /* 0x100fe200078e0a0d */
[C---:B------:R-:W-:Y:S01]  /*2d00*/  ISETP.GT.U32.AND P4, PT, R13.reuse, R4, PT ;  /* 0x000000040d00720c */ /* 0x040fe20003f84070 */
[----:B------:R-:W-:Y:S02]  /*2d10*/  IMAD R6, R13, R11, R6 ;  /* 0x0000000b0d067224 */ /* 0x000fe400078e0206 */
[----:B------:R-:W-:Y:S02]  /*2d20*/  @!P6 IMAD.IADD R9, R9, 0x1, -R13 ;  /* 0x000000010909e824 */ /* 0x000fe400078e0a0d */
[----:B------:R-:W-:Y:S01]  /*2d30*/  VIADD R7, R3, 0x1d1 ;  /* 0x000001d103077836 */ /* 0x000fe20000000000 */
[C---:B------:R-:W-:Y:S01]  /*2d40*/  ISETP.GT.U32.AND P6, PT, R13.reuse, R6, PT ;  /* 0x000000060d00720c */ /* 0x040fe20003fc4070 */
[----:B------:R-:W-:Y:S01]  /*2d50*/  @!P0 IMAD.MOV R12, RZ, RZ, -R12 ;  /* 0x000000ffff0c8224 */ /* 0x000fe200078e0a0c */
[----:B------:R-:W-:Y:S01]  /*2d60*/  ISETP.GT.U32.AND P0, PT, R13, R10, PT ;  /* 0x0000000a0d00720c */ /* 0x000fe20003f04070 */
[----:B------:R-:W-:Y:S01]  /*2d70*/  IMAD.HI.U32 R19, R5, R18, RZ ;  /* 0x0000001205137227 */ /* 0x000fe200078e00ff */
[----:B------:R-:W-:-:S02]  /*2d80*/  IABS R11, R7 ;  /* 0x00000007000b7213 */ /* 0x000fc40000000000 */
[----:B------:R0:W-:Y:S01]  /*2d90*/  STL [R1+0x270], R12 ;  /* 0x0002700c01007387 */ /* 0x0001e20000100800 */
[----:B------:R-:W-:Y:S01]  /*2da0*/  @!P4 IMAD.IADD R4, R4, 0x1, -R13 ;  /* 0x000000010404c824 */ /* 0x000fe200078e0a0d */
[----:B------:R-:W-:Y:S01]  /*2db0*/  ISETP.GE.AND P4, PT, R0, RZ, PT ;  /* 0x000000ff0000720c */ /* 0x000fe20003f86270 */
[----:B------:R-:W-:Y:S02]  /*2dc0*/  IMAD.MOV R19, RZ, RZ, -R19 ;  /* 0x000000ffff137224 */ /* 0x000fe400078e0a13 */
[----:B------:R-:W-:-:S04]  /*2dd0*/  IMAD.HI.U32 R17, R5, R11, RZ ;  /* 0x0000000b05117227 */ /* 0x000fc800078e00ff */
[----:B------:R-:W-:Y:S01]  /*2de0*/  @!P6 IMAD.IADD R6, R6, 0x1, -R13 ;  /* 0x000000010606e824 */ /* 0x000fe200078e0a0d */
[C---:B------:R-:W-:Y:S01]  /*2df0*/  ISETP.GT.U32.AND P6, PT, R13.reuse, R4, PT ;  /* 0x000000040d00720c */ /* 0x040fe20003fc4070 */
[C---:B------:R-:W-:Y:S02]  /*2e00*/  IMAD R0, R13.reuse, R19, R18 ;  /* 0x000000130d007224 */ /* 0x040fe400078e0212 */
[----:B------:R-:W-:Y:S02]  /*2e10*/  IMAD.MOV R17, RZ, RZ, -R17 ;  /* 0x000000ffff117224 */ /* 0x000fe400078e0a11 */
[----:B------:R-:W-:Y:S02]  /*2e20*/  IMAD.MOV.U32 R20, RZ, RZ, R15 ;  /* 0x000000ffff147224 */ /* 0x000fe400078e000f */
[----:B------:R-:W-:Y:S01]  /*2e30*/  @!P3 IMAD.MOV R14, RZ, RZ, -R14 ;  /* 0x000000ffff0eb224 */ /* 0x000fe200078e0a0e */
[----:B------:R-:W-:Y:S01]  /*2e40*/  ISETP.GT.U32.AND P3, PT, R13, R0, PT ;  /* 0x000000000d00720c */ /* 0x000fe20003f64070 */
[----:B0-----:R-:W-:-:S02]  /*2e50*/  VIADD R12, R3, 0x1d0 ;  /* 0x000001d0030c7836 */ /* 0x001fc40000000000 */
[----:B------:R-:W-:Y:S01]  /*2e60*/  @!P1 IMAD.MOV R20, RZ, RZ, -R20 ;  /* 0x000000ffff149224 */ /* 0x000fe200078e0a14 */
[C---:B------:R-:W-:Y:S01]  /*2e70*/  ISETP.GT.U32.AND P1, PT, R13.reuse, R6, PT ;  /* 0x000000060d00720c */ /* 0x040fe20003f24070 */
[C---:B------:R-:W-:Y:S01]  /*2e80*/  IMAD R11, R13.reuse, R17, R11 ;  /* 0x000000110d0b7224 */ /* 0x040fe200078e020b */
[----:B------:R0:W-:Y:S01]  /*2e90*/  STL [R1+0x278], R14 ;  /* 0x0002780e01007387 */ /* 0x0001e20000100800 */
[--C-:B------:R-:W-:Y:S01]  /*2ea0*/  @!P0 IMAD.IADD R10, R10, 0x1, -R13.reuse ;  /* 0x000000010a0a8824 */ /* 0x100fe200078e0a0d */
[----:B------:R-:W-:Y:S01]  /*2eb0*/  ISETP.GE.AND P0, PT, R16, RZ, PT ;  /* 0x000000ff1000720c */ /* 0x000fe20003f06270 */
[--C-:B------:R-:W-:Y:S01]  /*2ec0*/  @!P6 IMAD.IADD R4, R4, 0x1, -R13.reuse ;  /* 0x000000010404e824 */ /* 0x100fe200078e0a0d */
[----:B------:R-:W-:Y:S01]  /*2ed0*/  IABS R16, R12 ;  /* 0x0000000c00107213 */ /* 0x000fe20000000000 */
[----:B------:R-:W-:Y:S01]  /*2ee0*/  STL [R1+0x27c], R20 ;  /* 0x00027c1401007387 */ /* 0x000fe20000100800 */
[----:B------:R-:W-:Y:S01]  /*2ef0*/  ISETP.GT.U32.AND P6, PT, R13, R11, PT ;  /* 0x0000000b0d00720c */ /* 0x000fe20003fc4070 */
[----:B------:R-:W-:-:S02]  /*2f00*/  @!P3 IMAD.IADD R0, R0, 0x1, -R13 ;  /* 0x000000010000b824 */ /* 0x000fc400078e0a0d */
[----:B0-----:R-:W-:Y:S02]  /*2f10*/  IMAD.MOV.U32 R14, RZ, RZ, R9 ;  /* 0x000000ffff0e7224 */ /* 0x001fe400078e0009 */
[----:B------:R-:W-:Y:S02]  /*2f20*/  IMAD.MOV.U32 R9, RZ, RZ, R10 ;  /* 0x000000ffff097224 */ /* 0x000fe400078e000a */
[----:B------:R-:W-:Y:S01]  /*2f30*/  @!P5 IMAD.MOV R14, RZ, RZ, -R14 ;  /* 0x000000ffff0ed224 */ /* 0x000fe200078e0a0e */
[----:B------:R-:W-:Y:S01]  /*2f40*/  ISETP.GE.AND P5, PT, R8, RZ, PT ;  /* 0x000000ff0800720c */ /* 0x000fe20003fa6270 */
[----:B------:R-:W-:Y:S01]  /*2f50*/  @!P2 IMAD.MOV R9, RZ, RZ, -R9 ;  /* 0x000000ffff09a224 */ /* 0x000fe200078e0a09 */
[----:B------:R-:W-:Y:S01]  /*2f60*/  ISETP.GE.AND P2, PT, R7, RZ, PT ;  /* 0x000000ff0700720c */ /* 0x000fe20003f46270 */
[----:B------:R-:W-:Y:S01]  /*2f70*/  IMAD.HI.U32 R8, R5, R16, RZ ;  /* 0x0000001005087227 */ /* 0x000fe200078e00ff */
[----:B------:R0:W-:Y:S03]  /*2f80*/  STL [R1+0x288], R14 ;  /* 0x0002880e01007387 */ /* 0x0001e60000100800 */
[----:B------:R-:W-:Y:S01]  /*2f90*/  VIADD R7, R3, 0x1cf ;  /* 0x000001cf03077836 */ /* 0x000fe20000000000 */
[----:B------:R-:W-:Y:S01]  /*2fa0*/  STL [R1+0x28c], R9 ;  /* 0x00028c0901007387 */ /* 0x000fe20000100800 */
[----:B------:R-:W-:-:S02]  /*2fb0*/  IMAD.MOV R8, RZ, RZ, -R8 ;  /* 0x000000ffff087224 */ /* 0x000fc400078e0a08 */
[--C-:B------:R-:W-:Y:S01]  /*2fc0*/  @!P1 IMAD.IADD R6, R6, 0x1, -R13.reuse ;  /* 0x0000000106069824 */ /* 0x100fe200078e0a0d */
[----:B------:R-:W-:Y:S01]  /*2fd0*/  ISETP.GE.AND P1, PT, R12, RZ, PT ;  /* 0x000000ff0c00720c */ /* 0x000fe20003f26270 */
[----:B------:R-:W-:Y:S01]  /*2fe0*/  IMAD R18, R13, R8, R16 ;  /* 0x000000080d127224 */ /* 0x000fe200078e0210 */
[----:B------:R-:W-:Y:S01]  /*2ff0*/  IABS R12, R7 ;  /* 0x00000007000c7213 */ /* 0x000fe20000000000 */
[----:B------:R-:W-:Y:S01]  /*3000*/  @!P6 IMAD.IADD R11, R11, 0x1, -R13 ;  /* 0x000000010b0be824 */ /* 0x000fe200078e0a0d */
[----:B------:R-:W-:Y:S01]  /*3010*/  ISETP.GT.U32.AND P6, PT, R13, R0, PT ;  /* 0x000000000d00720c */ /* 0x000fe20003fc4070 */
[----:B------:R-:W-:Y:S01]  /*3020*/  IMAD.MOV.U32 R10, RZ, RZ, R4 ;  /* 0x000000ffff0a7224 */ /* 0x000fe200078e0004 */
[----:B------:R-:W-:Y:S01]  /*3030*/  ISETP.GE.AND P3, PT, R7, RZ, PT ;  /* 0x000000ff0700720c */ /* 0x000fe20003f66270 */
[----:B------:R-:W-:-:S04]  /*3040*/  IMAD.HI.U32 R4, R5, R12, RZ ;  /* 0x0000000c05047227 */ /* 0x000fc800078e00ff */
[----:B------:R-:W-:Y:S01]  /*3050*/  @!P4 IMAD.MOV R6, RZ, RZ, -R6 ;  /* 0x000000ffff06c224 */ /* 0x000fe200078e0a06 */
[C---:B------:R-:W-:Y:S01]  /*3060*/  ISETP.GT.U32.AND P4, PT, R13.reuse, R18, PT ;  /* 0x000000120d00720c */ /* 0x040fe20003f84070 */
[----:B------:R-:W-:Y:S02]  /*3070*/  IMAD.MOV R4, RZ, RZ, -R4 ;  /* 0x000000ffff047224 */ /* 0x000fe400078e0a04 */
[----:B------:R-:W-:Y:S01]  /*3080*/  @!P0 IMAD.MOV R10, RZ, RZ, -R10 ;  /* 0x000000ffff0a8224 */ /* 0x000fe200078e0a0a */
[----:B------:R-:W-:Y:S01]  /*3090*/  ISETP.GT.U32.AND P0, PT, R13, R11, PT ;  /* 0x0000000b0d00720c */ /* 0x000fe20003f04070 */
[C---:B------:R-:W-:Y:S02]  /*30a0*/  VIADD R7, R3.reuse, 0x1cd ;  /* 0x000001cd03077836 */ /* 0x040fe40000000000 */
[----:B------:R-:W-:Y:S01]  /*30b0*/  VIADD R8, R3, 0x1ce ;  /* 0x000001ce03087836 */ /* 0x000fe20000000000 */
[----:B------:R1:W-:Y:S01]  /*30c0*/  STL [R1+0x29c], R10 ;  /* 0x00029c0a01007387 */ /* 0x0003e20000100800 */
[C---:B------:R-:W-:Y:S01]  /*30d0*/  IMAD R12, R13.reuse, R4, R12 ;  /* 0x000000040d0c7224 */ /* 0x040fe200078e020c */
[----:B------:R-:W-:Y:S01]  /*30e0*/  IABS R16, R7 ;  /* 0x0000000700107213 */ /* 0x000fe20000000000 */
[--C-:B------:R-:W-:Y:S01]  /*30f0*/  @!P6 IMAD.IADD R0, R0, 0x1, -R13.reuse ;  /* 0x000000010000e824 */ /* 0x100fe200078e0a0d */
[----:B0-----:R-:W-:Y:S01]  /*3100*/  IABS R14, R8 ;  /* 0x00000008000e7213 */ /* 0x001fe20000000000 */
[----:B------:R0:W-:Y:S01]  /*3110*/  STL [R1+0x2a8], R6 ;  /* 0x0002a80601007387 */ /* 0x0001e20000100800 */
[----:B------:R-:W-:Y:S01]  /*3120*/  ISETP.GT.U32.AND P6, PT, R13, R12, PT ;  /* 0x0000000c0d00720c */ /* 0x000fe20003fc4070 */
[----:B------:R-:W-:Y:S01]  /*3130*/  @!P4 IMAD.IADD R18, R18, 0x1, -R13 ;  /* 0x000000011212c824 */ /* 0x000fe200078e0a0d */
[----:B------:R-:W-:Y:S01]  /*3140*/  ISETP.GE.AND P4, PT, R7, RZ, PT ;  /* 0x000000ff0700720c */ /* 0x000fe20003f86270 */
[----:B------:R-:W-:-:S04]  /*3150*/  IMAD.HI.U32 R4, R5, R14, RZ ;  /* 0x0000000e05047227 */ /* 0x000fc800078e00ff */
[----:B-1----:R-:W-:Y:S02]  /*3160*/  IMAD.MOV.U32 R10, RZ, RZ, R0 ;  /* 0x000000ffff0a7224 */ /* 0x002fe400078e0000 */
[----:B0-----:R-:W-:-:S04]  /*3170*/  IMAD.HI.U32 R6, R5, R16, RZ ;  /* 0x0000001005067227 */ /* 0x001fc800078e00ff */
[----:B------:R-:W-:Y:S01]  /*3180*/  @!P0 IMAD.IADD R11, R11, 0x1, -R13 ;  /* 0x000000010b0b8824 */ /* 0x000fe200078e0a0d */
[----:B------:R-:W-:Y:S01]  /*3190*/  ISETP.GE.AND P0, PT, R8, RZ, PT ;  /* 0x000000ff0800720c */ /* 0x000fe20003f06270 */
[----:B------:R-:W-:Y:S01]  /*31a0*/  @!P5 IMAD.MOV R10, RZ, RZ, -R10 ;  /* 0x000000ffff0ad224 */ /* 0x000fe200078e0a0a */
[----:B------:R-:W-:Y:S01]  /*31b0*/  ISETP.GT.U32.AND P5, PT, R13, R18, PT ;  /* 0x000000120d00720c */ /* 0x000fe20003fa4070 */
[----:B------:R-:W-:Y:S02]  /*31c0*/  VIADD R9, R3, 0x1cc ;  /* 0x000001cc03097836 */ /* 0x000fe40000000000 */
[----:B------:R-:W-:Y:S01]  /*31d0*/  IMAD.MOV R6, RZ, RZ, -R6 ;  /* 0x000000ffff067224 */ /* 0x000fe200078e0a06 */
[----:B------:R0:W-:Y:S01]  /*31e0*/  STL [R1+0x2ac], R10 ;  /* 0x0002ac0a01007387 */ /* 0x0001e20000100800 */
[----:B------:R-:W-:Y:S01]  /*31f0*/  IMAD.MOV R8, RZ, RZ, -R4 ;  /* 0x000000ffff087224 */ /* 0x000fe200078e0a04 */
[----:B------:R-:W-:Y:S01]  /*3200*/  IABS R15, R9 ;  /* 0x00000009000f7213 */ /* 0x000fe20000000000 */
[----:B------:R-:W-:-:S02]  /*3210*/  IMAD R16, R13, R6, R16 ;  /* 0x000000060d107224 */ /* 0x000fc400078e0210 */
[C---:B------:R-:W-:Y:S02]  /*3220*/  IMAD R14, R13.reuse, R8, R14 ;  /* 0x000000080d0e7224 */ /* 0x040fe400078e020e */
[----:B------:R-:W-:Y:S02]  /*3230*/  IMAD.MOV.U32 R6, RZ, RZ, R11 ;  /* 0x000000ffff067224 */ /* 0x000fe400078e000b */
[--C-:B------:R-:W-:Y:S02]  /*3240*/  @!P6 IMAD.IADD R12, R12, 0x1, -R13.reuse ;  /* 0x000000010c0ce824 */ /* 0x100fe400078e0a0d */
[----:B------:R-:W-:Y:S01]  /*3250*/  @!P2 IMAD.MOV R6, RZ, RZ, -R6 ;  /* 0x000000ffff06a224 */ /* 0x000fe200078e0a06 */
[----:B------:R-:W-:Y:S01]  /*3260*/  ISETP.GT.U32.AND P2, PT, R13, R14, PT ;  /* 0x0000000e0d00720c */ /* 0x000fe20003f44070 */
[----:B------:R-:W-:Y:S01]  /*3270*/  IMAD.HI.U32 R4, R5, R15, RZ ;  /* 0x0000000f05047227 */ /* 0x000fe200078e00ff */
[C---:B------:R-:W-:Y:S02]  /*3280*/  ISETP.GT.U32.AND P6, PT, R13.reuse, R12, PT ;  /* 0x0000000c0d00720c */ /* 0x040fe40003fc4070 */
[----:B------:R1:W-:Y:S01]  /*3290*/  STL [R1+0x2b4], R6 ;  /* 0x0002b40601007387 */ /* 0x0003e20000100800 */
[----:B------:R-:W-:Y:S01]  /*32a0*/  @!P5 IMAD.IADD R18, R18, 0x1, -R13 ;  /* 0x000000011212d824 */ /* 0x000fe200078e0a0d */
[----:B------:R-:W-:Y:S01]  /*32b0*/  ISETP.GT.U32.AND P5, PT, R13, R16, PT ;  /* 0x000000100d00720c */ /* 0x000fe20003fa4070 */
[----:B------:R-:W-:-:S02]  /*32c0*/  IMAD.MOV R4, RZ, RZ, -R4 ;  /* 0x000000ffff047224 */ /* 0x000fc400078e0a04 */
[----:B------:R-:W-:Y:S02]  /*32d0*/  VIADD R0, R3, 0x1c9 ;  /* 0x000001c903007836 */ /* 0x000fe40000000000 */
[----:B------:R-:W-:Y:S02]  /*32e0*/  IMAD R15, R13, R4, R15 ;  /* 0x000000040d0f7224 */ /* 0x000fe400078e020f */
[C---:B------:R-:W-:Y:S01]  /*32f0*/  VIADD R4, R3.reuse, 0x1cb ;  /* 0x000001cb03047836 */ /* 0x040fe20000000000 */
[----:B0-----:R-:W-:Y:S01]  /*3300*/  IABS R10, R0 ;  /* 0x00000000000a7213 */ /* 0x001fe20000000000 */
[----:B------:R-:W-:Y:S02]  /*3310*/  VIADD R7, R3, 0x1ca ;  /* 0x000001ca03077836 */ /* 0x000fe40000000000 */
[--C-:B------:R-:W-:Y:S01]  /*3320*/  @!P2 IMAD.IADD R14, R14, 0x1, -R13.reuse ;  /* 0x000000010e0ea824 */ /* 0x100fe200078e0a0d */
[----:B------:R-:W-:Y:S01]  /*3330*/  IABS R17, R4 ;  /* 0x0000000400117213 */ /* 0x000fe20000000000 */
[--C-:B------:R-:W-:Y:S01]  /*3340*/  @!P6 IMAD.IADD R12, R12, 0x1, -R13.reuse ;  /* 0x000000010c0ce824 */ /* 0x100fe200078e0a0d */
[----:B------:R-:W-:Y:S01]  /*3350*/  ISETP.GT.U32.AND P6, PT, R13, R15, PT ;  /* 0x0000000f0d00720c */ /* 0x000fe20003fc4070 */
[----:B------:R-:W-:Y:S01]  /*3360*/  @!P5 IMAD.IADD R16, R16, 0x1, -R13 ;  /* 0x000000011010d824 */ /* 0x000fe200078e0a0d */
[----:B------:R-:W-:Y:S01]  /*3370*/  IABS R8, R7 ;  /* 0x0000000700087213 */ /* 0x000fe20000000000 */
[----:B------:R-:W-:Y:S01]  /*3380*/  IMAD.HI.U32 R19, R5, R17, RZ ;  /* 0x0000001105137227 */ /* 0x000fe200078e00ff */
[----:B------:R-:W-:-:S02]  /*3390*/  ISETP.GT.U32.AND P5, PT, R13, R14, PT ;  /* 0x0000000e0d00720c */ /* 0x000fc40003fa4070 */
[----:B------:R-:W-:Y:S01]  /*33a0*/  ISETP.GE.AND P2, PT, R9, RZ, PT ;  /* 0x000000ff0900720c */ /* 0x000fe20003f46270 */
[----:B------:R-:W-:Y:S02]  /*33b0*/  IMAD.MOV.U32 R9, RZ, RZ, R10 ;  /* 0x000000ffff097224 */ /* 0x000fe400078e000a */
[----:B------:R-:W-:-:S04]  /*33c0*/  IMAD.HI.U32 R10, R5, R8, RZ ;  /* 0x00000008050a7227 */ /* 0x000fc800078e00ff */
[----:B------:R-:W-:Y:S02]  /*33d0*/  IMAD.MOV R19, RZ, RZ, -R19 ;  /* 0x000000ffff137224 */ /* 0x000fe400078e0a13 */
[----:B------:R-:W-:Y:S02]  /*33e0*/  IMAD.MOV.U32 R21, RZ, RZ, R18 ;  /* 0x000000ffff157224 */ /* 0x000fe400078e0012 */
[----:B------:R-:W-:Y:S02]  /*33f0*/  IMAD.MOV R18, RZ, RZ, -R10 ;  /* 0x000000ffff127224 */ /* 0x000fe400078e0a0a */
[----:B------:R-:W-:Y:S02]  /*3400*/  IMAD R10, R13, R19, R17 ;  /* 0x000000130d0a7224 */ /* 0x000fe400078e0211 */
[----:B------:R-:W-:Y:S01]  /*3410*/  @!P6 IMAD.IADD R15, R15, 0x1, -R13 ;  /* 0x000000010f0fe824 */ /* 0x000fe200078e0a0d */
[----:B------:R-:W-:Y:S01]  /*3420*/  ISETP.GT.U32.AND P6, PT, R13, R16, PT ;  /* 0x000000100d00720c */ /* 0x000fe20003fc4070 */
[----:B------:R-:W-:-:S02]  /*3430*/  VIADD R11, R3, 0x1c8 ;  /* 0x000001c8030b7836 */ /* 0x000fc40000000000 */
[----:B------:R-:W-:Y:S01]  /*3440*/  @!P5 IMAD.IADD R14, R14, 0x1, -R13 ;  /* 0x000000010e0ed824 */ /* 0x000fe200078e0a0d */
[C---:B------:R-:W-:Y:S01]  /*3450*/  ISETP.GT.U32.AND P5, PT, R13.reuse, R10, PT ;  /* 0x0000000a0d00720c */ /* 0x040fe20003fa4070 */
[----:B------:R-:W-:Y:S01]  /*3460*/  @!P1 IMAD.MOV R21, RZ, RZ, -R21 ;  /* 0x000000ffff159224 */ /* 0x000fe200078e0a15 */
[C---:B------:R-:W-:Y:S01]  /*3470*/  ISETP.GT.U32.AND P1, PT, R13.reuse, R15, PT ;  /* 0x0000000f0d00720c */ /* 0x040fe20003f24070 */
[----:B------:R-:W-:Y:S01]  /*3480*/  IMAD.MOV.U32 R20, RZ, RZ, R12 ;  /* 0x000000ffff147224 */ /* 0x000fe200078e000c */
[----:B-1----:R-:W-:Y:S01]  /*3490*/  IABS R6, R11 ;  /* 0x0000000b00067213 */ /* 0x002fe20000000000 */
[----:B------:R-:W-:Y:S01]  /*34a0*/  IMAD R8, R13, R18, R8 ;  /* 0x000000120d087224 */ /* 0x000fe200078e0208 */
[----:B------:R-:W-:Y:S01]  /*34b0*/  STL [R1+0x2b8], R21 ;  /* 0x0002b81501007387 */ /* 0x000fe20000100800 */
[----:B------:R-:W-:Y:S01]  /*34c0*/  @!P3 IMAD.MOV R20, RZ, RZ, -R20 ;  /* 0x000000ffff14b224 */ /* 0x000fe200078e0a14 */
[----:B------:R-:W-:Y:S01]  /*34d0*/  ISETP.GE.AND P3, PT, R4, RZ, PT ;  /* 0x000000ff0400720c */ /* 0x000fe20003f66270 */
[----:B------:R-:W-:-:S03]  /*34e0*/  IMAD.HI.U32 R18, R5, R9, RZ ;  /* 0x0000000905127227 */ /* 0x000fc600078e00ff */
[----:B------:R0:W-:Y:S01]  /*34f0*/  STL [R1+0x2c0], R20 ;  /* 0x0002c01401007387 */ /* 0x0001e20000100800 */
[----:B------:R-:W-:-:S04]  /*3500*/  IMAD.HI.U32 R17, R5, R6, RZ ;  /* 0x0000000605117227 */ /* 0x000fc800078e00ff */
[----:B------:R-:W-:Y:S02]  /*3510*/  IMAD.MOV R18, RZ, RZ, -R18 ;  /* 0x000000ffff127224 */ /* 0x000fe400078e0a12 */
[----:B------:R-:W-:Y:S02]  /*3520*/  IMAD.MOV R17, RZ, RZ, -R17 ;  /* 0x000000ffff117224 */ /* 0x000fe400078e0a11 */
[--C-:B------:R-:W-:Y:S01]  /*3530*/  @!P6 IMAD.IADD R16, R16, 0x1, -R13.reuse ;  /* 0x000000011010e824 */ /* 0x100fe200078e0a0d */
[----:B------:R-:W-:Y:S01]  /*3540*/  ISETP.GT.U32.AND P6, PT, R13, R8, PT ;  /* 0x000000080d00720c */ /* 0x000fe20003fc4070 */
[--C-:B------:R-:W-:Y:S02]  /*3550*/  @!P5 IMAD.IADD R10, R10, 0x1, -R13.reuse ;  /* 0x000000010a0ad824 */ /* 0x100fe400078e0a0d */
[----:B0-----:R-:W-:Y:S02]  /*3560*/  IMAD.MOV.U32 R20, RZ, RZ, R14 ;  /* 0x000000ffff147224 */ /* 0x001fe400078e000e */
[----:B------:R-:W-:Y:S01]  /*3570*/  @!P1 IMAD.IADD R15, R15, 0x1, -R13 ;  /* 0x000000010f0f9824 */ /* 0x000fe200078e0a0d */
[----:B------:R-:W-:Y:S01]  /*3580*/  ISETP.GE.AND P1, PT, R7, RZ, PT ;  /* 0x000000ff0700720c */ /* 0x000fe20003f26270 */
[----:B------:R-:W-:-:S02]  /*3590*/  IMAD R7, R13, R18, R9 ;  /* 0x000000120d077224 */ /* 0x000fc400078e0209 */
[C---:B------:R-:W-:Y:S02]  /*35a0*/  IMAD R6, R13.reuse, R17, R6 ;  /* 0x000000110d067224 */ /* 0x040fe400078e0206 */
[----:B------:R-:W-:Y:S01]  /*35b0*/  @!P0 IMAD.MOV R20, RZ, RZ, -R20 ;  /* 0x000000ffff148224 */ /* 0x000fe200078e0a14 */
[C---:B------:R-:W-:Y:S01]  /*35c0*/  ISETP.GT.U32.AND P0, PT, R13.reuse, R10, PT ;  /* 0x0000000a0d00720c */ /* 0x040fe20003f04070 */
[----:B------:R-:W-:Y:S01]  /*35d0*/  IMAD.MOV.U32 R18, RZ, RZ, R16 ;  /* 0x000000ffff127224 */ /* 0x000fe200078e0010 */
[----:B------:R-:W-:Y:S01]  /*35e0*/  ISETP.GT.U32.AND P5, PT, R13, R7, PT ;  /* 0x000000070d00720c */ /* 0x000fe20003fa4070 */
[----:B------:R-:W-:Y:S01]  /*35f0*/  VIADD R4, R3, 0x1c7 ;  /* 0x000001c703047836 */ /* 0x000fe20000000000 */
[----:B------:R-:W-:Y:S01]  /*3600*/  STL [R1+0x2c8], R20 ;  /* 0x0002c81401007387 */ /* 0x000fe20000100800 */
[----:B------:R-:W-:Y:S01]  /*3610*/  @!P4 IMAD.MOV R18, RZ, RZ, -R18 ;  /* 0x000000ffff12c224 */ /* 0x000fe200078e0a12 */
[----:B------:R-:W-:Y:S01]  /*3620*/  ISETP.GT.U32.AND P4, PT, R13, R6, PT ;  /* 0x000000060d00720c */ /* 0x000fe20003f84070 */
[----:B------:R-:W-:Y:S01]  /*3630*/  @!P6 IMAD.IADD R8, R8, 0x1, -R13 ;  /* 0x000000010808e824 */ /* 0x000fe200078e0a0d */
[----:B------:R-:W-:Y:S01]  /*3640*/  IABS R12, R4 ;  /* 0x00000004000c7213 */ /* 0x000fe20000000000 */
[----:B------:R-:W-:Y:S01]  /*3650*/  @!P2 IMAD.MOV R15, RZ, RZ, -R15 ;  /* 0x000000ffff0fa224 */ /* 0x000fe200078e0a0f */
[----:B------:R-:W-:Y:S01]  /*3660*/  STL [R1+0x2cc], R18 ;  /* 0x0002cc1201007387 */ /* 0x000fe20000100800 */
[----:B------:R-:W-:Y:S01]  /*3670*/  VIADD R9, R3, 0x1c6 ;  /* 0x000001c603097836 */ /* 0x000fe20000000000 */
[----:B------:R-:W-:Y:S01]  /*3680*/  ISETP.GT.U32.AND P6, PT, R13, R8, PT ;  /* 0x000000080d00720c */ /* 0x000fe20003fc4070 */
[----:B------:R-:W-:Y:S01]  /*3690*/  @!P0 IMAD.IADD R10, R10, 0x1, -R13 ;  /* 0x000000010a0a8824 */ /* 0x000fe200078e0a0d */
[----:B------:R0:W-:Y:S01]  /*36a0*/  STL [R1+0x2f8], R15 ;  /* 0x0002f80f01007387 */ /* 0x0001e20000100800 */
[----:B------:R-:W-:Y:S01]  /*36b0*/  IMAD.HI.U32 R17, R5, R12, RZ ;  /* 0x0000000c05117227 */ /* 0x000fe200078e00ff */
[----:B------:R-:W-:-:S02]  /*36c0*/  IABS R14, R9 ;  /* 0x00000009000e7213 */ /* 0x000fc40000000000 */
[----:B------:R-:W-:Y:S01]  /*36d0*/  ISETP.GE.AND P2, PT, R0, RZ, PT ;  /* 0x000000ff0000720c */ /* 0x000fe20003f46270 */
[----:B------:R-:W-:Y:S01]  /*36e0*/  @!P4 IMAD.IADD R6, R6, 0x1, -R13 ;  /* 0x000000010606c824 */ /* 0x000fe200078e0a0d */
[----:B------:R-:W-:Y:S01]  /*36f0*/  ISETP.GE.AND P0, PT, R11, RZ, PT ;  /* 0x000000ff0b00720c */ /* 0x000fe20003f06270 */
[----:B------:R-:W-:Y:S01]  /*3700*/  IMAD.MOV R16, RZ, RZ, -R17 ;  /* 0x000000ffff107224 */ /* 0x000fe200078e0a11 */
[----:B------:R-:W-:Y:S01]  /*3710*/  ISETP.GE.AND P4, PT, R4, RZ, PT ;  /* 0x000000ff0400720c */ /* 0x000fe20003f86270 */
[----:B------:R-:W-:-:S04]  /*3720*/  IMAD.HI.U32 R11, R5, R14, RZ ;  /* 0x0000000e050b7227 */ /* 0x000fc800078e00ff */
[----:B0-----:R-:W-:Y:S02]  /*3730*/  IMAD.MOV.U32 R15, RZ, RZ, R10 ;  /* 0x000000ffff0f7224 */ /* 0x001fe400078e000a */
[C---:B------:R-:W-:Y:S02]  /*3740*/  IMAD R0, R13.reuse, R16, R12 ;  /* 0x000000100d007224 */ /* 0x040fe400078e020c */
[----:B------:R-:W-:Y:S01]  /*3750*/  @!P3 IMAD.MOV R15, RZ, RZ, -R15 ;  /* 0x000000ffff0fb224 */ /* 0x000fe200078e0a0f */
[----:B------:R-:W-:Y:S01]  /*3760*/  ISETP.GT.U32.AND P3, PT, R13, R6, PT ;  /* 0x000000060d00720c */ /* 0x000fe20003f64070 */
[--C-:B------:R-:W-:Y:S02]  /*3770*/  @!P5 IMAD.IADD R7, R7, 0x1, -R13.reuse ;  /* 0x000000010707d824 */ /* 0x100fe400078e0a0d */
[----:B------:R-:W-:Y:S01]  /*3780*/  @!P6 IMAD.IADD R8, R8, 0x1, -R13 ;  /* 0x000000010808e824 */ /* 0x000fe200078e0a0d */
[C---:B------:R-:W-:Y:S01]  /*3790*/  ISETP.GT.U32.AND P6, PT, R13.reuse, R0, PT ;  /* 0x000000000d00720c */ /* 0x040fe20003fc4070 */
[----:B------:R-:W-:Y:S01]  /*37a0*/  IMAD.MOV R11, RZ, RZ, -R11 ;  /* 0x000000ffff0b7224 */ /* 0x000fe200078e0a0b */
[C---:B------:R-:W-:Y:S01]  /*37b0*/  ISETP.GT.U32.AND P5, PT, R13.reuse, R7, PT ;  /* 0x000000070d00720c */ /* 0x040fe20003fa4070 */
[----:B------:R-:W-:Y:S01]  /*37c0*/  @!P1 IMAD.MOV R8, RZ, RZ, -R8 ;  /* 0x000000ffff089224 */ /* 0x000fe200078e0a08 */
[----:B------:R-:W-:Y:S01]  /*37d0*/  STL [R1+0x30c], R15 ;  /* 0x00030c0f01007387 */ /* 0x000fe20000100800 */
[----:B------:R-:W-:-:S02]  /*37e0*/  IMAD R4, R13, R11, R14 ;  /* 0x0000000b0d047224 */ /* 0x000fc400078e020e */
[----:B------:R-:W-:Y:S01]  /*37f0*/  VIADD R12, R3, 0x1c5 ;  /* 0x000001c5030c7836 */ /* 0x000fe20000000000 */
[----:B------:R0:W-:Y:S01]  /*3800*/  STL [R1+0x310], R8 ;  /* 0x0003100801007387 */ /* 0x0001e20000100800 */
[--C-:B------:R-:W-:Y:S01]  /*3810*/  @!P3 IMAD.IADD R6, R6, 0x1, -R13.reuse ;  /* 0x000000010606b824 */ /* 0x100fe200078e0a0d */
[----:B------:R-:W-:Y:S01]  /*3820*/  ISETP.GT.U32.AND P3, PT, R13, R4, PT ;  /* 0x000000040d00720c */ /* 0x000fe20003f64070 */
[----:B------:R-:W-:Y:S01]  /*3830*/  VIADD R11, R3, 0x1c4 ;  /* 0x000001c4030b7836 */ /* 0x000fe20000000000 */
[----:B------:R-:W-:Y:S01]  /*3840*/  IABS R18, R12 ;  /* 0x0000000c00127213 */ /* 0x000fe20000000000 */
[--C-:B------:R-:W-:Y:S01]  /*3850*/  @!P6 IMAD.IADD R0, R0, 0x1, -R13.reuse ;  /* 0x000000010000e824 */ /* 0x100fe200078e0a0d */
[----:B------:R-:W-:Y:S01]  /*3860*/  ISETP.GE.AND P1, PT, R12, RZ, PT ;  /* 0x000000ff0c00720c */ /* 0x000fe20003f26270 */
[----:B------:R-:W-:Y:S01]  /*3870*/  @!P5 IMAD.IADD R7, R7, 0x1, -R13 ;  /* 0x000000010707d824 */ /* 0x000fe200078e0a0d */
[----:B------:R-:W-:Y:S01]  /*3880*/  ISETP.GE.AND P5, PT, R9, RZ, PT ;  /* 0x000000ff0900720c */ /* 0x000fe20003fa6270 */
[----:B------:R-:W-:Y:S01]  /*3890*/  VIADD R10, R3, 0x1c3 ;  /* 0x000001c3030a7836 */ /* 0x000fe20000000000 */
[----:B------:R-:W-:Y:S01]  /*38a0*/  ISETP.GT.U32.AND P6, PT, R13, R0, PT ;  /* 0x000000000d00720c */ /* 0x000fe20003fc4070 */
[----:B0-----:R-:W-:-:S02]  /*38b0*/  IMAD.MOV.U32 R8, RZ, RZ, R6 ;  /* 0x000000ffff087224 */ /* 0x001fc400078e0006 */
[----:B------:R-:W-:Y:S01]  /*38c0*/  @!P2 IMAD.MOV R7, RZ, RZ, -R7 ;  /* 0x000000ffff07a224 */ /* 0x000fe200078e0a07 */
[----:B------:R-:W-:Y:S01]  /*38d0*/  ISETP.GE.AND P2, PT, R11, RZ, PT ;  /* 0x000000ff0b00720c */ /* 0x000fe20003f46270 */
[----:B------:R-:W-:Y:S01]  /*38e0*/  @!P0 IMAD.MOV R8, RZ, RZ, -R8 ;  /* 0x000000ffff088224 */ /* 0x000fe200078e0a08 */
[----:B------:R-:W-:Y:S01]  /*38f0*/  ISETP.GE.AND P0, PT, R10, RZ, PT ;  /* 0x000000ff0a00720c */ /* 0x000fe20003f06270 */
[--C-:B------:R-:W-:Y:S01]  /*3900*/  @!P3 IMAD.IADD R4, R4, 0x1, -R13.reuse ;  /* 0x000000010404b824 */ /* 0x100fe200078e0a0d */
[----:B------:R0:W-:Y:S01]  /*3910*/  STL [R1+0x344], R7 ;  /* 0x0003440701007387 */ /* 0x0001e20000100800 */
[----:B------:R-:W-:Y:S01]  /*3920*/  IABS R11, R11 ;  /* 0x0000000b000b7213 */ /* 0x000fe20000000000 */
[----:B------:R-:W-:Y:S01]  /*3930*/  VIADD R9, R3, 0x1c2 ;  /* 0x000001c203097836 */ /* 0x000fe20000000000 */
[----:B------:R-:W-:Y:S01]  /*3940*/  IABS R10, R10 ;  /* 0x0000000a000a7213 */ /* 0x000fe20000000000 */
[----:B------:R1:W-:Y:S01]  /*3950*/  STL [R1+0x354], R8 ;  /* 0x0003540801007387 */ /* 0x0003e20000100800 */
[----:B------:R-:W-:Y:S01]  /*3960*/  ISETP.GT.U32.AND P3, PT, R13, R4, PT ;  /* 0x000000040d00720c */ /* 0x000fe20003f64070 */
[----:B------:R-:W-:Y:S01]  /*3970*/  @!P6 IMAD.IADD R0, R0, 0x1, -R13 ;  /* 0x000000010000e824 */ /* 0x000fe200078e0a0d */
[----:B------:R-:W-:Y:S01]  /*3980*/  ISETP.GE.AND P6, PT, R9, RZ, PT ;  /* 0x000000ff0900720c */ /* 0x000fe20003fc6270 */
[----:B------:R-:W-:Y:S01]  /*3990*/  IMAD.HI.U32 R6, R5, R10, RZ ;  /* 0x0000000a05067227 */ /* 0x000fe200078e00ff */
[----:B------:R-:W-:-:S03]  /*39a0*/  IABS R9, R9 ;  /* 0x0000000900097213 */ /* 0x000fc60000000000 */
[----:B0-----:R-:W-:-:S04]  /*39b0*/  IMAD.HI.U32 R7, R5, R11, RZ ;  /* 0x0000000b05077227 */ /* 0x001fc800078e00ff */
[----:B-1----:R-:W-:-:S04]  /*39c0*/  IMAD.HI.U32 R8, R5, R18, RZ ;  /* 0x0000001205087227 */ /* 0x002fc800078e00ff */
[----:B------:R-:W-:Y:S02]  /*39d0*/  IMAD.MOV R8, RZ, RZ, -R8 ;  /* 0x000000ffff087224 */ /* 0x000fe400078e0a08 */
[----:B------:R-:W-:Y:S02]  /*39e0*/  IMAD.MOV.U32 R12, RZ, RZ, R0 ;  /* 0x000000ffff0c7224 */ /* 0x000fe400078e0000 */
[C---:B------:R-:W-:Y:S02]  /*39f0*/  IMAD R18, R13.reuse, R8, R18 ;  /* 0x000000080d127224 */ /* 0x040fe400078e0212 */
[----:B------:R-:W-:Y:S02]  /*3a00*/  IMAD.MOV R7, RZ, RZ, -R7 ;  /* 0x000000ffff077224 */ /* 0x000fe400078e0a07 */
[----:B------:R-:W-:Y:S02]  /*3a10*/  IMAD.MOV R6, RZ, RZ, -R6 ;  /* 0x000000ffff067224 */ /* 0x000fe400078e0a06 */
[----:B------:R-:W-:Y:S01]  /*3a20*/  @!P4 IMAD.MOV R12, RZ, RZ, -R12 ;  /* 0x000000ffff0cc224 */ /* 0x000fe200078e0a0c */
[----:B------:R-:W-:Y:S01]  /*3a30*/  ISETP.GT.U32.AND P4, PT, R13, R18, PT ;  /* 0x000000120d00720c */ /* 0x000fe20003f84070 */
[----:B------:R-:W-:-:S02]  /*3a40*/  @!P3 IMAD.IADD R4, R4, 0x1, -R13 ;  /* 0x000000010404b824 */ /* 0x000fc400078e0a0d */
[C---:B------:R-:W-:Y:S01]  /*3a50*/  IMAD R11, R13.reuse, R7, R11 ;  /* 0x000000070d0b7224 */ /* 0x040fe200078e020b */
[----:B------:R0:W-:Y:S01]  /*3a60*/  STL [R1+0x358], R12 ;  /* 0x0003580c01007387 */ /* 0x0001e20000100800 */
[C---:B------:R-:W-:Y:S02]  /*3a70*/  IMAD R10, R13.reuse, R6, R10 ;  /* 0x000000060d0a7224 */ /* 0x040fe400078e020a */
[----:B------:R-:W-:Y:S01]  /*3a80*/  IMAD.MOV.U32 R8, RZ, RZ, R4 ;  /* 0x000000ffff087224 */ /* 0x000fe200078e0004 */
[----:B------:R-:W-:Y:S01]  /*3a90*/  ISETP.GT.U32.AND P3, PT, R13, R11, PT ;  /* 0x0000000b0d00720c */ /* 0x000fe20003f64070 */
[----:B------:R-:W-:Y:S02]  /*3aa0*/  VIADD R19, R3, 0x1c1 ;  /* 0x000001c103137836 */ /* 0x000fe40000000000 */
[----:B------:R-:W-:Y:S01]  /*3ab0*/  @!P5 IMAD.MOV R8, RZ, RZ, -R8 ;  /* 0x000000ffff08d224 */ /* 0x000fe200078e0a08 */
[----:B------:R-:W-:Y:S01]  /*3ac0*/  ISETP.GT.U32.AND P5, PT, R13, R10, PT ;  /* 0x0000000a0d00720c */ /* 0x000fe20003fa4070 */
[----:B------:R-:W-:Y:S01]  /*3ad0*/  @!P4 IMAD.IADD R18, R18, 0x1, -R13 ;  /* 0x000000011212c824 */ /* 0x000fe200078e0a0d */
[----:B------:R-:W-:Y:S01]  /*3ae0*/  IABS R6, R19 ;  /* 0x0000001300067213 */ /* 0x000fe20000000000 */
[----:B------:R-:W-:Y:S01]  /*3af0*/  VIADD R15, R3, 0x1c0 ;  /* 0x000001c0030f7836 */ /* 0x000fe20000000000 */
[----:B------:R1:W-:Y:S01]  /*3b00*/  STL [R1+0x360], R8 ;  /* 0x0003600801007387 */ /* 0x0003e20000100800 */
[----:B------:R-:W-:Y:S01]  /*3b10*/  IMAD.HI.U32 R0, R5, R9, RZ ;  /* 0x0000000905007227 */ /* 0x000fe200078e00ff */
[----:B------:R-:W-:-:S02]  /*3b20*/  ISETP.GT.U32.AND P4, PT, R13, R18, PT ;  /* 0x000000120d00720c */ /* 0x000fc40003f84070 */
[----:B------:R-:W-:Y:S01]  /*3b30*/  IABS R17, R15 ;  /* 0x0000000f00117213 */ /* 0x000fe20000000000 */
[--C-:B------:R-:W-:Y:S02]  /*3b40*/  @!P3 IMAD.IADD R11, R11, 0x1, -R13.reuse ;  /* 0x000000010b0bb824 */ /* 0x100fe400078e0a0d */
[----:B------:R-:W-:Y:S02]  /*3b50*/  IMAD.MOV R0, RZ, RZ, -R0 ;  /* 0x000000ffff007224 */ /* 0x000fe400078e0a00 */
[----:B------:R-:W-:Y:S01]  /*3b60*/  @!P5 IMAD.IADD R10, R10, 0x1, -R13 ;  /* 0x000000010a0ad824 */ /* 0x000fe200078e0a0d */
[C---:B------:R-:W-:Y:S01]  /*3b70*/  ISETP.GT.U32.AND P3, PT, R13.reuse, R11, PT ;  /* 0x0000000b0d00720c */ /* 0x040fe20003f64070 */
[----:B------:R-:W-:Y:S02]  /*3b80*/  IMAD R9, R13, R0, R9 ;  /* 0x000000000d097224 */ /* 0x000fe400078e0209 */
[----:B0-----:R-:W-:Y:S01]  /*3b90*/  IMAD.HI.U32 R12, R5, R6, RZ ;  /* 0x00000006050c7227 */ /* 0x001fe200078e00ff */
[----:B------:R-:W-:-:S03]  /*3ba0*/  ISETP.GT.U32.AND P5, PT, R13, R10, PT ;  /* 0x0000000a0d00720c */ /* 0x000fc60003fa4070 */
[----:B-1----:R-:W-:-:S04]  /*3bb0*/  IMAD.HI.U32 R8, R5, R17, RZ ;  /* 0x0000001105087227 */ /* 0x002fc800078e00ff */
[----:B------:R-:W-:Y:S02]  /*3bc0*/  IMAD.MOV R12, RZ, RZ, -R12 ;  /* 0x000000ffff0c7224 */ /* 0x000fe400078e0a0c */
[----:B------:R-:W-:Y:S02]  /*3bd0*/  IMAD.MOV R8, RZ, RZ, -R8 ;  /* 0x000000ffff087224 */ /* 0x000fe400078e0a08 */
[----:B------:R-:W-:Y:S01]  /*3be0*/  @!P4 IMAD.IADD R18, R18, 0x1, -R13 ;  /* 0x000000011212c824 */ /* 0x000fe200078e0a0d */
[C---:B------:R-:W-:Y:S01]  /*3bf0*/  ISETP.GT.U32.AND P4, PT, R13.reuse, R9, PT ;  /* 0x000000090d00720c */ /* 0x040fe20003f84070 */
[C---:B------:R-:W-:Y:S02]  /*3c00*/  IMAD R6, R13.reuse, R12, R6 ;  /* 0x0000000c0d067224 */ /* 0x040fe400078e0206 */
[----:B------:R-:W-:Y:S02]  /*3c10*/  IMAD R17, R13, R8, R17 ;  /* 0x000000080d117224 */ /* 0x000fe400078e0211 */
[--C-:B------:R-:W-:Y:S01]  /*3c20*/  @!P3 IMAD.IADD R11, R11, 0x1, -R13.reuse ;  /* 0x000000010b0bb824 */ /* 0x100fe200078e0a0d */
[C---:B------:R-:W-:Y:S01]  /*3c30*/  ISETP.GT.U32.AND P3, PT, R13.reuse, R6, PT ;  /* 0x000000060d00720c */ /* 0x040fe20003f64070 */
[----:B------:R-:W-:Y:S01]  /*3c40*/  @!P5 IMAD.IADD R10, R10, 0x1, -R13 ;  /* 0x000000010a0ad824 */ /* 0x000fe200078e0a0d */
[----:B------:R-:W-:Y:S01]  /*3c50*/  ISETP.GT.U32.AND P5, PT, R13, R17, PT ;  /* 0x000000110d00720c */ /* 0x000fe20003fa4070 */
[----:B------:R-:W-:-:S02]  /*3c60*/  VIADD R0, R3, 0x1bf ;  /* 0x000001bf03007836 */ /* 0x000fc40000000000 */
[----:B------:R-:W-:Y:S02]  /*3c70*/  VIADD R8, R3, 0x1bd ;  /* 0x000001bd03087836 */ /* 0x000fe40000000000 */
[----:B------:R-:W-:Y:S01]  /*3c80*/  IMAD.MOV.U32 R20, RZ, RZ, R18 ;  /* 0x000000ffff147224 */ /* 0x000fe200078e0012 */
[----:B------:R-:W-:Y:S01]  /*3c90*/  IABS R7, R0 ;  /* 0x0000000000077213 */ /* 0x000fe20000000000 */
[--C-:B------:R-:W-:Y:S01]  /*3ca0*/  @!P4 IMAD.IADD R9, R9, 0x1, -R13.reuse ;  /* 0x000000010909c824 */ /* 0x100fe200078e0a0d */
[----:B------:R-:W-:Y:S01]  /*3cb0*/  IABS R18, R8 ;  /* 0x0000000800127213 */ /* 0x000fe20000000000 */
[----:B------:R-:W-:Y:S01]  /*3cc0*/  VIADD R4, R3, 0x1be ;  /* 0x000001be03047836 */ /* 0x000fe20000000000 */
[----:B------:R-:W-:Y:S01]  /*3cd0*/  ISETP.GE.AND P4, PT, R19, RZ, PT ;  /* 0x000000ff1300720c */ /* 0x000fe20003f86270 */
[----:B------:R-:W-:Y:S01]  /*3ce0*/  @!P1 IMAD.MOV R20, RZ, RZ, -R20 ;  /* 0x000000ffff149224 */ /* 0x000fe200078e0a14 */
[----:B------:R-:W-:Y:S01]  /*3cf0*/  ISETP.GT.U32.AND P1, PT, R13, R9, PT ;  /* 0x000000090d00720c */ /* 0x000fe20003f24070 */
[--C-:B------:R-:W-:Y:S01]  /*3d00*/  @!P3 IMAD.IADD R6, R6, 0x1, -R13.reuse ;  /* 0x000000010606b824 */ /* 0x100fe200078e0a0d */
[----:B------:R-:W-:Y:S01]  /*3d10*/  IABS R16, R4 ;  /* 0x0000000400107213 */ /* 0x000fe20000000000 */
[----:B------:R-:W-:Y:S01]  /*3d20*/  @!P5 IMAD.IADD R17, R17, 0x1, -R13 ;  /* 0x000000011111d824 */ /* 0x000fe200078e0a0d */
[----:B------:R-:W-:Y:S01]  /*3d30*/  ISETP.GE.AND P3, PT, R15, RZ, PT ;  /* 0x000000ff0f00720c */ /* 0x000fe20003f66270 */
[----:B------:R-:W-:Y:S01]  /*3d40*/  IMAD.HI.U32 R14, R5, R7, RZ ;  /* 0x00000007050e7227 */ /* 0x000fe200078e00ff */
[----:B------:R0:W-:Y:S02]  /*3d50*/  STL [R1+0x364], R20 ;  /* 0x0003641401007387 */ /* 0x0001e40000100800 */
[----:B------:R-:W-:Y:S01]  /*3d60*/  ISETP.GT.U32.AND P5, PT, R13, R17, PT ;  /* 0x000000110d00720c */ /* 0x000fe20003fa4070 */
[----:B------:R-:W-:-:S02]  /*3d70*/  IMAD.MOV.U32 R15, RZ, RZ, R18 ;  /* 0x000000ffff0f7224 */ /* 0x000fc400078e0012 */
[----:B------:R-:W-:-:S04]  /*3d80*/  IMAD.HI.U32 R12, R5, R16, RZ ;  /* 0x00000010050c7227 */ /* 0x000fc800078e00ff */
[----:B------:R-:W-:Y:S02]  /*3d90*/  IMAD.MOV R14, RZ, RZ, -R14 ;  /* 0x000000ffff0e7224 */ /* 0x000fe400078e0a0e */
[----:B0-----:R-:W-:Y:S02]  /*3da0*/  IMAD.MOV.U32 R20, RZ, RZ, R11 ;  /* 0x000000ffff147224 */ /* 0x001fe400078e000b */
[----:B------:R-:W-:-:S04]  /*3db0*/  IMAD.HI.U32 R11, R5, R15, RZ ;  /* 0x0000000f050b7227 */ /* 0x000fc800078e00ff */
[----:B------:R-:W-:Y:S02]  /*3dc0*/  IMAD.MOV R12, RZ, RZ, -R12 ;  /* 0x000000ffff0c7224 */ /* 0x000fe400078e0a0c */
[----:B------:R-:W-:Y:S02]  /*3dd0*/  IMAD R7, R13, R14, R7 ;  /* 0x0000000e0d077224 */ /* 0x000fe400078e0207 */
[----:B------:R-:W-:Y:S02]  /*3de0*/  @!P1 IMAD.IADD R9, R9, 0x1, -R13 ;  /* 0x0000000109099824 */ /* 0x000fe400078e0a0d */
[----:B------:R-:W-:Y:S01]  /*3df0*/  IMAD.MOV R11, RZ, RZ, -R11 ;  /* 0x000000ffff0b7224 */ /* 0x000fe200078e0a0b */
[C---:B------:R-:W-:Y:S01]  /*3e00*/  ISETP.GT.U32.AND P1, PT, R13.reuse, R7, PT ;  /* 0x000000070d00720c */ /* 0x040fe20003f24070 */
[----:B------:R-:W-:Y:S01]  /*3e10*/  @!P2 IMAD.MOV R20, RZ, RZ, -R20 ;  /* 0x000000ffff14a224 */ /* 0x000fe200078e0a14 */
[C---:B------:R-:W-:Y:S01]  /*3e20*/  ISETP.GT.U32.AND P2, PT, R13.reuse, R6, PT ;  /* 0x000000060d00720c */ /* 0x040fe20003f44070 */
[----:B------:R-:W-:-:S02]  /*3e30*/  IMAD R16, R13, R12, R16 ;  /* 0x0000000c0d107224 */ /* 0x000fc400078e0210 */
[----:B------:R-:W-:Y:S01]  /*3e40*/  IMAD.MOV.U32 R12, RZ, RZ, R9 ;  /* 0x000000ffff0c7224 */ /* 0x000fe200078e0009 */
[----:B------:R-:W-:Y:S01]  /*3e50*/  STL [R1+0x368], R20 ;  /* 0x0003681401007387 */ /* 0x000fe20000100800 */
[C---:B------:R-:W-:Y:S02]  /*3e60*/  IMAD R15, R13.reuse, R11, R15 ;  /* 0x0000000b0d0f7224 */ /* 0x040fe400078e020f */
[----:B------:R-:W-:Y:S01]  /*3e70*/  @!P6 IMAD.MOV R12, RZ, RZ, -R12 ;  /* 0x000000ffff0ce224 */ /* 0x000fe200078e0a0c */
[----:B------:R-:W-:Y:S01]  /*3e80*/  ISETP.GT.U32.AND P6, PT, R13, R16, PT ;  /* 0x000000100d00720c */ /* 0x000fe20003fc4070 */
[----:B------:R-:W-:Y:S01]  /*3e90*/  @!P5 IMAD.IADD R17, R17, 0x1, -R13 ;  /* 0x000000011111d824 */ /* 0x000fe200078e0a0d */
[----:B------:R-:W-:Y:S01]  /*3ea0*/  ISETP.GT.U32.AND P5, PT, R13, R15, PT ;  /* 0x0000000f0d00720c */ /* 0x000fe20003fa4070 */
[----:B------:R-:W-:Y:S01]  /*3eb0*/  @!P0 IMAD.MOV R10, RZ, RZ, -R10 ;  /* 0x000000ffff0a8224 */ /* 0x000fe200078e0a0a */
[----:B------:R-:W-:Y:S01]  /*3ec0*/  ISETP.GE.AND P0, PT, R0, RZ, PT ;  /* 0x000000ff0000720c */ /* 0x000fe20003f06270 */
[----:B------:R-:W-:-:S02]  /*3ed0*/  VIADD R0, R3, 0x1bc ;  /* 0x000001bc03007836 */ /* 0x000fc40000000000 */
[--C-:B------:R-:W-:Y:S01]  /*3ee0*/  @!P2 IMAD.IADD R6, R6, 0x1, -R13.reuse ;  /* 0x000000010606a824 */ /* 0x100fe200078e0a0d */
[----:B------:R-:W-:Y:S01]  /*3ef0*/  ISETP.GE.AND P2, PT, R4, RZ, PT ;  /* 0x000000ff0400720c */ /* 0x000fe20003f46270 */
[----:B------:R0:W-:Y:S01]  /*3f00*/  STL [R1+0x370], R10 ;  /* 0x0003700a01007387 */ /* 0x0001e20000100800 */
[----:B------:R-:W-:Y:S02]  /*3f10*/  VIADD R4, R3, 0x1bb ;  /* 0x000001bb03047836 */ /* 0x000fe40000000000 */
[--C-:B------:R-:W-:Y:S01]  /*3f20*/  @!P1 IMAD.IADD R7, R7, 0x1, -R13.reuse ;  /* 0x0000000107079824 */ /* 0x100fe200078e0a0d */
[----:B------:R-:W-:Y:S01]  /*3f30*/  ISETP.GE.AND P1, PT, R8, RZ, PT ;  /* 0x000000ff0800720c */ /* 0x000fe20003f26270 */
[--C-:B------:R-:W-:Y:S01]  /*3f40*/  @!P6 IMAD.IADD R16, R16, 0x1, -R13.reuse ;  /* 0x000000011010e824 */ /* 0x100fe200078e0a0d */
[----:B------:R-:W-:Y:S01]  /*3f50*/  IABS R8, R4 ;  /* 0x0000000400087213 */ /* 0x000fe20000000000 */
[----:B------:R-:W-:Y:S01]  /*3f60*/  IMAD.MOV.U32 R11, RZ, RZ, R6 ;  /* 0x000000ffff0b7224 */ /* 0x000fe200078e0006 */
[----:B------:R-:W-:Y:S01]  /*3f70*/  ISETP.GT.U32.AND P6, PT, R13, R7, PT ;  /* 0x000000070d00720c */ /* 0x000fe20003fc4070 */
[----:B------:R-:W-:Y:S01]  /*3f80*/  @!P5 IMAD.IADD R15, R15, 0x1, -R13 ;  /* 0x000000010f0fd824 */ /* 0x000fe200078e0a0d */
[----:B0-----:R-:W-:Y:S01]  /*3f90*/  IABS R10, R0 ;  /* 0x00000000000a7213 */ /* 0x001fe20000000000 */
[----:B------:R-:W-:Y:S01]  /*3fa0*/  @!P4 IMAD.MOV R11, RZ, RZ, -R11 ;  /* 0x000000ffff0bc224 */ /* 0x000fe200078e0a0b */
[----:B------:R-:W-:Y:S01]  /*3fb0*/  ISETP.GT.U32.AND P5, PT, R13, R16, PT ;  /* 0x000000100d00720c */ /* 0x000fe20003fa4070 */
[----:B------:R-:W-:Y:S01]  /*3fc0*/  IMAD.HI.U32 R6, R5, R8, RZ ;  /* 0x0000000805067227 */ /* 0x000fe200078e00ff */
[----:B------:R-:W-:Y:S01]  /*3fd0*/  ISETP.GT.U32.AND P4, PT, R13, R15, PT ;  /* 0x0000000f0d00720c */ /* 0x000fe20003f84070 */
[----:B------:R-:W-:Y:S02]  /*3fe0*/  STL [R1+0x374], R12 ;  /* 0x0003740c01007387 */ /* 0x000fe40000100800 */
[----:B------:R-:W-:-:S02]  /*3ff0*/  IMAD.HI.U32 R9, R5, R10, RZ ;  /* 0x0000000a05097227 */ /* 0x000fc400078e00ff */
[----:B------:R0:W-:Y:S02]  /*4000*/  STL [R1+0x37c], R11 ;  /* 0x00037c0b01007387 */ /* 0x0001e40000100800 */
[----:B------:R-:W-:Y:S02]  /*4010*/  IMAD.MOV R9, RZ, RZ, -R9 ;  /* 0x000000ffff097224 */ /* 0x000fe400078e0a09 */
[----:B------:R-:W-:Y:S02]  /*4020*/  IMAD.MOV R6, RZ, RZ, -R6 ;  /* 0x000000ffff067224 */ /* 0x000fe400078e0a06 */
[----:B------:R-:W-:Y:S02]  /*4030*/  IMAD R10, R13, R9, R10 ;  /* 0x000000090d0a7224 */ /* 0x000fe400078e020a */
[----:B------:R-:W-:Y:S02]  /*4040*/  @!P6 IMAD.IADD R7, R7, 0x1, -R13 ;  /* 0x000000010707e824 */ /* 0x000fe400078e0a0d */
[C---:B------:R-:W-:Y:S01]  /*4050*/  IMAD R8, R13.reuse, R6, R8 ;  /* 0x000000060d087224 */ /* 0x040fe200078e0208 */
[----:B------:R-:W-:Y:S01]  /*4060*/  ISETP.GT.U32.AND P6, PT, R13, R10, PT ;  /* 0x0000000a0d00720c */ /* 0x000fe20003fc4070 */
[----:B------:R-:W-:-:S02]  /*4070*/  VIADD R14, R3, 0x1ba ;  /* 0x000001ba030e7836 */ /* 0x000fc40000000000 */
[--C-:B------:R-:W-:Y:S01]  /*4080*/  @!P4 IMAD.IADD R15, R15, 0x1, -R13.reuse ;  /* 0x000000010f0fc824 */ /* 0x100fe200078e0a0d */
[----:B------:R-:W-:Y:S01]  /*4090*/  ISETP.GT.U32.AND P4, PT, R13, R8, PT ;  /* 0x000000080d00720c */ /* 0x000fe20003f84070 */
[C---:B0-----:R-:W-:Y:S01]  /*40a0*/  VIADD R11, R3.reuse, 0x1b9 ;  /* 0x000001b9030b7836 */ /* 0x041fe20000000000 */
[----:B------:R-:W-:Y:S01]  /*40b0*/  IABS R12, R14 ;  /* 0x0000000e000c7213 */ /* 0x000fe20000000000 */
[----:B------:R-:W-:Y:S01]  /*40c0*/  @!P5 IMAD.IADD R16, R16, 0x1, -R13 ;  /* 0x000000011010d824 */ /* 0x000fe200078e0a0d */
[----:B------:R-:W-:Y:S01]  /*40d0*/  ISETP.GE.AND P5, PT, R0, RZ, PT ;  /* 0x000000ff0000720c */ /* 0x000fe20003fa6270 */
[----:B------:R-:W-:Y:S01]  /*40e0*/  VIADD R0, R3, 0x1b8 ;  /* 0x000001b803007836 */ /* 0x000fe20000000000 */
[----:B------:R-:W-:Y:S01]  /*40f0*/  IABS R19, R11 ;  /* 0x0000000b00137213 */ /* 0x000fe20000000000 */
[----:B------:R-:W-:-:S04]  /*4100*/  IMAD.HI.U32 R6, R5, R12, RZ ;  /* 0x0000000c05067227 */ /* 0x000fc800078e00ff */
[----:B------:R-:W-:Y:S01]  /*4110*/  @!P6 IMAD.IADD R10, R10, 0x1, -R13 ;  /* 0x000000010a0ae824 */ /* 0x000fe200078e0a0d */
[----:B------:R-:W-:Y:S01]  /*4120*/  ISETP.GE.AND P6, PT, R4, RZ, PT ;  /* 0x000000ff0400720c */ /* 0x000fe20003fc6270 */
[----:B------:R-:W-:-:S04]  /*4130*/  IMAD.HI.U32 R9, R5, R19, RZ ;  /* 0x0000001305097227 */ /* 0x000fc800078e00ff */
[----:B------:R-:W-:Y:S02]  /*4140*/  IMAD.MOV R6, RZ, RZ, -R6 ;  /* 0x000000ffff067224 */ /* 0x000fe400078e0a06 */
[----:B------:R-:W-:Y:S02]  /*4150*/  @!P4 IMAD.IADD R8, R8, 0x1, -R13 ;  /* 0x000000010808c824 */ /* 0x000fe400078e0a0d */
[----:B------:R-:W-:Y:S01]  /*4160*/  @!P3 IMAD.MOV R17, RZ, RZ, -R17 ;  /* 0x000000ffff11b224 */ /* 0x000fe200078e0a11 */
[C---:B------:R-:W-:Y:S01]  /*4170*/  ISETP.GT.U32.AND P3, PT, R13.reuse, R10, PT ;  /* 0x0000000a0d00720c */ /* 0x040fe20003f64070 */
[----:B------:R-:W-:Y:S01]  /*4180*/  IMAD.MOV R9, RZ, RZ, -R9 ;  /* 0x000000ffff097224 */ /* 0x000fe200078e0a09 */
[----:B------:R-:W-:Y:S01]  /*4190*/  ISETP.GT.U32.AND P4, PT, R13, R8, PT ;  /* 0x000000080d00720c */ /* 0x000fe20003f84070 */
[----:B------:R-:W-:Y:S01]  /*41a0*/  VIADD R4, R3, 0x1b7 ;  /* 0x000001b703047836 */ /* 0x000fe20000000000 */
[----:B------:R0:W-:Y:S01]  /*41b0*/  STL [R1+0x380], R17 ;  /* 0x0003801101007387 */ /* 0x0001e20000100800 */
[----:B------:R-:W-:Y:S01]  /*41c0*/  IMAD R12, R13, R6, R12 ;  /* 0x000000060d0c7224 */ /* 0x000fe200078e020c */
[----:B------:R-:W-:Y:S01]  /*41d0*/  IABS R6, R0 ;  /* 0x0000000000067213 */ /* 0x000fe20000000000 */
[----:B------:R-:W-:-:S02]  /*41e0*/  IMAD.MOV.U32 R18, RZ, RZ, R7 ;  /* 0x000000ffff127224 */ /* 0x000fc400078e0007 */
[----:B------:R-:W-:Y:S01]  /*41f0*/  IMAD R19, R13, R9, R19 ;  /* 0x000000090d137224 */ /* 0x000fe200078e0213 */
[----:B------:R-:W-:Y:S01]  /*4200*/  IABS R9, R4 ;  /* 0x0000000400097213 */ /* 0x000fe20000000000 */
[----:B------:R-:W-:-:S04]  /*4210*/  IMAD.HI.U32 R7, R5, R6, RZ ;  /* 0x0000000605077227 */ /* 0x000fc800078e00ff */
[----:B0-----:R-:W-:Y:S02]  /*4220*/  IMAD.MOV.U32 R17, RZ, RZ, R15 ;  /* 0x000000ffff117224 */ /* 0x001fe400078e000f */
[----:B------:R-:W-:Y:S01]  /*4230*/  @!P0 IMAD.MOV R18, RZ, RZ, -R18 ;  /* 0x000000ffff128224 */ /* 0x000fe200078e0a12 */
[C---:B------:R-:W-:Y:S01]  /*4240*/  ISETP.GT.U32.AND P0, PT, R13.reuse, R12, PT ;  /* 0x0000000c0d00720c */ /* 0x040fe20003f04070 */
[----:B------:R-:W-:Y:S01]  /*4250*/  @!P2 IMAD.MOV R16, RZ, RZ, -R16 ;  /* 0x000000ffff10a224 */ /* 0x000fe200078e0a10 */
[----:B------:R-:W-:Y:S01]  /*4260*/  ISETP.GT.U32.AND P2, PT, R13, R19, PT ;  /* 0x000000130d00720c */ /* 0x000fe20003f44070 */
[----:B------:R-:W-:Y:S01]  /*4270*/  @!P1 IMAD.MOV R17, RZ, RZ, -R17 ;  /* 0x000000ffff119224 */ /* 0x000fe200078e0a11 */
[----:B------:R-:W-:Y:S01]  /*4280*/  STL [R1+0x384], R18 ;  /* 0x0003841201007387 */ /* 0x000fe20000100800 */
[----:B------:R-:W-:Y:S01]  /*4290*/  IMAD.HI.U32 R15, R5, R9, RZ ;  /* 0x00000009050f7227 */ /* 0x000fe200078e00ff */
[----:B------:R-:W-:Y:S02]  /*42a0*/  ISETP.GE.AND P1, PT, R14, RZ, PT ;  /* 0x000000ff0e00720c */ /* 0x000fe40003f26270 */
[----:B------:R0:W-:Y:S01]  /*42b0*/  STL [R1+0x38c], R16 ;  /* 0x00038c1001007387 */ /* 0x0001e20000100800 */
[----:B------:R-:W-:Y:S01]  /*42c0*/  @!P3 IMAD.IADD R10, R10, 0x1, -R13 ;  /* 0x000000010a0ab824 */ /* 0x000fe200078e0a0d */
[----:B------:R-:W-:Y:S01]  /*42d0*/  ISETP.GE.AND P3, PT, R11, RZ, PT ;  /* 0x000000ff0b00720c */ /* 0x000fe20003f66270 */
[----:B------:R-:W-:Y:S01]  /*42e0*/  IMAD.MOV R7, RZ, RZ, -R7 ;  /* 0x000000ffff077224 */ /* 0x000fe200078e0a07 */
[----:B------:R1:W-:Y:S01]  /*42f0*/  STL [R1+0x428], R17 ;  /* 0x0004281101007387 */ /* 0x0003e20000100800 */
[----:B------:R-:W-:-:S02]  /*4300*/  IMAD.MOV R15, RZ, RZ, -R15 ;  /* 0x000000ffff0f7224 */ /* 0x000fc400078e0a0f */
[----:B------:R-:W-:Y:S01]  /*4310*/  @!P4 IMAD.IADD R8, R8, 0x1, -R13 ;  /* 0x000000010808c824 */ /* 0x000fe200078e0a0d */
[----:B------:R-:W-:Y:S01]  /*4320*/  ISETP.GE.AND P4, PT, R0, RZ, PT ;  /* 0x000000ff0000720c */ /* 0x000fe20003f86270 */
[C---:B------:R-:W-:Y:S02]  /*4330*/  IMAD R6, R13.reuse, R7, R6 ;  /* 0x000000070d067224 */ /* 0x040fe400078e0206 */
[----:B------:R-:W-:Y:S02]  /*4340*/  IMAD R9, R13, R15, R9 ;  /* 0x0000000f0d097224 */ /* 0x000fe400078e0209 */
[----:B0-----:R-:W-:Y:S02]  /*4350*/  IMAD.MOV.U32 R16, RZ, RZ, R8 ;  /* 0x000000ffff107224 */ /* 0x001fe400078e0008 */
[----:B-1----:R-:W-:Y:S02]  /*4360*/  IMAD.MOV.U32 R17, RZ, RZ, R10 ;  /* 0x000000ffff117224 */ /* 0x002fe400078e000a */
[----:B------:R-:W-:-:S02]  /*4370*/  @!P2 IMAD.IADD R19, R19, 0x1, -R13 ;  /* 0x000000011313a824 */ /* 0x000fc400078e0a0d */
[----:B------:R-:W-:Y:S01]  /*4380*/  @!P5 IMAD.MOV R17, RZ, RZ, -R17 ;  /* 0x000000ffff11d224 */ /* 0x000fe200078e0a11 */
[C---:B------:R-:W-:Y:S01]  /*4390*/  ISETP.GT.U32.AND P5, PT, R13.reuse, R6, PT ;  /* 0x000000060d00720c */ /* 0x040fe20003fa4070 */
[----:B------:R-:W-:Y:S01]  /*43a0*/  @!P6 IMAD.MOV R16, RZ, RZ, -R16 ;  /* 0x000000ffff10e224 */ /* 0x000fe200078e0a10 */
[----:B------:R-:W-:Y:S01]  /*43b0*/  ISETP.GT.U32.AND P6, PT, R13, R9, PT ;  /* 0x000000090d00720c */ /* 0x000fe20003fc4070 */
[----:B------:R-:W-:Y:S01]  /*43c0*/  VIADD R0, R3, 0x1b6 ;  /* 0x000001b603007836 */ /* 0x000fe20000000000 */
[----:B------:R-:W-:Y:S01]  /*43d0*/  ISETP.GT.U32.AND P2, PT, R13, R19, PT ;  /* 0x000000130d00720c */ /* 0x000fe20003f44070 */
[C---:B------:R-:W-:Y:S01]  /*43e0*/  VIADD R7, R3.reuse, 0x1b5 ;  /* 0x000001b503077836 */ /* 0x040fe20000000000 */
[----:B------:R0:W-:Y:S01]  /*43f0*/  STL [R1+0x444], R17 ;  /* 0x0004441101007387 */ /* 0x0001e20000100800 */
[--C-:B------:R-:W-:Y:S01]  /*4400*/  @!P0 IMAD.IADD R12, R12, 0x1, -R13.reuse ;  /* 0x000000010c0c8824 */ /* 0x100fe200078e0a0d */
[----:B------:R-:W-:Y:S01]  /*4410*/  IABS R11, R0 ;  /* 0x00000000000b7213 */ /* 0x000fe20000000000 */
[----:B------:R-:W-:Y:S01]  /*4420*/  VIADD R14, R3, 0x1b4 ;  /* 0x000001b4030e7836 */ /* 0x000fe20000000000 */
[----:B------:R-:W-:Y:S01]  /*4430*/  IABS R8, R7 ;  /* 0x0000000700087213 */ /* 0x000fe20000000000 */
[----:B------:R-:W-:Y:S01]  /*4440*/  STL [R1+0x45c], R16 ;  /* 0x00045c1001007387 */ /* 0x000fe20000100800 */
[----:B------:R-:W-:Y:S01]  /*4450*/  ISETP.GT.U32.AND P0, PT, R13, R12, PT ;  /* 0x0000000c0d00720c */ /* 0x000fe20003f04070 */
[----:B------:R-:W-:-:S02]  /*4460*/  @!P5 IMAD.IADD R6, R6, 0x1, -R13 ;  /* 0x000000010606d824 */ /* 0x000fc400078e0a0d */
[--C-:B------:R-:W-:Y:S02]  /*4470*/  @!P6 IMAD.IADD R9, R9, 0x1, -R13.reuse ;  /* 0x000000010909e824 */ /* 0x100fe400078e0a0d */
[----:B------:R-:W-:Y:S01]  /*4480*/  IMAD.HI.U32 R10, R5, R11, RZ ;  /* 0x0000000b050a7227 */ /* 0x000fe200078e00ff */
[C---:B------:R-:W-:Y:S02]  /*4490*/  ISETP.GT.U32.AND P5, PT, R13.reuse, R6, PT ;  /* 0x000000060d00720c */ /* 0x040fe40003fa4070 */
[----:B------:R-:W-:Y:S01]  /*44a0*/  ISETP.GT.U32.AND P6, PT, R13, R9, PT ;  /* 0x000000090d00720c */ /* 0x000fe20003fc4070 */
[----:B------:R-:W-:Y:S01]  /*44b0*/  @!P2 IMAD.IADD R19, R19, 0x1, -R13 ;  /* 0x000000011313a824 */ /* 0x000fe200078e0a0d */
[----:B------:R-:W-:Y:S01]  /*44c0*/  ISETP.GE.AND P2, PT, R0, RZ, PT ;  /* 0x000000ff0000720c */ /* 0x000fe20003f46270 */
[----:B------:R-:W-:-:S04]  /*44d0*/  IMAD.HI.U32 R0, R5, R8, RZ ;  /* 0x0000000805007227 */ /* 0x000fc800078e00ff */
[----:B------:R-:W-:Y:S02]  /*44e0*/  IMAD.MOV R10, RZ, RZ, -R10 ;  /* 0x000000ffff0a7224 */ /* 0x000fe400078e0a0a */
[----:B------:R-:W-:Y:S02]  /*44f0*/  IMAD.MOV R0, RZ, RZ, -R0 ;  /* 0x000000ffff007224 */ /* 0x000fe400078e0a00 */
[C---:B------:R-:W-:Y:S02]  /*4500*/  IMAD R11, R13.reuse, R10, R11 ;  /* 0x0000000a0d0b7224 */ /* 0x040fe400078e020b */
[C---:B------:R-:W-:Y:S02]  /*4510*/  IMAD R8, R13.reuse, R0, R8 ;  /* 0x000000000d087224 */ /* 0x040fe400078e0208 */
[--C-:B------:R-:W-:Y:S01]  /*4520*/  @!P5 IMAD.IADD R6, R6, 0x1, -R13.reuse ;  /* 0x000000010606d824 */ /* 0x100fe200078e0a0d */
[----:B------:R-:W-:Y:S01]  /*4530*/  ISETP.GT.U32.AND P5, PT, R13, R11, PT ;  /* 0x0000000b0d00720c */ /* 0x000fe20003fa4070 */
[--C-:B------:R-:W-:Y:S01]  /*4540*/  @!P0 IMAD.IADD R12, R12, 0x1, -R13.reuse ;  /* 0x000000010c0c8824 */ /* 0x100fe200078e0a0d */
[----:B------:R-:W-:Y:S01]  /*4550*/  ISETP.GE.AND P0, PT, R4, RZ, PT ;  /* 0x000000ff0400720c */ /* 0x000fe20003f06270 */
[----:B------:R-:W-:Y:S01]  /*4560*/  @!P6 IMAD.IADD R9, R9, 0x1, -R13 ;  /* 0x000000010909e824 */ /* 0x000fe200078e0a0d */
[----:B------:R-:W-:Y:S01]  /*4570*/  ISETP.GT.U32.AND P6, PT, R13, R8, PT ;  /* 0x000000080d00720c */ /* 0x000fe20003fc4070 */
[----:B------:R-:W-:Y:S01]  /*4580*/  IMAD.MOV.U32 R15, RZ, RZ, R12 ;  /* 0x000000ffff0f7224 */ /* 0x000fe200078e000c */
[----:B------:R-:W-:Y:S01]  /*4590*/  IABS R4, R14 ;  /* 0x0000000e00047213 */ /* 0x000fe20000000000 */
[----:B------:R-:W-:-:S02]  /*45a0*/  VIADD R12, R3, 0x1b3 ;  /* 0x000001b3030c7836 */ /* 0x000fc40000000000 */
[----:B------:R-:W-:Y:S01]  /*45b0*/  @!P1 IMAD.MOV R15, RZ, RZ, -R15 ;  /* 0x000000ffff0f9224 */ /* 0x000fe200078e0a0f */
[----:B------:R-:W-:Y:S01]  /*45c0*/  ISETP.GE.AND P1, PT, R7, RZ, PT ;  /* 0x000000ff0700720c */ /* 0x000fe20003f26270 */
[----:B------:R-:W-:Y:S01]  /*45d0*/  IMAD.HI.U32 R7, R5, R4, RZ ;  /* 0x0000000405077227 */ /* 0x000fe200078e00ff */
[----:B0-----:R-:W-:Y:S02]  /*45e0*/  IABS R17, R12 ;  /* 0x0000000c00117213 */ /* 0x001fe40000000000 */
[----:B------:R0:W-:Y:S01]  /*45f0*/  STL [R1+0x464], R15 ;  /* 0x0004640f01007387 */ /* 0x0001e20000100800 */
[----:B------:R-:W-:Y:S02]  /*4600*/  @!P5 IMAD.IADD R11, R11, 0x1, -R13 ;  /* 0x000000010b0bd824 */ /* 0x000fe400078e0a0d */
[----:B------:R-:W-:Y:S02]  /*4610*/  IMAD.MOV R7, RZ, RZ, -R7 ;  /* 0x000000ffff077224 */ /* 0x000fe400078e0a07 */
[----:B------:R-:W-:Y:S01]  /*4620*/  @!P6 IMAD.IADD R8, R8, 0x1, -R13 ;  /* 0x000000010808e824 */ /* 0x000fe200078e0a0d */
[----:B------:R-:W-:Y:S01]  /*4630*/  ISETP.GT.U32.AND P6, PT, R13, R11, PT ;  /* 0x0000000b0d00720c */ /* 0x000fe20003fc4070 */
[----:B------:R-:W-:-:S02]  /*4640*/  VIADD R0, R3, 0x1b1 ;  /* 0x000001b103007836 */ /* 0x000fc40000000000 */
[----:B------:R-:W-:-:S03]  /*4650*/  IMAD.HI.U32 R20, R5, R17, RZ ;  /* 0x0000001105147227 */ /* 0x000fc600078e00ff */
[----:B------:R-:W-:Y:S01]  /*4660*/  IABS R10, R0 ;  /* 0x00000000000a7213 */ /* 0x000fe20000000000 */
[----:B0-----:R-:W-:Y:S02]  /*4670*/  VIADD R15, R3, 0x1b2 ;  /* 0x000001b2030f7836 */ /* 0x001fe40000000000 */
[C---:B------:R-:W-:Y:S02]  /*4680*/  IMAD R4, R13.reuse, R7, R4 ;  /* 0x000000070d047224 */ /* 0x040fe400078e0204 */
[----:B------:R-:W-:Y:S01]  /*4690*/  IMAD.MOV R20, RZ, RZ, -R20 ;  /* 0x000000ffff147224 */ /* 0x000fe200078e0a14 */
[----:B------:R-:W-:Y:S01]  /*46a0*/  IABS R16, R15 ;  /* 0x0000000f00107213 */ /* 0x000fe20000000000 */
[----:B------:R-:W-:Y:S01]  /*46b0*/  @!P3 IMAD.MOV R19, RZ, RZ, -R19 ;  /* 0x000000ffff13b224 */ /* 0x000fe200078e0a13 */
[----:B------:R-:W-:Y:S01]  /*46c0*/  ISETP.GT.U32.AND P5, PT, R13, R4, PT ;  /* 0x000000040d00720c */ /* 0x000fe20003fa4070 */
[----:B------:R-:W-:Y:S01]  /*46d0*/  @!P6 IMAD.IADD R11, R11, 0x1, -R13 ;  /* 0x000000010b0be824 */ /* 0x000fe200078e0a0d */
[----:B------:R-:W-:Y:S01]  /*46e0*/  ISETP.GE.AND P3, PT, R14, RZ, PT ;  /* 0x000000ff0e00720c */ /* 0x000fe20003f66270 */
[----:B------:R-:W-:Y:S01]  /*46f0*/  IMAD.HI.U32 R18, R5, R16, RZ ;  /* 0x0000001005127227 */ /* 0x000fe200078e00ff */
[----:B------:R0:W-:Y:S03]  /*4700*/  STL [R1+0x46c], R19 ;  /* 0x00046c1301007387 */ /* 0x0001e60000100800 */
[----:B------:R-:W-:-:S02]  /*4710*/  IMAD R14, R13, R20, R17 ;  /* 0x000000140d0e7224 */ /* 0x000fc400078e0211 */
[----:B------:R-:W-:Y:S02]  /*4720*/  IMAD.MOV R18, RZ, RZ, -R18 ;  /* 0x000000ffff127224 */ /* 0x000fe400078e0a12 */
[----:B------:R-:W-:Y:S01]  /*4730*/  IMAD.MOV.U32 R21, RZ, RZ, R6 ;  /* 0x000000ffff157224 */ /* 0x000fe200078e0006 */
[C---:B------:R-:W-:Y:S01]  /*4740*/  ISETP.GT.U32.AND P6, PT, R13.reuse, R14, PT ;  /* 0x0000000e0d00720c */ /* 0x040fe20003fc4070 */
[----:B------:R-:W-:Y:S02]  /*4750*/  @!P5 IMAD.IADD R4, R4, 0x1, -R13 ;  /* 0x000000010404d824 */ /* 0x000fe400078e0a0d */
[----:B0-----:R-:W-:Y:S02]  /*4760*/  IMAD.MOV.U32 R19, RZ, RZ, R10 ;  /* 0x000000ffff137224 */ /* 0x001fe400078e000a */
[C---:B------:R-:W-:Y:S01]  /*4770*/  IMAD R10, R13.reuse, R18, R16 ;  /* 0x000000120d0a7224 */ /* 0x040fe200078e0210 */
[----:B------:R-:W-:Y:S01]  /*4780*/  ISETP.GT.U32.AND P5, PT, R13, R4, PT ;  /* 0x000000040d00720c */ /* 0x000fe20003fa4070 */
[----:B------:R-:W-:-:S04]  /*4790*/  IMAD.HI.U32 R6, R5, R19, RZ ;  /* 0x0000001305067227 */ /* 0x000fc800078e00ff */
[----:B------:R-:W-:Y:S02]  /*47a0*/  IMAD.MOV.U32 R16, RZ, RZ, R11 ;  /* 0x000000ffff107224 */ /* 0x000fe400078e000b */
[----:B------:R-:W-:Y:S01]  /*47b0*/  @!P4 IMAD.MOV R21, RZ, RZ, -R21 ;  /* 0x000000ffff15c224 */ /* 0x000fe200078e0a15 */
[C---:B------:R-:W-:Y:S01]  /*47c0*/  ISETP.GT.U32.AND P4, PT, R13.reuse, R8, PT ;  /* 0x000000080d00720c */ /* 0x040fe20003f84070 */
[----:B------:R-:W-:Y:S02]  /*47d0*/  IMAD.MOV R6, RZ, RZ, -R6 ;  /* 0x000000ffff067224 */ /* 0x000fe400078e0a06 */
[----:B------:R-:W-:Y:S01]  /*47e0*/  @!P2 IMAD.MOV R16, RZ, RZ, -R16 ;  /* 0x000000ffff10a224 */ /* 0x000fe200078e0a10 */
[----:B------:R-:W-:Y:S01]  /*47f0*/  ISETP.GT.U32.AND P2, PT, R13, R10, PT ;  /* 0x0000000a0d00720c */ /* 0x000fe20003f44070 */
[----:B------:R-:W-:Y:S01]  /*4800*/  VIADD R7, R3, 0x1b0 ;  /* 0x000001b003077836 */ /* 0x000fe20000000000 */
[----:B------:R-:W-:Y:S01]  /*4810*/  STL [R1+0x470], R21 ;  /* 0x0004701501007387 */ /* 0x000fe20000100800 */
[----:B------:R-:W-:-:S02]  /*4820*/  IMAD R6, R13, R6, R19 ;  /* 0x000000060d067224 */ /* 0x000fc400078e0213 */
[----:B------:R-:W-:Y:S01]  /*4830*/  IMAD.MOV.U32 R18, RZ, RZ, R9 ;  /* 0x000000ffff127224 */ /* 0x000fe200078e0009 */
[----:B------:R-:W-:Y:S01]  /*4840*/  IABS R17, R7 ;  /* 0x0000000700117213 */ /* 0x000fe20000000000 */
[----:B------:R-:W-:Y:S01]  /*4850*/  @!P6 IMAD.IADD R14, R14, 0x1, -R13 ;  /* 0x000000010e0ee824 */ /* 0x000fe200078e0a0d */
[----:B------:R-:W-:Y:S01]  /*4860*/  ISETP.GT.U32.AND P6, PT, R13, R6, PT ;  /* 0x000000060d00720c */ /* 0x000fe20003fc4070 */
[----:B------:R-:W-:Y:S01]  /*4870*/  @!P0 IMAD.MOV R18, RZ, RZ, -R18 ;  /* 0x000000ffff128224 */ /* 0x000fe200078e0a12 */
[----:B------:R-:W-:Y:S01]  /*4880*/  ISETP.GE.AND P0, PT, R12, RZ, PT ;  /* 0x000000ff0c00720c */ /* 0x000fe20003f06270 */
[----:B------:R-:W-:-:S03]  /*4890*/  IMAD.HI.U32 R9, R5, R17, RZ ;  /* 0x0000001105097227 */ /* 0x000fc600078e00ff */
[----:B------:R-:W-:Y:S01]  /*48a0*/  STL [R1+0x474], R18 ;  /* 0x0004741201007387 */ /* 0x000fe20000100800 */
[--C-:B------:R-:W-:Y:S01]  /*48b0*/  @!P4 IMAD.IADD R8, R8, 0x1, -R13.reuse ;  /* 0x000000010808c824 */ /* 0x100fe200078e0a0d */
[----:B------:R-:W-:Y:S01]  /*48c0*/  ISETP.GE.AND P4, PT, R15, RZ, PT ;  /* 0x000000ff0f00720c */ /* 0x000fe20003f86270 */
[----:B------:R-:W-:Y:S01]  /*48d0*/  @!P2 IMAD.IADD R10, R10, 0x1, -R13 ;  /* 0x000000010a0aa824 */ /* 0x000fe200078e0a0d */
[----:B------:R0:W-:Y:S01]  /*48e0*/  STL [R1+0x480], R16 ;  /* 0x0004801001007387 */ /* 0x0001e20000100800 */
[----:B------:R-:W-:Y:S02]  /*48f0*/  IMAD.MOV R9, RZ, RZ, -R9 ;  /* 0x000000ffff097224 */ /* 0x000fe400078e0a09 */
[----:B------:R-:W-:Y:S01]  /*4900*/  VIADD R11, R3, 0x1af ;  /* 0x000001af030b7836 */ /* 0x000fe20000000000 */
[C---:B------:R-:W-:Y:S01]  /*4910*/  ISETP.GT.U32.AND P2, PT, R13.reuse, R10, PT ;  /* 0x0000000a0d00720c */ /* 0x040fe20003f44070 */
[----:B------:R-:W-:Y:S01]  /*4920*/  @!P5 IMAD.IADD R4, R4, 0x1, -R13 ;  /* 0x000000010404d824 */ /* 0x000fe200078e0a0d */
[----:B------:R-:W-:Y:S01]  /*4930*/  ISETP.GE.AND P5, PT, R0, RZ, PT ;  /* 0x000000ff0000720c */ /* 0x000fe20003fa6270 */
[----:B------:R-:W-:Y:S01]  /*4940*/  IMAD R0, R13, R9, R17 ;  /* 0x000000090d007224 */ /* 0x000fe200078e0211 */
[----:B------:R-:W-:Y:S01]  /*4950*/  IABS R17, R11 ;  /* 0x0000000b00117213 */ /* 0x000fe20000000000 */
[----:B------:R-:W-:-:S02]  /*4960*/  @!P6 IMAD.IADD R6, R6, 0x1, -R13 ;  /* 0x000000010606e824 */ /* 0x000fc400078e0a0d */
[----:B0-----:R-:W-:Y:S02]  /*4970*/  IMAD.MOV.U32 R16, RZ, RZ, R8 ;  /* 0x000000ffff107224 */ /* 0x001fe400078e0008 */
[----:B------:R-:W-:Y:S01]  /*4980*/  IMAD.HI.U32 R19, R5, R17, RZ ;  /* 0x0000001105137227 */ /* 0x000fe200078e00ff */
[----:B------:R-:W-:-:S03]  /*4990*/  ISETP.GT.U32.AND P6, PT, R13, R6, PT ;  /* 0x000000060d00720c */ /* 0x000fc60003fc4070 */
[----:B------:R-:W-:Y:S01]  /*49a0*/  @!P1 IMAD.MOV R16, RZ, RZ, -R16 ;  /* 0x000000ffff109224 */ /* 0x000fe200078e0a10 */
[----:B------:R-:W-:Y:S01]  /*49b0*/  ISETP.GT.U32.AND P1, PT, R13, R14, PT ;  /* 0x0000000e0d00720c */ /* 0x000fe20003f24070 */
[----:B------:R-:W-:Y:S02]  /*49c0*/  IMAD.MOV R19, RZ, RZ, -R19 ;  /* 0x000000ffff137224 */ /* 0x000fe400078e0a13 */
[----:B------:R-:W-:Y:S01]  /*49d0*/  @!P2 IMAD.IADD R10, R10, 0x1, -R13 ;  /* 0x000000010a0aa824 */ /* 0x000fe200078e0a0d */
[----:B------:R-:W-:Y:S01]  /*49e0*/  ISETP.GE.AND P2, PT, R7, RZ, PT ;  /* 0x000000ff0700720c */ /* 0x000fe20003f46270 */
[----:B------:R-:W-:Y:S01]  /*49f0*/  VIADD R12, R3, 0x1ae ;  /* 0x000001ae030c7836 */ /* 0x000fe20000000000 */
[----:B------:R0:W-:Y:S01]  /*4a00*/  STL [R1+0x4a0], R16 ;  /* 0x0004a01001007387 */ /* 0x0001e20000100800 */
[----:B------:R-:W-:Y:S02]  /*4a10*/  IMAD R7, R13, R19, R17 ;  /* 0x000000130d077224 */ /* 0x000fe400078e0211 */
[----:B------:R-:W-:Y:S01]  /*4a20*/  VIADD R9, R3, 0x1ad ;  /* 0x000001ad03097836 */ /* 0x000fe20000000000 */
[----:B------:R-:W-:Y:S01]  /*4a30*/  IABS R18, R12 ;  /* 0x0000000c00127213 */ /* 0x000fe20000000000 */
[--C-:B------:R-:W-:Y:S01]  /*4a40*/  @!P6 IMAD.IADD R6, R6, 0x1, -R13.reuse ;  /* 0x000000010606e824 */ /* 0x100fe200078e0a0d */
[C---:B------:R-:W-:Y:S01]  /*4a50*/  ISETP.GT.U32.AND P6, PT, R13.reuse, R7, PT ;  /* 0x000000070d00720c */ /* 0x040fe20003fc4070 */
[----:B------:R-:W-:Y:S01]  /*4a60*/  @!P1 IMAD.IADD R14, R14, 0x1, -R13 ;  /* 0x000000010e0e9824 */ /* 0x000fe200078e0a0d */
[----:B------:R-:W-:Y:S01]  /*4a70*/  ISETP.GT.U32.AND P1, PT, R13, R0, PT ;  /* 0x000000000d00720c */ /* 0x000fe20003f24070 */
[----:B------:R-:W-:Y:S01]  /*4a80*/  IMAD.HI.U32 R17, R5, R18, RZ ;  /* 0x0000001205117227 */ /* 0x000fe200078e00ff */
[----:B------:R-:W-:-:S03]  /*4a90*/  IABS R15, R9 ;  /* 0x00000009000f7213 */ /* 0x000fc60000000000 */
[----:B0-----:R-:W-:Y:S02]  /*4aa0*/  VIADD R16, R3, 0x1ac ;  /* 0x000001ac03107836 */ /* 0x001fe40000000000 */
[----:B------:R-:W-:-:S03]  /*4ab0*/  IMAD.HI.U32 R20, R5, R15, RZ ;  /* 0x0000000f05147227 */ /* 0x000fc600078e00ff */
[----:B------:R-:W-:Y:S01]  /*4ac0*/  IABS R8, R16 ;  /* 0x0000001000087213 */ /* 0x000fe20000000000 */
[----:B------:R-:W-:Y:S02]  /*4ad0*/  IMAD.MOV R17, RZ, RZ, -R17 ;  /* 0x000000ffff117224 */ /* 0x000fe400078e0a11 */
[----:B------:R-:W-:Y:S01]  /*4ae0*/  @!P1 IMAD.IADD R0, R0, 0x1, -R13 ;  /* 0x0000000100009824 */ /* 0x000fe200078e0a0d */
[----:B------:R-:W-:Y:S01]  /*4af0*/  ISETP.GE.AND P1, PT, R11, RZ, PT ;  /* 0x000000ff0b00720c */ /* 0x000fe20003f26270 */
[----:B------:R-:W-:-:S04]  /*4b00*/  IMAD.HI.U32 R19, R5, R8, RZ ;  /* 0x0000000805137227 */ /* 0x000fc800078e00ff */
[----:B------:R-:W-:Y:S02]  /*4b10*/  IMAD.MOV R20, RZ, RZ, -R20 ;  /* 0x000000ffff147224 */ /* 0x000fe400078e0a14 */
[----:B------:R-:W-:Y:S02]  /*4b20*/  IMAD.MOV R19, RZ, RZ, -R19 ;  /* 0x000000ffff137224 */ /* 0x000fe400078e0a13 */
[----:B------:R-:W-:Y:S02]  /*4b30*/  IMAD R17, R13, R17, R18 ;  /* 0x000000110d117224 */ /* 0x000fe400078e0212 */
[----:B------:R-:W-:Y:S02]  /*4b40*/  VIADD R11, R3, 0x1ab ;  /* 0x000001ab030b7836 */ /* 0x000fe40000000000 */
[----:B------:R-:W-:Y:S01]  /*4b50*/  @!P6 IMAD.IADD R7, R7, 0x1, -R13 ;  /* 0x000000010707e824 */ /* 0x000fe200078e0a0d */
[----:B------:R-:W-:Y:S01]  /*4b60*/  ISETP.GT.U32.AND P6, PT, R13, R0, PT ;  /* 0x000000000d00720c */ /* 0x000fe20003fc4070 */
[----:B------:R-:W-:-:S02]  /*4b70*/  IMAD.MOV.U32 R21, RZ, RZ, R14 ;  /* 0x000000ffff157224 */ /* 0x000fc400078e000e */
[C---:B------:R-:W-:Y:S02]  /*4b80*/  IMAD R15, R13.reuse, R20, R15 ;  /* 0x000000140d0f7224 */ /* 0x040fe400078e020f */
[C---:B------:R-:W-:Y:S01]  /*4b90*/  IMAD R8, R13.reuse, R19, R8 ;  /* 0x000000130d087224 */ /* 0x040fe200078e0208 */
[----:B------:R-:W-:Y:S01]  /*4ba0*/  IABS R19, R11 ;  /* 0x0000000b00137213 */ /* 0x000fe20000000000 */
[----:B------:R-:W-:Y:S01]  /*4bb0*/  @!P3 IMAD.MOV R4, RZ, RZ, -R4 ;  /* 0x000000ffff04b224 */ /* 0x000fe200078e0a04 */
[C---:B------:R-:W-:Y:S01]  /*4bc0*/  ISETP.GT.U32.AND P3, PT, R13.reuse, R17, PT ;  /* 0x000000110d00720c */ /* 0x040fe20003f64070 */
[----:B------:R-:W-:Y:S01]  /*4bd0*/  @!P0 IMAD.MOV R21, RZ, RZ, -R21 ;  /* 0x000000ffff158224 */ /* 0x000fe200078e0a15 */
[C---:B------:R-:W-:Y:S01]  /*4be0*/  ISETP.GT.U32.AND P0, PT, R13.reuse, R7, PT ;  /* 0x000000070d00720c */ /* 0x040fe20003f04070 */
[----:B------:R-:W-:Y:S01]  /*4bf0*/  @!P4 IMAD.MOV R10, RZ, RZ, -R10 ;  /* 0x000000ffff0ac224 */ /* 0x000fe200078e0a0a */
[----:B------:R-:W-:Y:S01]  /*4c00*/  ISETP.GT.U32.AND P4, PT, R13, R15, PT ;  /* 0x0000000f0d00720c */ /* 0x000fe20003f84070 */
[----:B------:R-:W-:Y:S01]  /*4c10*/  IMAD.MOV.U32 R14, RZ, RZ, R19 ;  /* 0x000000ffff0e7224 */ /* 0x000fe200078e0013 */
[----:B------:R0:W-:Y:S01]  /*4c20*/  STL [R1+0x4a4], R4 ;  /* 0x0004a40401007387 */ /* 0x0001e20000100800 */
[----:B------:R-:W-:-:S02]  /*4c30*/  IMAD.MOV.U32 R19, RZ, RZ, R6 ;  /* 0x000000ffff137224 */ /* 0x000fc400078e0006 */
[----:B------:R-:W-:Y:S01]  /*4c40*/  IMAD.HI.U32 R6, R5, R14, RZ ;  /* 0x0000000e05067227 */ /* 0x000fe200078e00ff */
[----:B------:R-:W-:Y:S03]  /*4c50*/  STL [R1+0x4ac], R21 ;  /* 0x0004ac1501007387 */ /* 0x000fe60000100800 */
[--C-:B------:R-:W-:Y:S01]  /*4c60*/  @!P6 IMAD.IADD R0, R0, 0x1, -R13.reuse ;  /* 0x000000010000e824 */ /* 0x100fe200078e0a0d */
[----:B------:R-:W-:Y:S01]  /*4c70*/  ISETP.GT.U32.AND P6, PT, R13, R8, PT ;  /* 0x000000080d00720c */ /* 0x000fe20003fc4070 */
[----:B------:R-:W-:Y:S01]  /*4c80*/  IMAD.MOV R6, RZ, RZ, -R6 ;  /* 0x000000ffff067224 */ /* 0x000fe200078e0a06 */
[----:B------:R1:W-:Y:S01]  /*4c90*/  STL [R1+0x4b8], R10 ;  /* 0x0004b80a01007387 */ /* 0x0003e20000100800 */
[--C-:B------:R-:W-:Y:S01]  /*4ca0*/  @!P0 IMAD.IADD R7, R7, 0x1, -R13.reuse ;  /* 0x0000000107078824 */ /* 0x100fe200078e0a0d */
[----:B------:R-:W-:Y:S01]  /*4cb0*/  ISETP.GE.AND P0, PT, R9, RZ, PT ;  /* 0x000000ff0900720c */ /* 0x000fe20003f06270 */
[----:B------:R-:W-:Y:S01]  /*4cc0*/  @!P3 IMAD.IADD R17, R17, 0x1, -R13 ;  /* 0x000000011111b824 */ /* 0x000fe200078e0a0d */
[----:B------:R-:W-:Y:S01]  /*4cd0*/  ISETP.GE.AND P3, PT, R16, RZ, PT ;  /* 0x000000ff1000720c */ /* 0x000fe20003f66270 */
[----:B------:R-:W-:-:S02]  /*4ce0*/  VIADD R18, R3, 0x1aa ;  /* 0x000001aa03127836 */ /* 0x000fc40000000000 */
[----:B------:R-:W-:Y:S01]  /*4cf0*/  @!P5 IMAD.MOV R19, RZ, RZ, -R19 ;  /* 0x000000ffff13d224 */ /* 0x000fe200078e0a13 */
[----:B------:R-:W-:Y:S01]  /*4d00*/  ISETP.GE.AND P5, PT, R12, RZ, PT ;  /* 0x000000ff0c00720c */ /* 0x000fe20003fa6270 */
[----:B------:R-:W-:Y:S01]  /*4d10*/  IMAD R9, R13, R6, R14 ;  /* 0x000000060d097224 */ /* 0x000fe200078e020e */
[----:B0-----:R-:W-:Y:S01]  /*4d20*/  IABS R4, R18 ;  /* 0x0000001200047213 */ /* 0x001fe20000000000 */
[----:B------:R-:W-:Y:S01]  /*4d30*/  @!P4 IMAD.IADD R15, R15, 0x1, -R13 ;  /* 0x000000010f0fc824 */ /* 0x000fe200078e0a0d */
[C---:B------:R-:W-:Y:S01]  /*4d40*/  ISETP.GT.U32.AND P4, PT, R13.reuse, R17, PT ;  /* 0x000000110d00720c */ /* 0x040fe20003f84070 */
[----:B------:R-:W-:Y:S01]  /*4d50*/  IMAD.MOV.U32 R12, RZ, RZ, R7 ;  /* 0x000000ffff0c7224 */ /* 0x000fe200078e0007 */
[----:B------:R0:W-:Y:S01]  /*4d60*/  STL [R1+0x4b4], R19 ;  /* 0x0004b41301007387 */ /* 0x0001e20000100800 */
[----:B------:R-:W-:Y:S01]  /*4d70*/  @!P6 IMAD.IADD R8, R8, 0x1, -R13 ;  /* 0x000000010808e824 */ /* 0x000fe200078e0a0d */
[C---:B------:R-:W-:Y:S01]  /*4d80*/  ISETP.GT.U32.AND P6, PT, R13.reuse, R15, PT ;  /* 0x0000000f0d00720c */ /* 0x040fe20003fc4070 */
[----:B------:R-:W-:Y:S01]  /*4d90*/  @!P1 IMAD.MOV R12, RZ, RZ, -R12 ;  /* 0x000000ffff0c9224 */ /* 0x000fe200078e0a0c */
[----:B------:R-:W-:Y:S01]  /*4da0*/  ISETP.GT.U32.AND P1, PT, R13, R9, PT ;  /* 0x000000090d00720c */ /* 0x000fe20003f24070 */
[----:B-1----:R-:W-:-:S04]  /*4db0*/  IMAD.HI.U32 R10, R5, R4, RZ ;  /* 0x00000004050a7227 */ /* 0x002fc800078e00ff */
[----:B------:R-:W-:Y:S02]  /*4dc0*/  VIADD R6, R3, 0x1a8 ;  /* 0x000001a803067836 */ /* 0x000fe40000000000 */
[----:B0-----:R-:W-:Y:S02]  /*4dd0*/  IMAD.MOV.U32 R19, RZ, RZ, R0 ;  /* 0x000000ffff137224 */ /* 0x001fe400078e0000 */
[----:B------:R-:W-:Y:S02]  /*4de0*/  IMAD.MOV R0, RZ, RZ, -R10 ;  /* 0x000000ffff007224 */ /* 0x000fe400078e0a0a */
[----:B------:R-:W-:Y:S01]  /*4df0*/  @!P2 IMAD.MOV R19, RZ, RZ, -R19 ;  /* 0x000000ffff13a224 */ /* 0x000fe200078e0a13 */
[----:B------:R-:W-:Y:S01]  /*4e00*/  ISETP.GT.U32.AND P2, PT, R13, R8, PT ;  /* 0x000000080d00720c */ /* 0x000fe20003f44070 */
[--C-:B------:R-:W-:Y:S01]  /*4e10*/  @!P4 IMAD.IADD R17, R17, 0x1, -R13.reuse ;  /* 0x000000011111c824 */ /* 0x100fe200078e0a0d */
[----:B------:R-:W-:Y:S01]  /*4e20*/  ISETP.GE.AND P4, PT, R11, RZ, PT ;  /* 0x000000ff0b00720c */ /* 0x000fe20003f86270 */
[----:B------:R-:W-:Y:S01]  /*4e30*/  IMAD R0, R13, R0, R4 ;  /* 0x000000000d007224 */ /* 0x000fe200078e0204 */
[----:B------:R-:W-:Y:S01]  /*4e40*/  STL [R1+0x4f0], R19 ;  /* 0x0004f01301007387 */ /* 0x000fe20000100800 */
[----:B------:R-:W-:Y:S01]  /*4e50*/  @!P1 IMAD.IADD R9, R9, 0x1, -R13 ;  /* 0x0000000109099824 */ /* 0x000fe200078e0a0d */
[----:B------:R-:W-:Y:S01]  /*4e60*/  IABS R4, R6 ;  /* 0x0000000600047213 */ /* 0x000fe20000000000 */
[----:B------:R-:W-:Y:S01]  /*4e70*/  IMAD.MOV.U32 R16, RZ, RZ, R17 ;  /* 0x000000ffff107224 */ /* 0x000fe200078e0011 */
[----:B------:R-:W-:Y:S01]  /*4e80*/  STL [R1+0x518], R12 ;  /* 0x0005180c01007387 */ /* 0x000fe20000100800 */
[----:B------:R-:W-:Y:S01]  /*4e90*/  @!P6 IMAD.IADD R15, R15, 0x1, -R13 ;  /* 0x000000010f0fe824 */ /* 0x000fe200078e0a0d */
[----:B------:R-:W-:Y:S01]  /*4ea0*/  ISETP.GT.U32.AND P6, PT, R13, R0, PT ;  /* 0x000000000d00720c */ /* 0x000fe20003fc4070 */
[----:B------:R-:W-:-:S02]  /*4eb0*/  VIADD R10, R3, 0x1a9 ;  /* 0x000001a9030a7836 */ /* 0x000fc40000000000 */
[----:B------:R-:W-:Y:S02]  /*4ec0*/  VIADD R11, R3, 0x1a7 ;  /* 0x000001a7030b7836 */ /* 0x000fe40000000000 */
[----:B------:R-:W-:Y:S01]  /*4ed0*/  @!P5 IMAD.MOV R16, RZ, RZ, -R16 ;  /* 0x000000ffff10d224 */ /* 0x000fe200078e0a10 */
[----:B------:R-:W-:Y:S01]  /*4ee0*/  ISETP.GT.U32.AND P5, PT, R13, R9, PT ;  /* 0x000000090d00720c */ /* 0x000fe20003fa4070 */
[----:B------:R-:W-:Y:S01]  /*4ef0*/  @!P2 IMAD.IADD R8, R8, 0x1, -R13 ;  /* 0x000000010808a824 */ /* 0x000fe200078e0a0d */
[----:B------:R-:W-:Y:S01]  /*4f00*/  IABS R7, R10 ;  /* 0x0000000a00077213 */ /* 0x000fe20000000000 */
[----:B------:R-:W-:Y:S01]  /*4f10*/  @!P0 IMAD.MOV R15, RZ, RZ, -R15 ;  /* 0x000000ffff0f8224 */ /* 0x000fe200078e0a0f */
[----:B------:R-:W-:Y:S01]  /*4f20*/  ISETP.GE.AND P1, PT, R10, RZ, PT ;  /* 0x000000ff0a00720c */ /* 0x000fe20003f26270 */
[----:B------:R0:W-:Y:S01]  /*4f30*/  STL [R1+0x528], R16 ;  /* 0x0005281001007387 */ /* 0x0001e20000100800 */
[----:B------:R-:W-:Y:S01]  /*4f40*/  IABS R10, R11 ;  /* 0x0000000b000a7213 */ /* 0x000fe20000000000 */
[----:B------:R-:W-:Y:S01]  /*4f50*/  IMAD.HI.U32 R14, R5, R7, RZ ;  /* 0x00000007050e7227 */ /* 0x000fe200078e00ff */
[----:B------:R-:W-:Y:S01]  /*4f60*/  ISETP.GE.AND P2, PT, R18, RZ, PT ;  /* 0x000000ff1200720c */ /* 0x000fe20003f46270 */
[----:B------:R1:W-:Y:S02]  /*4f70*/  STL [R1+0x54c], R15 ;  /* 0x00054c0f01007387 */ /* 0x0003e40000100800 */
[----:B------:R-:W-:-:S02]  /*4f80*/  @!P6 IMAD.IADD R0, R0, 0x1, -R13 ;  /* 0x000000010000e824 */ /* 0x000fc400078e0a0d */
[----:B------:R-:W-:Y:S02]  /*4f90*/  @!P5 IMAD.IADD R9, R9, 0x1, -R13 ;  /* 0x000000010909d824 */ /* 0x000fe400078e0a0d */
[----:B0-----:R-:W-:Y:S01]  /*4fa0*/  IMAD.MOV.U32 R16, RZ, RZ, R8 ;  /* 0x000000ffff107224 */ /* 0x001fe200078e0008 */
[----:B------:R-:W-:Y:S01]  /*4fb0*/  ISETP.GT.U32.AND P6, PT, R13, R0, PT ;  /* 0x000000000d00720c */ /* 0x000fe20003fc4070 */
[----:B------:R-:W-:-:S04]  /*4fc0*/  IMAD.HI.U32 R8, R5, R10, RZ ;  /* 0x0000000a05087227 */ /* 0x000fc800078e00ff */
[----:B------:R-:W-:Y:S01]  /*4fd0*/  @!P3 IMAD.MOV R16, RZ, RZ, -R16 ;  /* 0x000000ffff10b224 */ /* 0x000fe200078e0a10 */
[----:B------:R-:W-:Y:S01]  /*4fe0*/  ISETP.GE.AND P3, PT, R6, RZ, PT ;  /* 0x000000ff0600720c */ /* 0x000fe20003f66270 */
[----:B------:R-:W-:Y:S02]  /*4ff0*/  IMAD.MOV R6, RZ, RZ, -R8 ;  /* 0x000000ffff067224 */ /* 0x000fe400078e0a08 */
[----:B------:R-:W-:Y:S01]  /*5000*/  IMAD.HI.U32 R12, R5, R4, RZ ;  /* 0x00000004050c7227 */ /* 0x000fe200078e00ff */
[----:B------:R-:W-:Y:S03]  /*5010*/  STL [R1+0x580], R16 ;  /* 0x0005801001007387 */ /* 0x000fe60000100800 */
[----:B------:R-:W-:Y:S02]  /*5020*/  IMAD.MOV R14, RZ, RZ, -R14 ;  /* 0x000000ffff0e7224 */ /* 0x000fe400078e0a0e */
[----:B------:R-:W-:-:S02]  /*5030*/  IMAD R6, R13, R6, R10 ;  /* 0x000000060d067224 */ /* 0x000fc400078e020a */
[----:B-1----:R-:W-:Y:S02]  /*5040*/  IMAD.MOV.U32 R15, RZ, RZ, R9 ;  /* 0x000000ffff0f7224 */ /* 0x002fe400078e0009 */
[----:B------:R-:W-:Y:S02]  /*5050*/  IMAD.MOV R12, RZ, RZ, -R12 ;  /* 0x000000ffff0c7224 */ /* 0x000fe400078e0a0c */
[C---:B------:R-:W-:Y:S02]  /*5060*/  IMAD R7, R13.reuse, R14, R7 ;  /* 0x0000000e0d077224 */ /* 0x040fe400078e0207 */
[----:B------:R-:W-:Y:S01]  /*5070*/  @!P4 IMAD.MOV R15, RZ, RZ, -R15 ;  /* 0x000000ffff0fc224 */ /* 0x000fe200078e0a0f */
[C---:B------:R-:W-:Y:S01]  /*5080*/  ISETP.GT.U32.AND P4, PT, R13.reuse, R6, PT ;  /* 0x000000060d00720c */ /* 0x040fe20003f84070 */
[C---:B------:R-:W-:Y:S01]  /*5090*/  IMAD R4, R13.reuse, R12, R4 ;  /* 0x0000000c0d047224 */ /* 0x040fe200078e0204 */
[----:B------:R-:W-:Y:S01]  /*50a0*/  ISETP.GT.U32.AND P0, PT, R13, R7, PT ;  /* 0x000000070d00720c */ /* 0x000fe20003f04070 */
[--C-:B------:R-:W-:Y:S01]  /*50b0*/  @!P6 IMAD.IADD R0, R0, 0x1, -R13.reuse ;  /* 0x000000010000e824 */ /* 0x100fe200078e0a0d */
[----:B------:R-:W-:Y:S01]  /*50c0*/  ISETP.GE.AND P6, PT, R11, RZ, PT ;  /* 0x000000ff0b00720c */ /* 0x000fe20003fc6270 */
[----:B------:R-:W-:Y:S01]  /*50d0*/  VIADD R11, R3, 0x1a5 ;  /* 0x000001a5030b7836 */ /* 0x000fe20000000000 */
[----:B------:R-:W-:Y:S01]  /*50e0*/  ISETP.GT.U32.AND P5, PT, R13, R4, PT ;  /* 0x000000040d00720c */ /* 0x000fe20003fa4070 */
[C---:B------:R-:W-:Y:S01]  /*50f0*/  VIADD R12, R3.reuse, 0x1a6 ;  /* 0x000001a6030c7836 */ /* 0x040fe20000000000 */
[----:B------:R0:W-:Y:S01]  /*5100*/  STL [R1+0x5ac], R15 ;  /* 0x0005ac0f01007387 */ /* 0x0001e20000100800 */
[----:B------:R-:W-:Y:S01]  /*5110*/  IMAD.MOV.U32 R14, RZ, RZ, R0 ;  /* 0x000000ffff0e7224 */ /* 0x000fe200078e0000 */
[----:B------:R-:W-:Y:S01]  /*5120*/  IABS R21, R11 ;  /* 0x0000000b00157213 */ /* 0x000fe20000000000 */
[----:B------:R-:W-:Y:S01]  /*5130*/  VIADD R10, R3, 0x1a4 ;  /* 0x000001a4030a7836 */ /* 0x000fe20000000000 */
[----:B------:R-:W-:Y:S01]  /*5140*/  IABS R20, R12 ;  /* 0x0000000c00147213 */ /* 0x000fe20000000000 */
[----:B------:R-:W-:-:S02]  /*5150*/  @!P4 IMAD.IADD R6, R6, 0x1, -R13 ;  /* 0x000000010606c824 */ /* 0x000fc400078e0a0d */
[--C-:B------:R-:W-:Y:S01]  /*5160*/  @!P0 IMAD.IADD R7, R7, 0x1, -R13.reuse ;  /* 0x0000000107078824 */ /* 0x100fe200078e0a0d */
[----:B------:R-:W-:Y:S01]  /*5170*/  IABS R8, R10 ;  /* 0x0000000a00087213 */ /* 0x000fe20000000000 */
[----:B------:R-:W-:Y:S01]  /*5180*/  IMAD.HI.U32 R9, R5, R21, RZ ;  /* 0x0000001505097227 */ /* 0x000fe200078e00ff */
[C---:B------:R-:W-:Y:S02]  /*5190*/  ISETP.GT.U32.AND P4, PT, R13.reuse, R6, PT ;  /* 0x000000060d00720c */ /* 0x040fe40003f84070 */
[C---:B------:R-:W-:Y:S01]  /*51a0*/  ISETP.GT.U32.AND P0, PT, R13.reuse, R7, PT ;  /* 0x000000070d00720c */ /* 0x040fe20003f04070 */
[----:B------:R-:W-:Y:S02]  /*51b0*/  @!P5 IMAD.IADD R4, R4, 0x1, -R13 ;  /* 0x000000010404d824 */ /* 0x000fe400078e0a0d */
[----:B------:R-:W-:Y:S02]  /*51c0*/  IMAD.MOV R9, RZ, RZ, -R9 ;  /* 0x000000ffff097224 */ /* 0x000fe400078e0a09 */
[----:B------:R-:W-:Y:S01]  /*51d0*/  @!P2 IMAD.MOV R14, RZ, RZ, -R14 ;  /* 0x000000ffff0ea224 */ /* 0x000fe200078e0a0e */
[C---:B------:R-:W-:Y:S01]  /*51e0*/  ISETP.GT.U32.AND P5, PT, R13.reuse, R4, PT ;  /* 0x000000040d00720c */ /* 0x040fe20003fa4070 */
[----:B------:R-:W-:Y:S01]  /*51f0*/  IMAD R21, R13, R9, R21 ;  /* 0x000000090d157224 */ /* 0x000fe200078e0215 */
[----:B------:R-:W-:Y:S01]  /*5200*/  ISETP.GE.AND P2, PT, R12, RZ, PT ;  /* 0x000000ff0c00720c */ /* 0x000fe20003f46270 */
[----:B------:R-:W-:Y:S01]  /*5210*/  IMAD.HI.U32 R12, R5, R20, RZ ;  /* 0x00000014050c7227 */ /* 0x000fe200078e00ff */
[----:B------:R1:W-:Y:S03]  /*5220*/  STL [R1+0x5b8], R14 ;  /* 0x0005b80e01007387 */ /* 0x0003e60000100800 */
[--C-:B------:R-:W-:Y:S01]  /*5230*/  @!P4 IMAD.IADD R6, R6, 0x1, -R13.reuse ;  /* 0x000000010606c824 */ /* 0x100fe200078e0a0d */
[----:B------:R-:W-:Y:S01]  /*5240*/  ISETP.GT.U32.AND P4, PT, R13, R21, PT ;  /* 0x000000150d00720c */ /* 0x000fe20003f84070 */
[----:B------:R-:W-:Y:S01]  /*5250*/  @!P0 IMAD.IADD R7, R7, 0x1, -R13 ;  /* 0x0000000107078824 */ /* 0x000fe200078e0a0d */
[----:B------:R-:W-:Y:S01]  /*5260*/  ISETP.GE.AND P0, PT, R11, RZ, PT ;  /* 0x000000ff0b00720c */ /* 0x000fe20003f06270 */
[----:B------:R-:W-:-:S02]  /*5270*/  IMAD.MOV R11, RZ, RZ, -R12 ;  /* 0x000000ffff0b7224 */ /* 0x000fc400078e0a0c */
[----:B------:R-:W-:Y:S01]  /*5280*/  @!P5 IMAD.IADD R4, R4, 0x1, -R13 ;  /* 0x000000010404d824 */ /* 0x000fe200078e0a0d */
[----:B------:R-:W-:Y:S01]  /*5290*/  ISETP.GE.AND P5, PT, R10, RZ, PT ;  /* 0x000000ff0a00720c */ /* 0x000fe20003fa6270 */
[----:B------:R-:W-:-:S04]  /*52a0*/  IMAD.HI.U32 R0, R5, R8, RZ ;  /* 0x0000000805007227 */ /* 0x000fc800078e00ff */
[----:B------:R-:W-:Y:S02]  /*52b0*/  IMAD R20, R13, R11, R20 ;  /* 0x0000000b0d147224 */ /* 0x000fe400078e0214 */
[----:B0-----:R-:W-:Y:S02]  /*52c0*/  IMAD.MOV.U32 R15, RZ, RZ, R7 ;  /* 0x000000ffff0f7224 */ /* 0x001fe400078e0007 */
[C---:B------:R-:W-:Y:S02]  /*52d0*/  VIADD R10, R3.reuse, 0x1a3 ;  /* 0x000001a3030a7836 */ /* 0x040fe40000000000 */
[----:B-1----:R-:W-:Y:S02]  /*52e0*/  IMAD.MOV.U32 R14, RZ, RZ, R4 ;  /* 0x000000ffff0e7224 */ /* 0x002fe400078e0004 */
[----:B------:R-:W-:Y:S02]  /*52f0*/  IMAD.MOV R0, RZ, RZ, -R0 ;  /* 0x000000ffff007224 */ /* 0x000fe400078e0a00 */
[----:B------:R-:W-:-:S02]  /*5300*/  VIADD R9, R3, 0x1a2 ;  /* 0x000001a203097836 */ /* 0x000fc40000000000 */
[----:B------:R-:W-:Y:S01]  /*5310*/  @!P1 IMAD.MOV R15, RZ, RZ, -R15 ;  /* 0x000000ffff0f9224 */ /* 0x000fe200078e0a0f */
[C---:B------:R-:W-:Y:S01]  /*5320*/  ISETP.GT.U32.AND P1, PT, R13.reuse, R20, PT ;  /* 0x000000140d00720c */ /* 0x040fe20003f24070 */
[----:B------:R-:W-:Y:S01]  /*5330*/  @!P3 IMAD.MOV R14, RZ, RZ, -R14 ;  /* 0x000000ffff0eb224 */ /* 0x000fe200078e0a0e */
[----:B------:R-:W-:Y:S01]  /*5340*/  ISETP.GE.AND P3, PT, R10, RZ, PT ;  /* 0x000000ff0a00720c */ /* 0x000fe20003f66270 */
[----:B------:R-:W-:Y:S01]  /*5350*/  IMAD R0, R13, R0, R8 ;  /* 0x000000000d007224 */ /* 0x000fe200078e0208 */
[----:B------:R-:W-:Y:S01]  /*5360*/  IABS R10, R10 ;  /* 0x0000000a000a7213 */ /* 0x000fe20000000000 */
[----:B------:R-:W-:Y:S01]  /*5370*/  @!P4 IMAD.IADD R21, R21, 0x1, -R13 ;  /* 0x000000011515c824 */ /* 0x000fe200078e0a0d */
[----:B------:R-:W-:Y:S01]  /*5380*/  IABS R8, R9 ;  /* 0x0000000900087213 */ /* 0x000fe20000000000 */
[----:B------:R-:W-:Y:S01]  /*5390*/  IMAD.MOV.U32 R18, RZ, RZ, R6 ;  /* 0x000000ffff127224 */ /* 0x000fe200078e0006 */
[----:B------:R-:W-:Y:S01]  /*53a0*/  STL [R1+0x5d0], R15 ;  /* 0x0005d00f01007387 */ /* 0x000fe20000100800 */
[----:B------:R-:W-:Y:S01]  /*53b0*/  IMAD.HI.U32 R11, R5, R10, RZ ;  /* 0x0000000a050b7227 */ /* 0x000fe200078e00ff */
[----:B------:R-:W-:-:S02]  /*53c0*/  ISETP.GT.U32.AND P4, PT, R13, R21, PT ;  /* 0x000000150d00720c */ /* 0x000fc40003f84070 */
[----:B------:R0:W-:Y:S01]  /*53d0*/  STL [R1+0x604], R14 ;  /* 0x0006040e01007387 */ /* 0x0001e20000100800 */
[----:B------:R-:W-:Y:S01]  /*53e0*/  @!P6 IMAD.MOV R18, RZ, RZ, -R18 ;  /* 0x000000ffff12e224 */ /* 0x000fe200078e0a12 */
[----:B------:R-:W-:Y:S01]  /*53f0*/  ISETP.GT.U32.AND P6, PT, R13, R0, PT ;  /* 0x000000000d00720c */ /* 0x000fe20003fc4070 */
[----:B------:R-:W-:-:S03]  /*5400*/  IMAD.HI.U32 R7, R5, R8, RZ ;  /* 0x0000000805077227 */ /* 0x000fc600078e00ff */
[----:B------:R1:W-:Y:S01]  /*5410*/  STL [R1+0x644], R18 ;  /* 0x0006441201007387 */ /* 0x0003e20000100800 */
[C---:B------:R-:W-:Y:S02]  /*5420*/  VIADD R12, R3.reuse, 0x1a0 ;  /* 0x000001a0030c7836 */ /* 0x040fe40000000000 */
[----:B------:R-:W-:Y:S02]  /*5430*/  IMAD.MOV R11, RZ, RZ, -R11 ;  /* 0x000000ffff0b7224 */ /* 0x000fe400078e0a0b */
[----:B------:R-:W-:Y:S01]  /*5440*/  IMAD.MOV R7, RZ, RZ, -R7 ;  /* 0x000000ffff077224 */ /* 0x000fe200078e0a07 */
[----:B------:R-:W-:Y:S01]  /*5450*/  IABS R16, R12 ;  /* 0x0000000c00107213 */ /* 0x000fe20000000000 */
[--C-:B------:R-:W-:Y:S02]  /*5460*/  @!P1 IMAD.IADD R20, R20, 0x1, -R13.reuse ;  /* 0x0000000114149824 */ /* 0x100fe400078e0a0d */
[----:B------:R-:W-:Y:S02]  /*5470*/  VIADD R17, R3, 0x1a1 ;  /* 0x000001a103117836 */ /* 0x000fe40000000000 */
[C---:B------:R-:W-:Y:S01]  /*5480*/  IMAD R10, R13.reuse, R11, R10 ;  /* 0x0000000b0d0a7224 */ /* 0x040fe200078e020a */
[C---:B------:R-:W-:Y:S01]  /*5490*/  ISETP.GT.U32.AND P1, PT, R13.reuse, R20, PT ;  /* 0x000000140d00720c */ /* 0x040fe20003f24070 */
[----:B------:R-:W-:Y:S01]  /*54a0*/  IMAD R8, R13, R7, R8 ;  /* 0x000000070d087224 */ /* 0x000fe200078e0208 */
[----:B0-----:R-:W-:Y:S01]  /*54b0*/  IABS R14, R17 ;  /* 0x00000011000e7213 */ /* 0x001fe20000000000 */
[--C-:B------:R-:W-:Y:S01]  /*54c0*/  @!P4 IMAD.IADD R21, R21, 0x1, -R13.reuse ;  /* 0x000000011515c824 */ /* 0x100fe200078e0a0d */
[C---:B------:R-:W-:Y:S01]  /*54d0*/  ISETP.GT.U32.AND P4, PT, R13.reuse, R10, PT ;  /* 0x0000000a0d00720c */ /* 0x040fe20003f84070 */
[----:B------:R-:W-:Y:S01]  /*54e0*/  @!P6 IMAD.IADD R0, R0, 0x1, -R13 ;  /* 0x000000010000e824 */ /* 0x000fe200078e0a0d */
[----:B------:R-:W-:Y:S01]  /*54f0*/  ISETP.GT.U32.AND P6, PT, R13, R8, PT ;  /* 0x000000080d00720c */ /* 0x000fe20003fc4070 */
[----:B------:R-:W-:-:S04]  /*5500*/  IMAD.HI.U32 R4, R5, R16, RZ ;  /* 0x0000001005047227 */ /* 0x000fc800078e00ff */
[----:B------:R-:W-:Y:S02]  /*5510*/  IMAD.MOV R4, RZ, RZ, -R4 ;  /* 0x000000ffff047224 */ /* 0x000fe400078e0a04 */
[----:B------:R-:W-:-:S04]  /*5520*/  IMAD.HI.U32 R15, R5, R14, RZ ;  /* 0x0000000e050f7227 */ /* 0x000fc800078e00ff */
[----:B------:R-:W-:Y:S02]  /*5530*/  IMAD R16, R13, R4, R16 ;  /* 0x000000040d107224 */ /* 0x000fe400078e0210 */
[----:B------:R-:W-:Y:S02]  /*5540*/  IMAD.MOV R6, RZ, RZ, -R15 ;  /* 0x000000ffff067224 */ /* 0x000fe400078e0a0f */
[----:B------:R-:W-:Y:S02]  /*5550*/  VIADD R4, R3, 0x19e ;  /* 0x0000019e03047836 */ /* 0x000fe40000000000 */
[--C-:B------:R-:W-:Y:S01]  /*5560*/  @!P1 IMAD.IADD R20, R20, 0x1, -R13.reuse ;  /* 0x0000000114149824 */ /* 0x100fe200078e0a0d */
[----:B------:R-:W-:Y:S01]  /*5570*/  ISETP.GE.AND P1, PT, R9, RZ, PT ;  /* 0x000000ff0900720c */ /* 0x000fe20003f26270 */
[----:B------:R-:W-:Y:S01]  /*5580*/  VIADD R15, R3, 0x19f ;  /* 0x0000019f030f7836 */ /* 0x000fe20000000000 */
[----:B-1----:R-:W-:Y:S01]  /*5590*/  IABS R18, R4 ;  /* 0x0000000400127213 */ /* 0x002fe20000000000 */
[--C-:B------:R-:W-:Y:S01]  /*55a0*/  @!P4 IMAD.IADD R10, R10, 0x1, -R13.reuse ;  /* 0x000000010a0ac824 */ /* 0x100fe200078e0a0d */
[----:B------:R-:W-:Y:S01]  /*55b0*/  ISETP.GT.U32.AND P4, PT, R13, R0, PT ;  /* 0x000000000d00720c */ /* 0x000fe20003f84070 */
[----:B------:R-:W-:-:S02]  /*55c0*/  @!P6 IMAD.IADD R8, R8, 0x1, -R13 ;  /* 0x000000010808e824 */ /* 0x000fc400078e0a0d */
[C---:B------:R-:W-:Y:S01]  /*55d0*/  IMAD R14, R13.reuse, R6, R14 ;  /* 0x000000060d0e7224 */ /* 0x040fe200078e020e */
[----:B------:R-:W-:Y:S01]  /*55e0*/  IABS R6, R15 ;  /* 0x0000000f00067213 */ /* 0x000fe20000000000 */
[----:B------:R-:W-:Y:S01]  /*55f0*/  IMAD.MOV.U32 R23, RZ, RZ, R20 ;  /* 0x000000ffff177224 */ /* 0x000fe200078e0014 */
[----:B------:R-:W-:Y:S01]  /*5600*/  ISETP.GT.U32.AND P6, PT, R13, R8, PT ;  /* 0x000000080d00720c */ /* 0x000fe20003fc4070 */
[----:B------:R-:W-:-:S04]  /*5610*/  IMAD.HI.U32 R20, R5, R18, RZ ;  /* 0x0000001205147227 */ /* 0x000fc800078e00ff */
[----:B------:R-:W-:Y:S01]  /*5620*/  @!P2 IMAD.MOV R23, RZ, RZ, -R23 ;  /* 0x000000ffff17a224 */ /* 0x000fe200078e0a17 */
[----:B------:R-:W-:Y:S01]  /*5630*/  ISETP.GT.U32.AND P2, PT, R13, R10, PT ;  /* 0x0000000a0d00720c */ /* 0x000fe20003f44070 */
[----:B------:R-:W-:-:S03]  /*5640*/  IMAD.HI.U32 R22, R5, R6, RZ ;  /* 0x0000000605167227 */ /* 0x000fc600078e00ff */
[----:B------:R-:W-:Y:S01]  /*5650*/  STL [R1+0x69c], R23 ;  /* 0x00069c1701007387 */ /* 0x000fe20000100800 */
[----:B------:R-:W-:Y:S02]  /*5660*/  IMAD.MOV R20, RZ, RZ, -R20 ;  /* 0x000000ffff147224 */ /* 0x000fe400078e0a14 */
[----:B------:R-:W-:Y:S02]  /*5670*/  IMAD.MOV R22, RZ, RZ, -R22 ;  /* 0x000000ffff167224 */ /* 0x000fe400078e0a16 */
[----:B------:R-:W-:Y:S01]  /*5680*/  @!P4 IMAD.IADD R0, R0, 0x1, -R13 ;  /* 0x000000010000c824 */ /* 0x000fe200078e0a0d */
[C---:B------:R-:W-:Y:S01]  /*5690*/  ISETP.GT.U32.AND P4, PT, R13.reuse, R16, PT ;  /* 0x000000100d00720c */ /* 0x040fe20003f84070 */
[C---:B------:R-:W-:Y:S02]  /*56a0*/  IMAD R18, R13.reuse, R20, R18 ;  /* 0x000000140d127224 */ /* 0x040fe400078e0212 */
[----:B------:R-:W-:Y:S01]  /*56b0*/  @!P0 IMAD.MOV R21, RZ, RZ, -R21 ;  /* 0x000000ffff158224 */ /* 0x000fe200078e0a15 */
[C---:B------:R-:W-:Y:S01]  /*56c0*/  ISETP.GT.U32.AND P0, PT, R13.reuse, R14, PT ;  /* 0x0000000e0d00720c */ /* 0x040fe20003f04070 */
[----:B------:R-:W-:-:S02]  /*56d0*/  IMAD R6, R13, R22, R6 ;  /* 0x000000160d067224 */ /* 0x000fc400078e0206 */
[----:B------:R-:W-:Y:S01]  /*56e0*/  VIADD R9, R3, 0x19d ;  /* 0x0000019d03097836 */ /* 0x000fe20000000000 */
[----:B------:R0:W-:Y:S01]  /*56f0*/  STL [R1+0x6b8], R21 ;  /* 0x0006b81501007387 */ /* 0x0001e20000100800 */
[--C-:B------:R-:W-:Y:S01]  /*5700*/  @!P6 IMAD.IADD R8, R8, 0x1, -R13.reuse ;  /* 0x000000010808e824 */ /* 0x100fe200078e0a0d */
[C---:B------:R-:W-:Y:S01]  /*5710*/  ISETP.GT.U32.AND P6, PT, R13.reuse, R18, PT ;  /* 0x000000120d00720c */ /* 0x040fe20003fc4070 */
[--C-:B------:R-:W-:Y:S01]  /*5720*/  @!P2 IMAD.IADD R10, R10, 0x1, -R13.reuse ;  /* 0x000000010a0aa824 */ /* 0x100fe200078e0a0d */
[----:B------:R-:W-:Y:S01]  /*5730*/  ISETP.GT.U32.AND P2, PT, R13, R6, PT ;  /* 0x000000060d00720c */ /* 0x000fe20003f44070 */
[----:B------:R-:W-:Y:S01]  /*5740*/  VIADD R11, R3, 0x19c ;  /* 0x0000019c030b7836 */ /* 0x000fe20000000000 */
[----:B------:R-:W-:Y:S01]  /*5750*/  IABS R19, R9 ;  /* 0x0000000900137213 */ /* 0x000fe20000000000 */
[--C-:B------:R-:W-:Y:S01]  /*5760*/  @!P4 IMAD.IADD R16, R16, 0x1, -R13.reuse ;  /* 0x000000011010c824 */ /* 0x100fe200078e0a0d */
[----:B------:R-:W-:Y:S01]  /*5770*/  ISETP.GE.AND P4, PT, R12, RZ, PT ;  /* 0x000000ff0c00720c */ /* 0x000fe20003f86270 */
[----:B------:R-:W-:Y:S01]  /*5780*/  @!P0 IMAD.IADD R14, R14, 0x1, -R13 ;  /* 0x000000010e0e8824 */ /* 0x000fe200078e0a0d */
[----:B------:R-:W-:Y:S01]  /*5790*/  IABS R7, R11 ;  /* 0x0000000b00077213 */ /* 0x000fe20000000000 */
[----:B0-----:R-:W-:Y:S01]  /*57a0*/  IMAD.HI.U32 R21, R5, R19, RZ ;  /* 0x0000001305157227 */ /* 0x001fe200078e00ff */
[----:B------:R-:W-:-:S03]  /*57b0*/  ISETP.GE.AND P0, PT, R17, RZ, PT ;  /* 0x000000ff1100720c */ /* 0x000fc60003f06270 */
[----:B------:R-:W-:Y:S02]  /*57c0*/  IMAD.MOV R21, RZ, RZ, -R21 ;  /* 0x000000ffff157224 */ /* 0x000fe400078e0a15 */
[--C-:B------:R-:W-:Y:S01]  /*57d0*/  @!P6 IMAD.IADD R18, R18, 0x1, -R13.reuse ;  /* 0x000000011212e824 */ /* 0x100fe200078e0a0d */
[C---:B------:R-:W-:Y:S01]  /*57e0*/  ISETP.GT.U32.AND P6, PT, R13.reuse, R16, PT ;  /* 0x000000100d00720c */ /* 0x040fe20003fc4070 */
[----:B------:R-:W-:Y:S01]  /*57f0*/  @!P2 IMAD.IADD R6, R6, 0x1, -R13 ;  /* 0x000000010606a824 */ /* 0x000fe200078e0a0d */
[----:B------:R-:W-:Y:S01]  /*5800*/  ISETP.GT.U32.AND P2, PT, R13, R14, PT ;  /* 0x0000000e0d00720c */ /* 0x000fe20003f44070 */
[----:B------:R-:W-:Y:S02]  /*5810*/  IMAD.MOV.U32 R24, RZ, RZ, R0 ;  /* 0x000000ffff187224 */ /* 0x000fe400078e0000 */
[----:B------:R-:W-:Y:S02]  /*5820*/  IMAD.MOV.U32 R23, RZ, RZ, R10 ;  /* 0x000000ffff177224 */ /* 0x000fe400078e000a */
[----:B------:R-:W-:-:S04]  /*5830*/  IMAD.HI.U32 R22, R5, R7, RZ ;  /* 0x0000000705167227 */ /* 0x000fc800078e00ff */
[C---:B------:R-:W-:Y:S02]  /*5840*/  IMAD R19, R13.reuse, R21, R19 ;  /* 0x000000150d137224 */ /* 0x040fe400078e0213 */
[----:B------:R-:W-:Y:S02]  /*5850*/  IMAD.MOV.U32 R10, RZ, RZ, R8 ;  /* 0x000000ffff0a7224 */ /* 0x000fe400078e0008 */
[----:B------:R-:W-:Y:S01]  /*5860*/  @!P5 IMAD.MOV R24, RZ, RZ, -R24 ;  /* 0x000000ffff18d224 */ /* 0x000fe200078e0a18 */
[C---:B------:R-:W-:Y:S01]  /*5870*/  ISETP.GT.U32.AND P5, PT, R13.reuse, R6, PT ;  /* 0x000000060d00720c */ /* 0x040fe20003fa4070 */
[----:B------:R-:W-:Y:S01]  /*5880*/  @!P3 IMAD.MOV R23, RZ, RZ, -R23 ;  /* 0x000000ffff17b224 */ /* 0x000fe200078e0a17 */
[C---:B------:R-:W-:Y:S01]  /*5890*/  ISETP.GT.U32.AND P3, PT, R13.reuse, R18, PT ;  /* 0x000000120d00720c */ /* 0x040fe20003f64070 */
[----:B------:R-:W-:Y:S01]  /*58a0*/  IMAD.MOV R22, RZ, RZ, -R22 ;  /* 0x000000ffff167224 */ /* 0x000fe200078e0a16 */
[----:B------:R-:W-:Y:S01]  /*58b0*/  STL [R1+0x6bc], R24 ;  /* 0x0006bc1801007387 */ /* 0x000fe20000100800 */
[----:B------:R-:W-:Y:S01]  /*58c0*/  @!P1 IMAD.MOV R10, RZ, RZ, -R10 ;  /* 0x000000ffff0a9224 */ /* 0x000fe200078e0a0a */
[----:B------:R-:W-:Y:S01]  /*58d0*/  ISETP.GT.U32.AND P1, PT, R13, R19, PT ;  /* 0x000000130d00720c */ /* 0x000fe20003f24070 */
[----:B------:R-:W-:Y:S01]  /*58e0*/  VIADD R17, R3, 0x19b ;  /* 0x0000019b03117836 */ /* 0x000fe20000000000 */
[----:B------:R-:W-:Y:S01]  /*58f0*/  STL [R1+0x6dc], R23 ;  /* 0x0006dc1701007387 */ /* 0x000fe20000100800 */
[----:B------:R-:W-:-:S02]  /*5900*/  IMAD R7, R13, R22, R7 ;  /* 0x000000160d077224 */ /* 0x000fc400078e0207 */
[----:B------:R-:W-:Y:S01]  /*5910*/  VIADD R12, R3, 0x19a ;  /* 0x0000019a030c7836 */ /* 0x000fe20000000000 */
[----:B------:R-:W-:Y:S01]  /*5920*/  IABS R8, R17 ;  /* 0x0000001100087213 */ /* 0x000fe20000000000 */
[--C-:B------:R-:W-:Y:S01]  /*5930*/  @!P6 IMAD.IADD R16, R16, 0x1, -R13.reuse ;  /* 0x000000011010e824 */ /* 0x100fe200078e0a0d */
[----:B------:R-:W-:Y:S01]  /*5940*/  ISETP.GT.U32.AND P6, PT, R13, R7, PT ;  /* 0x000000070d00720c */ /* 0x000fe20003fc4070 */
[--C-:B------:R-:W-:Y:S01]  /*5950*/  @!P2 IMAD.IADD R14, R14, 0x1, -R13.reuse ;  /* 0x000000010e0ea824 */ /* 0x100fe200078e0a0d */
[----:B------:R-:W-:Y:S01]  /*5960*/  IABS R0, R12 ;  /* 0x0000000c00007213 */ /* 0x000fe20000000000 */
[----:B------:R0:W-:Y:S01]  /*5970*/  STL [R1+0x750], R10 ;  /* 0x0007500a01007387 */ /* 0x0001e20000100800 */
[----:B------:R-:W-:Y:S01]  /*5980*/  ISETP.GE.AND P2, PT, R15, RZ, PT ;  /* 0x000000ff0f00720c */ /* 0x000fe20003f46270 */
[--C-:B------:R-:W-:Y:S01]  /*5990*/  @!P5 IMAD.IADD R6, R6, 0x1, -R13.reuse ;  /* 0x000000010606d824 */ /* 0x100fe200078e0a0d */
[----:B------:R-:W-:Y:S01]  /*59a0*/  ISETP.GE.AND P5, PT, R4, RZ, PT ;  /* 0x000000ff0400720c */ /* 0x000fe20003fa6270 */
[--C-:B------:R-:W-:Y:S01]  /*59b0*/  @!P3 IMAD.IADD R18, R18, 0x1, -R13.reuse ;  /* 0x000000011212b824 */ /* 0x100fe200078e0a0d */
[----:B------:R-:W-:Y:S01]  /*59c0*/  ISETP.GE.AND P3, PT, R9, RZ, PT ;  /* 0x000000ff0900720c */ /* 0x000fe20003f66270 */
[----:B------:R-:W-:Y:S01]  /*59d0*/  @!P1 IMAD.IADD R19, R19, 0x1, -R13 ;  /* 0x0000000113139824 */ /* 0x000fe200078e0a0d */
[----:B------:R-:W-:Y:S01]  /*59e0*/  ISETP.GE.AND P1, PT, R11, RZ, PT ;  /* 0x000000ff0b00720c */ /* 0x000fe20003f26270 */
[----:B------:R-:W-:-:S02]  /*59f0*/  IMAD.MOV.U32 R21, RZ, RZ, R14 ;  /* 0x000000ffff157224 */ /* 0x000fc400078e000e */
[----:B0-----:R-:W-:-:S04]  /*5a00*/  IMAD.HI.U32 R10, R5, R8, RZ ;  /* 0x00000008050a7227 */ /* 0x001fc800078e00ff */
[----:B------:R-:W-:-:S04]  /*5a10*/  IMAD.HI.U32 R4, R5, R0, RZ ;  /* 0x0000000005047227 */ /* 0x000fc800078e00ff */
[----:B------:R-:W-:Y:S02]  /*5a20*/  IMAD.MOV R9, RZ, RZ, -R10 ;  /* 0x000000ffff097224 */ /* 0x000fe400078e0a0a */
[----:B------:R-:W-:Y:S01]  /*5a30*/  @!P0 IMAD.MOV R21, RZ, RZ, -R21 ;  /* 0x000000ffff158224 */ /* 0x000fe200078e0a15 */
[C---:B------:R-:W-:Y:S01]  /*5a40*/  ISETP.GT.U32.AND P0, PT, R13.reuse, R19, PT ;  /* 0x000000130d00720c */ /* 0x040fe20003f04070 */
[----:B------:R-:W-:Y:S02]  /*5a50*/  IMAD.MOV R4, RZ, RZ, -R4 ;  /* 0x000000ffff047224 */ /* 0x000fe400078e0a04 */
[----:B------:R-:W-:Y:S01]  /*5a60*/  IMAD R8, R13, R9, R8 ;  /* 0x000000090d087224 */ /* 0x000fe200078e0208 */
[----:B------:R-:W-:Y:S01]  /*5a70*/  STL [R1+0x784], R21 ;  /* 0x0007841501007387 */ /* 0x000fe20000100800 */
[----:B------:R-:W-:Y:S02]  /*5a80*/  IMAD.MOV.U32 R20, RZ, RZ, R16 ;  /* 0x000000ffff147224 */ /* 0x000fe400078e0010 */
[----:B------:R-:W-:Y:S01]  /*5a90*/  @!P6 IMAD.IADD R7, R7, 0x1, -R13 ;  /* 0x000000010707e824 */ /* 0x000fe200078e0a0d */
[----:B------:R-:W-:Y:S01]  /*5aa0*/  ISETP.GE.AND P6, PT, R17, RZ, PT ;  /* 0x000000ff1100720c */ /* 0x000fe20003fc6270 */
[----:B------:R-:W-:-:S02]  /*5ab0*/  IMAD R4, R13, R4, R0 ;  /* 0x000000040d047224 */ /* 0x000fc400078e0200 */
[----:B------:R-:W-:Y:S02]  /*5ac0*/  IMAD.MOV.U32 R10, RZ, RZ, R18 ;  /* 0x000000ffff0a7224 */ /* 0x000fe400078e0012 */
[----:B------:R-:W-:Y:S01]  /*5ad0*/  @!P2 IMAD.MOV R6, RZ, RZ, -R6 ;  /* 0x000000ffff06a224 */ /* 0x000fe200078e0a06 */
[C---:B------:R-:W-:Y:S01]  /*5ae0*/  ISETP.GT.U32.AND P2, PT, R13.reuse, R8, PT ;  /* 0x000000080d00720c */ /* 0x040fe20003f44070 */
[----:B------:R-:W-:Y:S01]  /*5af0*/  @!P4 IMAD.MOV R20, RZ, RZ, -R20 ;  /* 0x000000ffff14c224 */ /* 0x000fe200078e0a14 */
[C---:B------:R-:W-:Y:S01]  /*5b00*/  ISETP.GT.U32.AND P4, PT, R13.reuse, R7, PT ;  /* 0x000000070d00720c */ /* 0x040fe20003f84070 */
[----:B------:R-:W-:Y:S01]  /*5b10*/  @!P5 IMAD.MOV R10, RZ, RZ, -R10 ;  /* 0x000000ffff0ad224 */ /* 0x000fe200078e0a0a */
[----:B------:R-:W-:Y:S01]  /*5b20*/  ISETP.GT.U32.AND P5, PT, R13, R4, PT ;  /* 0x000000040d00720c */ /* 0x000fe20003fa4070 */
[----:B------:R-:W-:Y:S01]  /*5b30*/  VIADD R0, R3, 0x198 ;  /* 0x0000019803007836 */ /* 0x000fe20000000000 */
[----:B------:R-:W-:Y:S01]  /*5b40*/  STL [R1+0x7a0], R20 ;  /* 0x0007a01401007387 */ /* 0x000fe20000100800 */
[----:B------:R-:W-:Y:S01]  /*5b50*/  @!P0 IMAD.IADD R19, R19, 0x1, -R13 ;  /* 0x0000000113138824 */ /* 0x000fe200078e0a0d */
[----:B------:R-:W-:Y:S01]  /*5b60*/  ISETP.GE.AND P0, PT, R12, RZ, PT ;  /* 0x000000ff0c00720c */ /* 0x000fe20003f06270 */
[C---:B------:R-:W-:Y:S01]  /*5b70*/  VIADD R12, R3.reuse, 0x197 ;  /* 0x00000197030c7836 */ /* 0x040fe20000000000 */
[----:B------:R0:W-:Y:S01]  /*5b80*/  STL [R1+0x79c], R6 ;  /* 0x00079c0601007387 */ /* 0x0001e20000100800 */
[----:B------:R-:W-:Y:S01]  /*5b90*/  IABS R9, R0 ;  /* 0x0000000000097213 */ /* 0x000fe20000000000 */
[----:B------:R-:W-:-:S02]  /*5ba0*/  VIADD R11, R3, 0x195 ;  /* 0x00000195030b7836 */ /* 0x000fc40000000000 */
[----:B------:R1:W-:Y:S01]  /*5bb0*/  STL [R1+0x798], R10 ;  /* 0x0007980a01007387 */ /* 0x0003e20000100800 */
[--C-:B------:R-:W-:Y:S01]  /*5bc0*/  @!P2 IMAD.IADD R8, R8, 0x1, -R13.reuse ;  /* 0x000000010808a824 */ /* 0x100fe200078e0a0d */
[----:B------:R-:W-:Y:S01]  /*5bd0*/  ISETP.GE.AND P2, PT, R0, RZ, PT ;  /* 0x000000ff0000720c */ /* 0x000fe20003f46270 */
[--C-:B------:R-:W-:Y:S02]  /*5be0*/  @!P4 IMAD.IADD R7, R7, 0x1, -R13.reuse ;  /* 0x000000010707c824 */ /* 0x100fe400078e0a0d */
[----:B------:R-:W-:Y:S01]  /*5bf0*/  @!P5 IMAD.IADD R4, R4, 0x1, -R13 ;  /* 0x000000010404d824 */ /* 0x000fe200078e0a0d */
[----:B------:R-:W-:Y:S01]  /*5c00*/  ISETP.GT.U32.AND P5, PT, R13, R8, PT ;  /* 0x000000080d00720c */ /* 0x000fe20003fa4070 */
[C---:B0-----:R-:W-:Y:S02]  /*5c10*/  VIADD R6, R3.reuse, 0x199 ;  /* 0x0000019903067836 */ /* 0x041fe40000000000 */
[C---:B------:R-:W-:Y:S02]  /*5c20*/  VIADD R16, R3.reuse, 0x192 ;  /* 0x0000019203107836 */ /* 0x040fe40000000000 */
[----:B-1----:R-:W-:Y:S01]  /*5c30*/  IMAD.MOV.U32 R10, RZ, RZ, R19 ;  /* 0x000000ffff0a7224 */ /* 0x002fe200078e0013 */
[----:B------:R-:W-:Y:S01]  /*5c40*/  IABS R14, R6 ;  /* 0x00000006000e7213 */ /* 0x000fe20000000000 */
[----:B------:R-:W-:Y:S01]  /*5c50*/  VIADD R19, R3, 0x193 ;  /* 0x0000019303137836 */ /* 0x000fe20000000000 */
[----:B------:R-:W-:Y:S01]  /*5c60*/  ISETP.GE.AND P4, PT, R6, RZ, PT ;  /* 0x000000ff0600720c */ /* 0x000fe20003f86270 */
[----:B------:R-:W-:Y:S01]  /*5c70*/  @!P3 IMAD.MOV R10, RZ, RZ, -R10 ;  /* 0x000000ffff0ab224 */ /* 0x000fe200078e0a0a */
[----:B------:R-:W-:Y:S01]  /*5c80*/  ISETP.GT.U32.AND P3, PT, R13, R4, PT ;  /* 0x000000040d00720c */ /* 0x000fe20003f64070 */
[----:B------:R-:W-:-:S02]  /*5c90*/  IMAD.MOV.U32 R6, RZ, RZ, R9 ;  /* 0x000000ffff067224 */ /* 0x000fc400078e0009 */
[C---:B------:R-:W-:Y:S01]  /*5ca0*/  IMAD.HI.U32 R9, R5.reuse, R14, RZ ;  /* 0x0000000e05097227 */ /* 0x040fe200078e00ff */
[----:B------:R0:W-:Y:S03]  /*5cb0*/  STL [R1+0x7c8], R10 ;  /* 0x0007c80a01007387 */ /* 0x0001e60000100800 */
[----:B------:R-:W-:-:S04]  /*5cc0*/  IMAD.HI.U32 R0, R5, R6, RZ ;  /* 0x0000000605007227 */ /* 0x000fc800078e00ff */
[----:B------:R-:W-:Y:S02]  /*5cd0*/  @!P5 IMAD.IADD R8, R8, 0x1, -R13 ;  /* 0x000000010808d824 */ /* 0x000fe400078e0a0d */
[----:B------:R-:W-:Y:S02]  /*5ce0*/  IMAD.MOV R0, RZ, RZ, -R0 ;  /* 0x000000ffff007224 */ /* 0x000fe400078e0a00 */
[----:B0-----:R-:W-:Y:S02]  /*5cf0*/  IMAD.MOV.U32 R10, RZ, RZ, R7 ;  /* 0x000000ffff0a7224 */ /* 0x001fe400078e0007 */
[----:B------:R-:W-:Y:S02]  /*5d00*/  IMAD.MOV R7, RZ, RZ, -R9 ;  /* 0x000000ffff077224 */ /* 0x000fe400078e0a09 */
[C---:B------:R-:W-:Y:S02]  /*5d10*/  IMAD R6, R13.reuse, R0, R6 ;  /* 0x000000000d067224 */ /* 0x040fe400078e0206 */
[----:B------:R-:W-:-:S02]  /*5d20*/  IMAD R14, R13, R7, R14 ;  /* 0x000000070d0e7224 */ /* 0x000fc400078e020e */
[----:B------:R-:W-:Y:S02]  /*5d30*/  IMAD.MOV.U32 R15, RZ, RZ, R8 ;  /* 0x000000ffff0f7224 */ /* 0x000fe400078e0008 */
[----:B------:R-:W-:Y:S01]  /*5d40*/  @!P1 IMAD.MOV R10, RZ, RZ, -R10 ;  /* 0x000000ffff0a9224 */ /* 0x000fe200078e0a0a */
[C---:B------:R-:W-:Y:S01]  /*5d50*/  ISETP.GT.U32.AND P5, PT, R13.reuse, R14, PT ;  /* 0x0000000e0d00720c */ /* 0x040fe20003fa4070 */
[----:B------:R-:W-:Y:S01]  /*5d60*/  @!P6 IMAD.MOV R15, RZ, RZ, -R15 ;  /* 0x000000ffff0fe224 */ /* 0x000fe200078e0a0f */
[----:B------:R-:W-:Y:S01]  /*5d70*/  ISETP.GT.U32.AND P6, PT, R13, R6, PT ;  /* 0x000000060d00720c */ /* 0x000fe20003fc4070 */
[----:B------:R-:W-:Y:S01]  /*5d80*/  @!P3 IMAD.IADD R4, R4, 0x1, -R13 ;  /* 0x000000010404b824 */ /* 0x000fe200078e0a0d */
[----:B------:R-:W-:Y:S01]  /*5d90*/  ISETP.GE.AND P1, PT, R12, RZ, PT ;  /* 0x000000ff0c00720c */ /* 0x000fe20003f26270 */
[----:B------:R0:W-:Y:S01]  /*5da0*/  STL [R1+0x7cc], R10 ;  /* 0x0007cc0a01007387 */ /* 0x0001e20000100800 */
[----:B------:R-:W-:Y:S01]  /*5db0*/  IABS R12, R12 ;  /* 0x0000000c000c7213 */ /* 0x000fe20000000000 */
[----:B------:R-:W-:-:S02]  /*5dc0*/  VIADD R9, R3, 0x196 ;  /* 0x0000019603097836 */ /* 0x000fc40000000000 */
[----:B------:R-:W-:Y:S01]  /*5dd0*/  VIADD R0, R3, 0x194 ;  /* 0x0000019403007836 */ /* 0x000fe20000000000 */
[----:B------:R-:W-:Y:S01]  /*5de0*/  STL [R1+0x7d0], R15 ;  /* 0x0007d00f01007387 */ /* 0x000fe20000100800 */
[----:B------:R-:W-:Y:S01]  /*5df0*/  IMAD.HI.U32 R7, R5, R12, RZ ;  /* 0x0000000c05077227 */ /* 0x000fe200078e00ff */
[----:B------:R-:W-:Y:S02]  /*5e00*/  ISETP.GE.AND P3, PT, R9, RZ, PT ;  /* 0x000000ff0900720c */ /* 0x000fe40003f66270 */
[----:B------:R-:W-:Y:S01]  /*5e10*/  IABS R9, R9 ;  /* 0x0000000900097213 */ /* 0x000fe20000000000 */
[----:B------:R-:W-:Y:S02]  /*5e20*/  @!P5 IMAD.IADD R14, R14, 0x1, -R13 ;  /* 0x000000010e0ed824 */ /* 0x000fe400078e0a0d */
[----:B0-----:R-:W-:Y:S02]  /*5e30*/  IMAD.MOV.U32 R10, RZ, RZ, R4 ;  /* 0x000000ffff0a7224 */ /* 0x001fe400078e0004 */
[----:B------:R-:W-:Y:S01]  /*5e40*/  IMAD.MOV R7, RZ, RZ, -R7 ;  /* 0x000000ffff077224 */ /* 0x000fe200078e0a07 */
[----:B------:R-:W-:Y:S01]  /*5e50*/  ISETP.GT.U32.AND P5, PT, R13, R14, PT ;  /* 0x0000000e0d00720c */ /* 0x000fe20003fa4070 */
[----:B------:R-:W-:Y:S01]  /*5e60*/  @!P0 IMAD.MOV R10, RZ, RZ, -R10 ;  /* 0x000000ffff0a8224 */ /* 0x000fe200078e0a0a */
[----:B------:R-:W-:Y:S01]  /*5e70*/  ISETP.GE.AND P0, PT, R11, RZ, PT ;  /* 0x000000ff0b00720c */ /* 0x000fe20003f06270 */
[----:B------:R-:W-:Y:S01]  /*5e80*/  @!P6 IMAD.IADD R6, R6, 0x1, -R13 ;  /* 0x000000010606e824 */ /* 0x000fe200078e0a0d */
[----:B------:R-:W-:Y:S01]  /*5e90*/  IABS R11, R11 ;  /* 0x0000000b000b7213 */ /* 0x000fe20000000000 */
[----:B------:R-:W-:Y:S01]  /*5ea0*/  IMAD R12, R13, R7, R12 ;  /* 0x000000070d0c7224 */ /* 0x000fe200078e020c */
[----:B------:R0:W-:Y:S01]  /*5eb0*/  STL [R1+0x7dc], R10 ;  /* 0x0007dc0a01007387 */ /* 0x0001e20000100800 */
[----:B------:R-:W-:Y:S01]  /*5ec0*/  IMAD.HI.U32 R4, R5, R9, RZ ;  /* 0x0000000905047227 */ /* 0x000fe200078e00ff */
[----:B------:R-:W-:-:S03]  /*5ed0*/  ISETP.GT.U32.AND P6, PT, R13, R6, PT ;  /* 0x000000060d00720c */ /* 0x000fc60003fc4070 */
[----:B------:R-:W-:-:S04]  /*5ee0*/  IMAD.HI.U32 R7, R5, R11, RZ ;  /* 0x0000000b05077227 */ /* 0x000fc800078e00ff */
[----:B------:R-:W-:Y:S01]  /*5ef0*/  @!P5 IMAD.IADD R14, R14, 0x1, -R13 ;  /* 0x000000010e0ed824 */ /* 0x000fe200078e0a0d */
[----:B0-----:R-:W-:Y:S01]  /*5f00*/  IABS R10, R0 ;  /* 0x00000000000a7213 */ /* 0x001fe20000000000 */
[----:B------:R-:W-:Y:S01]  /*5f10*/  IMAD.MOV R7, RZ, RZ, -R7 ;  /* 0x000000ffff077224 */ /* 0x000fe200078e0a07 */
[----:B------:R-:W-:Y:S01]  /*5f20*/  ISETP.GT.U32.AND P5, PT, R13, R12, PT ;  /* 0x0000000c0d00720c */ /* 0x000fe20003fa4070 */
[----:B------:R-:W-:Y:S02]  /*5f30*/  IMAD.MOV R4, RZ, RZ, -R4 ;  /* 0x000000ffff047224 */ /* 0x000fe400078e0a04 */
[----:B------:R-:W-:-:S04]  /*5f40*/  IMAD.HI.U32 R8, R5, R10, RZ ;  /* 0x0000000a05087227 */ /* 0x000fc800078e00ff */
[----:B------:R-:W-:Y:S02]  /*5f50*/  IMAD.MOV R8, RZ, RZ, -R8 ;  /* 0x000000ffff087224 */ /* 0x000fe400078e0a08 */
[C---:B------:R-:W-:Y:S02]  /*5f60*/  IMAD R11, R13.reuse, R7, R11 ;  /* 0x000000070d0b7224 */ /* 0x040fe400078e020b */
[C---:B------:R-:W-:Y:S01]  /*5f70*/  IMAD R9, R13.reuse, R4, R9 ;  /* 0x000000040d097224 */ /* 0x040fe200078e0209 */
[----:B------:R-:W-:Y:S01]  /*5f80*/  IABS R4, R19 ;  /* 0x0000001300047213 */ /* 0x000fe20000000000 */
[----:B------:R-:W-:Y:S02]  /*5f90*/  IMAD.MOV.U32 R15, RZ, RZ, R14 ;  /* 0x000000ffff0f7224 */ /* 0x000fe400078e000e */
[C---:B------:R-:W-:Y:S02]  /*5fa0*/  IMAD R10, R13.reuse, R8, R10 ;  /* 0x000000080d0a7224 */ /* 0x040fe400078e020a */
[----:B------:R-:W-:Y:S01]  /*5fb0*/  @!P6 IMAD.IADD R6, R6, 0x1, -R13 ;  /* 0x000000010606e824 */ /* 0x000fe200078e0a0d */
[C---:B------:R-:W-:Y:S01]  /*5fc0*/  ISETP.GT.U32.AND P6, PT, R13.reuse, R11, PT ;  /* 0x0000000b0d00720c */ /* 0x040fe20003fc4070 */
[----:B------:R-:W-:Y:S01]  /*5fd0*/  @!P4 IMAD.MOV R15, RZ, RZ, -R15 ;  /* 0x000000ffff0fc224 */ /* 0x000fe200078e0a0f */
[C---:B------:R-:W-:Y:S01]  /*5fe0*/  ISETP.GT.U32.AND P4, PT, R13.reuse, R9, PT ;  /* 0x000000090d00720c */ /* 0x040fe20003f84070 */
[----:B------:R-:W-:Y:S01]  /*5ff0*/  @!P5 IMAD.IADD R12, R12, 0x1, -R13 ;  /* 0x000000010c0cd824 */ /* 0x000fe200078e0a0d */
[----:B------:R-:W-:Y:S01]  /*6000*/  ISETP.GT.U32.AND P5, PT, R13, R10, PT ;  /* 0x0000000a0d00720c */ /* 0x000fe20003fa4070 */
[----:B------:R-:W-:Y:S01]  /*6010*/  IMAD.MOV.U32 R14, RZ, RZ, R6 ;  /* 0x000000ffff0e7224 */ /* 0x000fe200078e0006 */
[----:B------:R0:W-:Y:S01]  /*6020*/  STL [R1+0x7d8], R15 ;  /* 0x0007d80f01007387 */ /* 0x0001e20000100800 */
[----:B------:R-:W-:-:S04]  /*6030*/  IMAD.HI.U32 R7, R5, R4, RZ ;  /* 0x0000000405077227 */ /* 0x000fc800078e00ff */
[----:B------:R-:W-:Y:S02]  /*6040*/  IMAD.MOV R7, RZ, RZ, -R7 ;  /* 0x000000ffff077224 */ /* 0x000fe400078e0a07 */
[--C-:B------:R-:W-:Y:S02]  /*6050*/  @!P6 IMAD.IADD R11, R11, 0x1, -R13.reuse ;  /* 0x000000010b0be824 */ /* 0x100fe400078e0a0d */
[--C-:B------:R-:W-:Y:S01]  /*6060*/  @!P4 IMAD.IADD R9, R9, 0x1, -R13.reuse ;  /* 0x000000010909c824 */ /* 0x100fe200078e0a0d */
[----:B0-----:R-:W-:Y:S01]  /*6070*/  IABS R15, R16 ;  /* 0x00000010000f7213 */ /* 0x001fe20000000000 */
[----:B------:R-:W-:Y:S01]  /*6080*/  @!P5 IMAD.IADD R10, R10, 0x1, -R13 ;  /* 0x000000010a0ad824 */ /* 0x000fe200078e0a0d */
[C---:B------:R-:W-:Y:S01]  /*6090*/  ISETP.GT.U32.AND P4, PT, R13.reuse, R12, PT ;  /* 0x0000000c0d00720c */ /* 0x040fe20003f84070 */
[----:B------:R-:W-:Y:S01]  /*60a0*/  @!P2 IMAD.MOV R14, RZ, RZ, -R14 ;  /* 0x000000ffff0ea224 */ /* 0x000fe200078e0a0e */
[----:B------:R-:W-:Y:S01]  /*60b0*/  ISETP.GT.U32.AND P5, PT, R13, R11, PT ;  /* 0x0000000b0d00720c */ /* 0x000fe20003fa4070 */
[----:B------:R-:W-:Y:S01]  /*60c0*/  IMAD.HI.U32 R6, R5, R15, RZ ;  /* 0x0000000f05067227 */ /* 0x000fe200078e00ff */
[----:B------:R-:W-:-:S02]  /*60d0*/  ISETP.GT.U32.AND P2, PT, R13, R10, PT ;  /* 0x0000000a0d00720c */ /* 0x000fc40003f44070 */
[C---:B------:R-:W-:Y:S01]  /*60e0*/  ISETP.GT.U32.AND P6, PT, R13.reuse, R9, PT ;  /* 0x000000090d00720c */ /* 0x040fe20003fc4070 */
[----:B------:R-:W-:Y:S01]  /*60f0*/  IMAD.MOV R6, RZ, RZ, -R6 ;  /* 0x000000ffff067224 */ /* 0x000fe200078e0a06 */
[----:B------:R0:W-:Y:S01]  /*6100*/  STL [R1+0x7d4], R14 ;  /* 0x0007d40e01007387 */ /* 0x0001e20000100800 */
[C---:B------:R-:W-:Y:S02]  /*6110*/  IMAD R4, R13.reuse, R7, R4 ;  /* 0x000000070d047224 */ /* 0x040fe400078e0204 */
[C---:B------:R-:W-:Y:S02]  /*6120*/  IMAD R15, R13.reuse, R6, R15 ;  /* 0x000000060d0f7224 */ /* 0x040fe400078e020f */
[--C-:B------:R-:W-:Y:S01]  /*6130*/  @!P4 IMAD.IADD R12, R12, 0x1, -R13.reuse ;  /* 0x000000010c0cc824 */ /* 0x100fe200078e0a0d */
[----:B------:R-:W-:Y:S01]  /*6140*/  ISETP.GT.U32.AND P4, PT, R13, R4, PT ;  /* 0x000000040d00720c */ /* 0x000fe20003f84070 */
[----:B------:R-:W-:Y:S01]  /*6150*/  @!P5 IMAD.IADD R11, R11, 0x1, -R13 ;  /* 0x000000010b0bd824 */ /* 0x000fe200078e0a0d */
[----:B------:R-:W-:Y:S01]  /*6160*/  ISETP.GT.U32.AND P5, PT, R13, R15, PT ;  /* 0x0000000f0d00720c */ /* 0x000fe20003fa4070 */
[----:B------:R-:W-:-:S02]  /*6170*/  VIADD R6, R3, 0x18f ;  /* 0x0000018f03067836 */ /* 0x000fc40000000000 */
[----:B------:R-:W-:Y:S02]  /*6180*/  VIADD R8, R3, 0x191 ;  /* 0x0000019103087836 */ /* 0x000fe40000000000 */
[--C-:B------:R-:W-:Y:S01]  /*6190*/  @!P2 IMAD.IADD R10, R10, 0x1, -R13.reuse ;  /* 0x000000010a0aa824 */ /* 0x100fe200078e0a0d */
[----:B------:R-:W-:Y:S01]  /*61a0*/  ISETP.GE.AND P2, PT, R19, RZ, PT ;  /* 0x000000ff1300720c */ /* 0x000fe20003f46270 */
[----:B------:R-:W-:Y:S01]  /*61b0*/  VIADD R7, R3, 0x190 ;  /* 0x0000019003077836 */ /* 0x000fe20000000000 */
[----:B------:R-:W-:Y:S01]  /*61c0*/  IABS R19, R6 ;  /* 0x0000000600137213 */ /* 0x000fe20000000000 */
[--C-:B------:R-:W-:Y:S01]  /*61d0*/  @!P6 IMAD.IADD R9, R9, 0x1, -R13.reuse ;  /* 0x000000010909e824 */ /* 0x100fe200078e0a0d */
[----:B------:R-:W-:Y:S01]  /*61e0*/  IABS R18, R8 ;  /* 0x0000000800127213 */ /* 0x000fe20000000000 */
[--C-:B------:R-:W-:Y:S01]  /*61f0*/  @!P4 IMAD.IADD R4, R4, 0x1, -R13.reuse ;  /* 0x000000010404c824 */ /* 0x100fe200078e0a0d */
[----:B------:R-:W-:Y:S01]  /*6200*/  ISETP.GE.AND P4, PT, R16, RZ, PT ;  /* 0x000000ff1000720c */ /* 0x000fe20003f86270 */
[----:B------:R-:W-:Y:S01]  /*6210*/  @!P5 IMAD.IADD R15, R15, 0x1, -R13 ;  /* 0x000000010f0fd824 */ /* 0x000fe200078e0a0d */
[----:B------:R-:W-:Y:S01]  /*6220*/  IABS R17, R7 ;  /* 0x0000000700117213 */ /* 0x000fe20000000000 */
[----:B------:R-:W-:Y:S01]  /*6230*/  IMAD.MOV.U32 R16, RZ, RZ, R19 ;  /* 0x000000ffff107224 */ /* 0x000fe200078e0013 */
[----:B------:R-:W-:Y:S01]  /*6240*/  ISETP.GE.AND P6, PT, R0, RZ, PT ;  /* 0x000000ff0000720c */ /* 0x000fe20003fc6270 */
[----:B0-----:R-:W-:Y:S01]  /*6250*/  IMAD.HI.U32 R14, R5, R18, RZ ;  /* 0x00000012050e7227 */ /* 0x001fe200078e00ff */
[----:B------:R-:W-:-:S03]  /*6260*/  ISETP.GT.U32.AND P5, PT, R13, R15, PT ;  /* 0x0000000f0d00720c */ /* 0x000fc60003fa4070 */
[----:B------:R-:W-:Y:S02]  /*6270*/  IMAD.MOV.U32 R21, RZ, RZ, R12 ;  /* 0x000000ffff157224 */ /* 0x000fe400078e000c */
[----:B------:R-:W-:-:S04]  /*6280*/  IMAD.HI.U32 R12, R5, R16, RZ ;  /* 0x00000010050c7227 */ /* 0x000fc800078e00ff */
[----:B------:R-:W-:Y:S02]  /*6290*/  IMAD.MOV R14, RZ, RZ, -R14 ;  /* 0x000000ffff0e7224 */ /* 0x000fe400078e0a0e */
[----:B------:R-:W-:Y:S02]  /*62a0*/  IMAD.MOV.U32 R20, RZ, RZ, R9 ;  /* 0x000000ffff147224 */ /* 0x000fe400078e0009 */
[----:B------:R-:W-:Y:S01]  /*62b0*/  @!P1 IMAD.MOV R21, RZ, RZ, -R21 ;  /* 0x000000ffff159224 */ /* 0x000fe200078e0a15 */
[C---:B------:R-:W-:Y:S01]  /*62c0*/  ISETP.GT.U32.AND P1, PT, R13.reuse, R4, PT ;  /* 0x000000040d00720c */ /* 0x040fe20003f24070 */
[----:B------:R-:W-:Y:S02]  /*62d0*/  IMAD.MOV R9, RZ, RZ, -R12 ;  /* 0x000000ffff097224 */ /* 0x000fe400078e0a0c */
[C---:B------:R-:W-:Y:S01]  /*62e0*/  IMAD R18, R13.reuse, R14, R18 ;  /* 0x0000000e0d127224 */ /* 0x040fe200078e0212 */
[----:B------:R0:W-:Y:S01]  /*62f0*/  STL [R1+0x7b4], R21 ;  /* 0x0007b41501007387 */ /* 0x0001e20000100800 */
[----:B------:R-:W-:-:S02]  /*6300*/  IMAD R16, R13, R9, R16 ;  /* 0x000000090d107224 */ /* 0x000fc400078e0210 */
[----:B------:R-:W-:-:S04]  /*6310*/  IMAD.HI.U32 R0, R5, R17, RZ ;  /* 0x0000001105007227 */ /* 0x000fc800078e00ff */
[----:B------:R-:W-:Y:S01]  /*6320*/  @!P3 IMAD.MOV R20, RZ, RZ, -R20 ;  /* 0x000000ffff14b224 */ /* 0x000fe200078e0a14 */
[----:B------:R-:W-:Y:S01]  /*6330*/  ISETP.GT.U32.AND P3, PT, R13, R18, PT ;  /* 0x000000120d00720c */ /* 0x000fe20003f64070 */
[--C-:B------:R-:W-:Y:S01]  /*6340*/  @!P5 IMAD.IADD R15, R15, 0x1, -R13.reuse ;  /* 0x000000010f0fd824 */ /* 0x100fe200078e0a0d */
[----:B------:R-:W-:Y:S01]  /*6350*/  ISETP.GT.U32.AND P5, PT, R13, R16, PT ;  /* 0x000000100d00720c */ /* 0x000fe20003fa4070 */
[----:B------:R-:W-:Y:S01]  /*6360*/  IMAD.MOV R0, RZ, RZ, -R0 ;  /* 0x000000ffff007224 */ /* 0x000fe200078e0a00 */
[----:B------:R-:W-:Y:S01]  /*6370*/  STL [R1+0x7b8], R20 ;  /* 0x0007b81401007387 */ /* 0x000fe20000100800 */
[----:B------:R-:W-:Y:S01]  /*6380*/  @!P1 IMAD.IADD R4, R4, 0x1, -R13 ;  /* 0x0000000104049824 */ /* 0x000fe200078e0a0d */
[----:B------:R-:W-:Y:S01]  /*6390*/  ISETP.GE.AND P1, PT, R7, RZ, PT ;  /* 0x000000ff0700720c */ /* 0x000fe20003f26270 */
[C---:B------:R-:W-:Y:S02]  /*63a0*/  IMAD R17, R13.reuse, R0, R17 ;  /* 0x000000000d117224 */ /* 0x040fe400078e0211 */
[----:B------:R-:W-:Y:S01]  /*63b0*/  @!P0 IMAD.MOV R11, RZ, RZ, -R11 ;  /* 0x000000ffff0b8224 */ /* 0x000fe200078e0a0b */
[----:B------:R-:W-:Y:S01]  /*63c0*/  ISETP.GE.AND P0, PT, R8, RZ, PT ;  /* 0x000000ff0800720c */ /* 0x000fe20003f06270 */
[----:B------:R-:W-:Y:S01]  /*63d0*/  @!P6 IMAD.MOV R10, RZ, RZ, -R10 ;  /* 0x000000ffff0ae224 */ /* 0x000fe200078e0a0a */
[----:B------:R-:W-:Y:S01]  /*63e0*/  ISETP.GT.U32.AND P6, PT, R13, R17, PT ;  /* 0x000000110d00720c */ /* 0x000fe20003fc4070 */
[----:B------:R-:W-:Y:S01]  /*63f0*/  VIADD R7, R3, 0x18d ;  /* 0x0000018d03077836 */ /* 0x000fe20000000000 */
[----:B------:R-:W-:Y:S01]  /*6400*/  STL [R1+0x7bc], R11 ;  /* 0x0007bc0b01007387 */ /* 0x000fe20000100800 */
[----:B------:R-:W-:-:S02]  /*6410*/  IMAD.MOV.U32 R8, RZ, RZ, R4 ;  /* 0x000000ffff087224 */ /* 0x000fc400078e0004 */
[--C-:B------:R-:W-:Y:S01]  /*6420*/  @!P3 IMAD.IADD R18, R18, 0x1, -R13.reuse ;  /* 0x000000011212b824 */ /* 0x100fe200078e0a0d */
[----:B------:R-:W-:Y:S01]  /*6430*/  ISETP.GE.AND P3, PT, R6, RZ, PT ;  /* 0x000000ff0600720c */ /* 0x000fe20003f66270 */
[----:B------:R-:W-:Y:S01]  /*6440*/  @!P2 IMAD.MOV R8, RZ, RZ, -R8 ;  /* 0x000000ffff08a224 */ /* 0x000fe200078e0a08 */
[----:B------:R-:W-:Y:S01]  /*6450*/  IABS R6, R7 ;  /* 0x0000000700067213 */ /* 0x000fe20000000000 */
[--C-:B------:R-:W-:Y:S01]  /*6460*/  @!P5 IMAD.IADD R16, R16, 0x1, -R13.reuse ;  /* 0x000000011010d824 */ /* 0x100fe200078e0a0d */
[----:B------:R1:W-:Y:S01]  /*6470*/  STL [R1+0x7c0], R10 ;  /* 0x0007c00a01007387 */ /* 0x0003e20000100800 */
[----:B------:R-:W-:Y:S02]  /*6480*/  VIADD R0, R3, 0x18e ;  /* 0x0000018e03007836 */ /* 0x000fe40000000000 */
[----:B------:R-:W-:Y:S01]  /*6490*/  @!P6 IMAD.IADD R17, R17, 0x1, -R13 ;  /* 0x000000011111e824 */ /* 0x000fe200078e0a0d */
[----:B------:R2:W-:Y:S01]  /*64a0*/  STL [R1+0x7c4], R8 ;  /* 0x0007c40801007387 */ /* 0x0005e20000100800 */
[----:B------:R-:W-:Y:S01]  /*64b0*/  ISETP.GT.U32.AND P5, PT, R13, R16, PT ;  /* 0x000000100d00720c */ /* 0x000fe20003fa4070 */
[----:B------:R-:W-:Y:S01]  /*64c0*/  VIADD R4, R3, 0x18b ;  /* 0x0000018b03047836 */ /* 0x000fe20000000000 */
[----:B------:R-:W-:Y:S01]  /*64d0*/  IABS R12, R0 ;  /* 0x00000000000c7213 */ /* 0x000fe20000000000 */
[----:B0-----:R-:W-:Y:S01]  /*64e0*/  IMAD.MOV.U32 R21, RZ, RZ, R15 ;  /* 0x000000ffff157224 */ /* 0x001fe200078e000f */
[----:B------:R-:W-:Y:S01]  /*64f0*/  ISETP.GT.U32.AND P6, PT, R13, R18, PT ;  /* 0x000000120d00720c */ /* 0x000fe20003fc4070 */
[----:B-1----:R-:W-:Y:S01]  /*6500*/  VIADD R10, R3, 0x18c ;  /* 0x0000018c030a7836 */ /* 0x002fe20000000000 */
[----:B------:R-:W-:Y:S01]  /*6510*/  ISETP.GT.U32.AND P2, PT, R13, R17, PT ;  /* 0x000000110d00720c */ /* 0x000fe20003f44070 */
[----:B------:R-:W-:-:S03]  /*6520*/  IMAD.HI.U32 R9, R5, R12, RZ ;  /* 0x0000000c05097227 */ /* 0x000fc600078e00ff */
[----:B------:R-:W-:Y:S01]  /*6530*/  IABS R14, R10 ;  /* 0x0000000a000e7213 */ /* 0x000fe20000000000 */
[----:B--2---:R-:W-:-:S04]  /*6540*/  IMAD.HI.U32 R8, R5, R6, RZ ;  /* 0x0000000605087227 */ /* 0x004fc800078e00ff */
[----:B------:R-:W-:Y:S02]  /*6550*/  IMAD.MOV R8, RZ, RZ, -R8 ;  /* 0x000000ffff087224 */ /* 0x000fe400078e0a08 */
[----:B------:R-:W-:Y:S02]  /*6560*/  IMAD.MOV R9, RZ, RZ, -R9 ;  /* 0x000000ffff097224 */ /* 0x000fe400078e0a09 */
[C---:B------:R-:W-:Y:S02]  /*6570*/  IMAD R6, R13.reuse, R8, R6 ;  /* 0x000000080d067224 */ /* 0x040fe400078e0206 */
[--C-:B------:R-:W-:Y:S02]  /*6580*/  @!P5 IMAD.IADD R16, R16, 0x1, -R13.reuse ;  /* 0x000000011010d824 */ /* 0x100fe400078e0a0d */
[C---:B------:R-:W-:Y:S01]  /*6590*/  IMAD R12, R13.reuse, R9, R12 ;  /* 0x000000090d0c7224 */ /* 0x040fe200078e020c */
[----:B------:R-:W-:Y:S01]  /*65a0*/  ISETP.GT.U32.AND P5, PT, R13, R6, PT ;  /* 0x000000060d00720c */ /* 0x000fe20003fa4070 */
[----:B------:R-:W-:Y:S01]  /*65b0*/  @!P6 IMAD.IADD R18, R18, 0x1, -R13 ;  /* 0x000000011212e824 */ /* 0x000fe200078e0a0d */
[----:B------:R-:W-:Y:S01]  /*65c0*/  IABS R9, R4 ;  /* 0x0000000400097213 */ /* 0x000fe20000000000 */
[----:B------:R-:W-:Y:S01]  /*65d0*/  VIADD R8, R3, 0x18a ;  /* 0x0000018a03087836 */ /* 0x000fe20000000000 */
[----:B------:R-:W-:Y:S01]  /*65e0*/  ISETP.GT.U32.AND P6, PT, R13, R12, PT ;  /* 0x0000000c0d00720c */ /* 0x000fe20003fc4070 */
[----:B------:R-:W-:-:S03]  /*65f0*/  IMAD.HI.U32 R19, R5, R14, RZ ;  /* 0x0000000e05137227 */ /* 0x000fc600078e00ff */
[----:B------:R-:W-:Y:S01]  /*6600*/  IABS R11, R8 ;  /* 0x00000008000b7213 */ /* 0x000fe20000000000 */
[----:B------:R-:W-:Y:S02]  /*6610*/  @!P4 IMAD.MOV R21, RZ, RZ, -R21 ;  /* 0x000000ffff15c224 */ /* 0x000fe400078e0a15 */
[--C-:B------:R-:W-:Y:S01]  /*6620*/  @!P2 IMAD.IADD R17, R17, 0x1, -R13.reuse ;  /* 0x000000011111a824 */ /* 0x100fe200078e0a0d */
[----:B------:R-:W-:Y:S01]  /*6630*/  ISETP.GE.AND P2, PT, R0, RZ, PT ;  /* 0x000000ff0000720c */ /* 0x000fe20003f46270 */
[----:B------:R-:W-:Y:S01]  /*6640*/  @!P5 IMAD.IADD R6, R6, 0x1, -R13 ;  /* 0x000000010606d824 */ /* 0x000fe200078e0a0d */
[----:B------:R-:W-:Y:S01]  /*6650*/  STL [R1+0x738], R21 ;  /* 0x0007381501007387 */ /* 0x000fe20000100800 */
[----:B------:R-:W-:-:S03]  /*6660*/  IMAD.HI.U32 R15, R5, R11, RZ ;  /* 0x0000000b050f7227 */ /* 0x000fc600078e00ff */
[----:B------:R-:W-:Y:S01]  /*6670*/  ISETP.GT.U32.AND P4, PT, R13, R6, PT ;  /* 0x000000060d00720c */ /* 0x000fe20003f84070 */
[----:B------:R-:W-:Y:S01]  /*6680*/  @!P6 IMAD.IADD R12, R12, 0x1, -R13 ;  /* 0x000000010c0ce824 */ /* 0x000fe200078e0a0d */
[----:B------:R-:W-:Y:S01]  /*6690*/  ISETP.GE.AND P6, PT, R7, RZ, PT ;  /* 0x000000ff0700720c */ /* 0x000fe20003fc6270 */
[----:B------:R-:W-:-:S03]  /*66a0*/  IMAD.HI.U32 R0, R5, R9, RZ ;  /* 0x0000000905007227 */ /* 0x000fc600078e00ff */
[C---:B------:R-:W-:Y:S01]  /*66b0*/  ISETP.GT.U32.AND P5, PT, R13.reuse, R12, PT ;  /* 0x0000000c0d00720c */ /* 0x040fe20003fa4070 */
[----:B------:R-:W-:Y:S02]  /*66c0*/  IMAD.MOV R19, RZ, RZ, -R19 ;  /* 0x000000ffff137224 */ /* 0x000fe400078e0a13 */
[----:B------:R-:W-:Y:S02]  /*66d0*/  IMAD.MOV R15, RZ, RZ, -R15 ;  /* 0x000000ffff0f7224 */ /* 0x000fe400078e0a0f */
[----:B------:R-:W-:Y:S02]  /*66e0*/  IMAD.MOV R0, RZ, RZ, -R0 ;  /* 0x000000ffff007224 */ /* 0x000fe400078e0a00 */
[C---:B------:R-:W-:Y:S02]  /*66f0*/  IMAD R14, R13.reuse, R19, R14 ;  /* 0x000000130d0e7224 */ /* 0x040fe400078e020e */
[----:B------:R-:W-:Y:S02]  /*6700*/  IMAD.MOV.U32 R20, RZ, RZ, R18 ;  /* 0x000000ffff147224 */ /* 0x000fe400078e0012 */
[----:B------:R-:W-:Y:S01]  /*6710*/  @!P1 IMAD.MOV R17, RZ, RZ, -R17 ;  /* 0x000000ffff119224 */ /* 0x000fe200078e0a11 */
[----:B------:R-:W-:Y:S01]  /*6720*/  ISETP.GE.AND P1, PT, R10, RZ, PT ;  /* 0x000000ff0a00720c */ /* 0x000fe20003f26270 */
[----:B------:R-:W-:-:S02]  /*6730*/  IMAD R10, R13, R15, R11 ;  /* 0x0000000f0d0a7224 */ /* 0x000fc400078e020b */
[C---:B------:R-:W-:Y:S02]  /*6740*/  IMAD R9, R13.reuse, R0, R9 ;  /* 0x000000000d097224 */ /* 0x040fe400078e0209 */
[----:B------:R-:W-:Y:S01]  /*6750*/  @!P0 IMAD.MOV R20, RZ, RZ, -R20 ;  /* 0x000000ffff148224 */ /* 0x000fe200078e0a14 */
[C---:B------:R-:W-:Y:S01]  /*6760*/  ISETP.GT.U32.AND P0, PT, R13.reuse, R14, PT ;  /* 0x0000000e0d00720c */ /* 0x040fe20003f04070 */
[--C-:B------:R-:W-:Y:S01]  /*6770*/  @!P4 IMAD.IADD R6, R6, 0x1, -R13.reuse ;  /* 0x000000010606c824 */ /* 0x100fe200078e0a0d */
[C---:B------:R-:W-:Y:S01]  /*6780*/  ISETP.GT.U32.AND P4, PT, R13.reuse, R10, PT ;  /* 0x0000000a0d00720c */ /* 0x040fe20003f84070 */
[----:B------:R-:W-:Y:S01]  /*6790*/  @!P3 IMAD.MOV R16, RZ, RZ, -R16 ;  /* 0x000000ffff10b224 */ /* 0x000fe200078e0a10 */
[----:B------:R-:W-:Y:S01]  /*67a0*/  ISETP.GT.U32.AND P3, PT, R13, R9, PT ;  /* 0x000000090d00720c */ /* 0x000fe20003f64070 */
[----:B------:R-:W-:Y:S01]  /*67b0*/  @!P5 IMAD.IADD R12, R12, 0x1, -R13 ;  /* 0x000000010c0cd824 */ /* 0x000fe200078e0a0d */
[----:B------:R-:W-:Y:S01]  /*67c0*/  ISETP.GE.AND P5, PT, R4, RZ, PT ;  /* 0x000000ff0400720c */ /* 0x000fe20003fa6270 */
[----:B------:R-:W-:Y:S01]  /*67d0*/  VIADD R7, R3, 0x189 ;  /* 0x0000018903077836 */ /* 0x000fe20000000000 */
[----:B------:R-:W-:Y:S01]  /*67e0*/  STL [R1+0x73c], R20 ;  /* 0x00073c1401007387 */ /* 0x000fe20000100800 */
[----:B------:R-:W-:-:S02]  /*67f0*/  IMAD.MOV.U32 R15, RZ, RZ, R12 ;  /* 0x000000ffff0f7224 */ /* 0x000fc400078e000c */
[----:B------:R-:W-:Y:S01]  /*6800*/  VIADD R4, R3, 0x188 ;  /* 0x0000018803047836 */ /* 0x000fe20000000000 */
[----:B------:R-:W-:Y:S01]  /*6810*/  IABS R0, R7 ;  /* 0x0000000700007213 */ /* 0x000fe20000000000 */
[----:B------:R-:W-:Y:S01]  /*6820*/  @!P0 IMAD.IADD R14, R14, 0x1, -R13 ;  /* 0x000000010e0e8824 */ /* 0x000fe200078e0a0d */
[----:B------:R-:W-:Y:S01]  /*6830*/  STL [R1+0x74c], R17 ;  /* 0x00074c1101007387 */ /* 0x000fe20000100800 */
[----:B------:R-:W-:Y:S01]  /*6840*/  @!P2 IMAD.MOV R15, RZ, RZ, -R15 ;  /* 0x000000ffff0fa224 */ /* 0x000fe200078e0a0f */
[----:B------:R-:W-:Y:S01]  /*6850*/  IABS R12, R4 ;  /* 0x00000004000c7213 */ /* 0x000fe20000000000 */
[--C-:B------:R-:W-:Y:S01]  /*6860*/  @!P4 IMAD.IADD R10, R10, 0x1, -R13.reuse ;  /* 0x000000010a0ac824 */ /* 0x100fe200078e0a0d */
[----:B------:R-:W-:Y:S01]  /*6870*/  STL [R1+0x7a4], R16 ;  /* 0x0007a41001007387 */ /* 0x000fe20000100800 */
[----:B------:R-:W-:Y:S01]  /*6880*/  @!P3 IMAD.IADD R9, R9, 0x1, -R13 ;  /* 0x000000010909b824 */ /* 0x000fe200078e0a0d */
[----:B------:R-:W-:Y:S01]  /*6890*/  ISETP.GT.U32.AND P3, PT, R13, R14, PT ;  /* 0x0000000e0d00720c */ /* 0x000fe20003f64070 */
[----:B------:R-:W-:Y:S01]  /*68a0*/  IMAD.HI.U32 R11, R5, R0, RZ ;  /* 0x00000000050b7227 */ /* 0x000fe200078e00ff */
[----:B------:R0:W-:Y:S01]  /*68b0*/  STL [R1+0x7a8], R15 ;  /* 0x0007a80f01007387 */ /* 0x0001e20000100800 */
[----:B------:R-:W-:-:S02]  /*68c0*/  ISETP.GT.U32.AND P4, PT, R13, R10, PT ;  /* 0x0000000a0d00720c */ /* 0x000fc40003f84070 */
[----:B------:R-:W-:Y:S01]  /*68d0*/  IMAD.MOV R11, RZ, RZ, -R11 ;  /* 0x000000ffff0b7224 */ /* 0x000fe200078e0a0b */
[C---:B------:R-:W-:Y:S02]  /*68e0*/  ISETP.GT.U32.AND P2, PT, R13.reuse, R9, PT ;  /* 0x000000090d00720c */ /* 0x040fe40003f44070 */
[----:B------:R-:W-:Y:S01]  /*68f0*/  ISETP.GE.AND P0, PT, R8, RZ, PT ;  /* 0x000000ff0800720c */ /* 0x000fe20003f06270 */
[----:B------:R-:W-:Y:S02]  /*6900*/  IMAD R0, R13, R11, R0 ;  /* 0x0000000b0d007224 */ /* 0x000fe400078e0200 */
[----:B------:R-:W-:Y:S02]  /*6910*/  VIADD R8, R3, 0x187 ;  /* 0x0000018703087836 */ /* 0x000fe40000000000 */
[----:B0-----:R-:W-:Y:S02]  /*6920*/  IMAD.MOV.U32 R15, RZ, RZ, R6 ;  /* 0x000000ffff0f7224 */ /* 0x001fe400078e0006 */
[----:B------:R-:W-:Y:S01]  /*6930*/  IMAD.HI.U32 R6, R5, R12, RZ ;  /* 0x0000000c05067227 */ /* 0x000fe200078e00ff */
[----:B------:R-:W-:-:S03]  /*6940*/  IABS R11, R8 ;  /* 0x00000008000b7213 */ /* 0x000fc60000000000 */
[----:B------:R-:W-:Y:S02]  /*6950*/  IMAD.MOV R6, RZ, RZ, -R6 ;  /* 0x000000ffff067224 */ /* 0x000fe400078e0a06 */
[--C-:B------:R-:W-:Y:S01]  /*6960*/  @!P3 IMAD.IADD R14, R14, 0x1, -R13.reuse ;  /* 0x000000010e0eb824 */ /* 0x100fe200078e0a0d */
[C---:B------:R-:W-:Y:S01]  /*6970*/  ISETP.GT.U32.AND P3, PT, R13.reuse, R0, PT ;  /* 0x000000000d00720c */ /* 0x040fe20003f64070 */
[----:B------:R-:W-:Y:S02]  /*6980*/  IMAD R12, R13, R6, R12 ;  /* 0x000000060d0c7224 */ /* 0x000fe400078e020c */
[--C-:B------:R-:W-:Y:S02]  /*6990*/  @!P4 IMAD.IADD R10, R10, 0x1, -R13.reuse ;  /* 0x000000010a0ac824 */ /* 0x100fe400078e0a0d */
[----:B------:R-:W-:Y:S01]  /*69a0*/  @!P2 IMAD.IADD R9, R9, 0x1, -R13 ;  /* 0x000000010909a824 */ /* 0x000fe200078e0a0d */
[----:B------:R-:W-:Y:S01]  /*69b0*/  ISETP.GT.U32.AND P4, PT, R13, R12, PT ;  /* 0x0000000c0d00720c */ /* 0x000fe20003f84070 */
[----:B------:R-:W-:Y:S01]  /*69c0*/  IMAD.MOV.U32 R17, RZ, RZ, R14 ;  /* 0x000000ffff117224 */ /* 0x000fe200078e000e */
[----:B------:R-:W-:Y:S01]  /*69d0*/  ISETP.GE.AND P2, PT, R4, RZ, PT ;  /* 0x000000ff0400720c */ /* 0x000fe20003f46270 */
[----:B------:R-:W-:-:S02]  /*69e0*/  VIADD R4, R3, 0x186 ;  /* 0x0000018603047836 */ /* 0x000fc40000000000 */
[----:B------:R-:W-:Y:S01]  /*69f0*/  @!P6 IMAD.MOV R15, RZ, RZ, -R15 ;  /* 0x000000ffff0fe224 */ /* 0x000fe200078e0a0f */
[----:B------:R-:W-:Y:S01]  /*6a00*/  ISETP.GE.AND P6, PT, R7, RZ, PT ;  /* 0x000000ff0700720c */ /* 0x000fe20003fc6270 */
[--C-:B------:R-:W-:Y:S01]  /*6a10*/  @!P3 IMAD.IADD R0, R0, 0x1, -R13.reuse ;  /* 0x000000010000b824 */ /* 0x100fe200078e0a0d */
[----:B------:R-:W-:Y:S01]  /*6a20*/  IABS R7, R4 ;  /* 0x0000000400077213 */ /* 0x000fe20000000000 */
[----:B------:R-:W-:Y:S01]  /*6a30*/  IMAD.HI.U32 R16, R5, R11, RZ ;  /* 0x0000000b05107227 */ /* 0x000fe200078e00ff */
[----:B------:R-:W-:Y:S01]  /*6a40*/  ISETP.GE.AND P3, PT, R8, RZ, PT ;  /* 0x000000ff0800720c */ /* 0x000fe20003f66270 */
[----:B------:R0:W-:Y:S02]  /*6a50*/  STL [R1+0x7b0], R15 ;  /* 0x0007b00f01007387 */ /* 0x0001e40000100800 */
[----:B------:R-:W-:Y:S02]  /*6a60*/  @!P4 IMAD.IADD R12, R12, 0x1, -R13 ;  /* 0x000000010c0cc824 */ /* 0x000fe400078e0a0d */
[----:B------:R-:W-:-:S02]  /*6a70*/  VIADD R6, R3, 0x185 ;  /* 0x0000018503067836 */ /* 0x000fc40000000000 */
[----:B------:R-:W-:Y:S01]  /*6a80*/  @!P1 IMAD.MOV R17, RZ, RZ, -R17 ;  /* 0x000000ffff119224 */ /* 0x000fe200078e0a11 */
[C---:B------:R-:W-:Y:S01]  /*6a90*/  ISETP.GT.U32.AND P1, PT, R13.reuse, R0, PT ;  /* 0x000000000d00720c */ /* 0x040fe20003f24070 */
[----:B------:R-:W-:Y:S01]  /*6aa0*/  IMAD.MOV R16, RZ, RZ, -R16 ;  /* 0x000000ffff107224 */ /* 0x000fe200078e0a10 */
[----:B------:R-:W-:Y:S01]  /*6ab0*/  ISETP.GT.U32.AND P4, PT, R13, R12, PT ;  /* 0x0000000c0d00720c */ /* 0x000fe20003f84070 */
[----:B------:R-:W-:Y:S01]  /*6ac0*/  IMAD.HI.U32 R8, R5, R7, RZ ;  /* 0x0000000705087227 */ /* 0x000fe200078e00ff */
[----:B0-----:R-:W-:Y:S01]  /*6ad0*/  IABS R15, R6 ;  /* 0x00000006000f7213 */ /* 0x001fe20000000000 */
[----:B------:R-:W-:Y:S02]  /*6ae0*/  STL [R1+0x7ac], R17 ;  /* 0x0007ac1101007387 */ /* 0x000fe40000100800 */
[----:B------:R-:W-:Y:S02]  /*6af0*/  IMAD R11, R13, R16, R11 ;  /* 0x000000100d0b7224 */ /* 0x000fe400078e020b */
[----:B------:R-:W-:-:S02]  /*6b00*/  IMAD.MOV.U32 R14, RZ, RZ, R9 ;  /* 0x000000ffff0e7224 */ /* 0x000fc400078e0009 */
[----:B------:R-:W-:Y:S02]  /*6b10*/  IMAD.MOV R8, RZ, RZ, -R8 ;  /* 0x000000ffff087224 */ /* 0x000fe400078e0a08 */
[----:B------:R-:W-:-:S04]  /*6b20*/  IMAD.HI.U32 R9, R5, R15, RZ ;  /* 0x0000000f05097227 */ /* 0x000fc800078e00ff */
[----:B------:R-:W-:Y:S01]  /*6b30*/  @!P5 IMAD.MOV R14, RZ, RZ, -R14 ;  /* 0x000000ffff0ed224 */ /* 0x000fe200078e0a0e */
[C---:B------:R-:W-:Y:S01]  /*6b40*/  ISETP.GT.U32.AND P5, PT, R13.reuse, R11, PT ;  /* 0x0000000b0d00720c */ /* 0x040fe20003fa4070 */
[C---:B------:R-:W-:Y:S02]  /*6b50*/  IMAD R7, R13.reuse, R8, R7 ;  /* 0x000000080d077224 */ /* 0x040fe400078e0207 */
[----:B------:R-:W-:Y:S01]  /*6b60*/  IMAD.MOV R9, RZ, RZ, -R9 ;  /* 0x000000ffff097224 */ /* 0x000fe200078e0a09 */
[----:B------:R0:W-:Y:S01]  /*6b70*/  STL [R1+0x778], R14 ;  /* 0x0007780e01007387 */ /* 0x0001e20000100800 */
[--C-:B------:R-:W-:Y:S01]  /*6b80*/  @!P1 IMAD.IADD R0, R0, 0x1, -R13.reuse ;  /* 0x0000000100009824 */ /* 0x100fe200078e0a0d */
[----:B------:R-:W-:Y:S01]  /*6b90*/  ISETP.GE.AND P1, PT, R6, RZ, PT ;  /* 0x000000ff0600720c */ /* 0x000fe20003f26270 */
[----:B------:R-:W-:Y:S01]  /*6ba0*/  @!P4 IMAD.IADD R12, R12, 0x1, -R13 ;  /* 0x000000010c0cc824 */ /* 0x000fe200078e0a0d */
[C---:B------:R-:W-:Y:S01]  /*6bb0*/  ISETP.GT.U32.AND P4, PT, R13.reuse, R7, PT ;  /* 0x000000070d00720c */ /* 0x040fe20003f84070 */
[----:B------:R-:W-:-:S02]  /*6bc0*/  IMAD R15, R13, R9, R15 ;  /* 0x000000090d0f7224 */ /* 0x000fc400078e020f */
[----:B------:R-:W-:Y:S02]  /*6bd0*/  IMAD.MOV.U32 R16, RZ, RZ, R0 ;  /* 0x000000ffff107224 */ /* 0x000fe400078e0000 */
[--C-:B------:R-:W-:Y:S02]  /*6be0*/  @!P5 IMAD.IADD R11, R11, 0x1, -R13.reuse ;  /* 0x000000010b0bd824 */ /* 0x100fe400078e0a0d */
[----:B------:R-:W-:Y:S01]  /*6bf0*/  @!P6 IMAD.MOV R16, RZ, RZ, -R16 ;  /* 0x000000ffff10e224 */ /* 0x000fe200078e0a10 */
[C---:B------:R-:W-:Y:S01]  /*6c00*/  ISETP.GT.U32.AND P6, PT, R13.reuse, R15, PT ;  /* 0x0000000f0d00720c */ /* 0x040fe20003fc4070 */
[----:B------:R-:W-:Y:S01]  /*6c10*/  @!P0 IMAD.MOV R10, RZ, RZ, -R10 ;  /* 0x000000ffff0a8224 */ /* 0x000fe200078e0a0a */
[----:B------:R-:W-:Y:S01]  /*6c20*/  ISETP.GT.U32.AND P5, PT, R13, R11, PT ;  /* 0x0000000b0d00720c */ /* 0x000fe20003fa4070 */
[----:B------:R-:W-:Y:S01]  /*6c30*/  VIADD R9, R3, 0x183 ;  /* 0x0000018303097836 */ /* 0x000fe20000000000 */
[----:B------:R-:W-:Y:S01]  /*6c40*/  ISETP.GE.AND P0, PT, R4, RZ, PT ;  /* 0x000000ff0400720c */ /* 0x000fe20003f06270 */
[--C-:B------:R-:W-:Y:S01]  /*6c50*/  @!P4 IMAD.IADD R7, R7, 0x1, -R13.reuse ;  /* 0x000000010707c824 */ /* 0x100fe200078e0a0d */
[----:B------:R1:W-:Y:S01]  /*6c60*/  STL [R1+0x77c], R10 ;  /* 0x00077c0a01007387 */ /* 0x0003e20000100800 */
[----:B0-----:R-:W-:Y:S01]  /*6c70*/  IMAD.MOV.U32 R14, RZ, RZ, R12 ;  /* 0x000000ffff0e7224 */ /* 0x001fe200078e000c */
[----:B------:R-:W-:Y:S01]  /*6c80*/  IABS R8, R9 ;  /* 0x0000000900087213 */ /* 0x000fe20000000000 */
[----:B------:R-:W-:Y:S01]  /*6c90*/  VIADD R4, R3, 0x182 ;  /* 0x0000018203047836 */ /* 0x000fe20000000000 */
[----:B------:R-:W-:Y:S01]  /*6ca0*/  ISETP.GT.U32.AND P4, PT, R13, R7, PT ;  /* 0x000000070d00720c */ /* 0x000fe20003f84070 */
[----:B------:R-:W-:Y:S01]  /*6cb0*/  @!P2 IMAD.MOV R14, RZ, RZ, -R14 ;  /* 0x000000ffff0ea224 */ /* 0x000fe200078e0a0e */
[----:B------:R-:W-:Y:S01]  /*6cc0*/  STL [R1+0x794], R16 ;  /* 0x0007941001007387 */ /* 0x000fe20000100800 */
[--C-:B------:R-:W-:Y:S01]  /*6cd0*/  @!P6 IMAD.IADD R15, R15, 0x1, -R13.reuse ;  /* 0x000000010f0fe824 */ /* 0x100fe200078e0a0d */
[----:B------:R-:W-:Y:S01]  /*6ce0*/  IABS R0, R4 ;  /* 0x0000000400007213 */ /* 0x000fe20000000000 */
[----:B------:R-:W-:Y:S01]  /*6cf0*/  @!P5 IMAD.IADD R11, R11, 0x1, -R13 ;  /* 0x000000010b0bd824 */ /* 0x000fe200078e0a0d */
[----:B------:R-:W-:Y:S01]  /*6d00*/  ISETP.GE.AND P5, PT, R9, RZ, PT ;  /* 0x000000ff0900720c */ /* 0x000fe20003fa6270 */
[----:B-1----:R-:W-:Y:S01]  /*6d10*/  VIADD R10, R3, 0x184 ;  /* 0x00000184030a7836 */ /* 0x002fe20000000000 */
[----:B------:R-:W-:Y:S01]  /*6d20*/  ISETP.GT.U32.AND P6, PT, R13, R15, PT ;  /* 0x0000000f0d00720c */ /* 0x000fe20003fc4070 */
[----:B------:R-:W-:Y:S01]  /*6d30*/  IMAD.HI.U32 R9, R5, R8, RZ ;  /* 0x0000000805097227 */ /* 0x000fe200078e00ff */
[----:B------:R0:W-:Y:S02]  /*6d40*/  STL [R1+0x790], R14 ;  /* 0x0007900e01007387 */ /* 0x0001e40000100800 */
[----:B------:R-:W-:Y:S01]  /*6d50*/  IABS R6, R10 ;  /* 0x0000000a00067213 */ /* 0x000fe20000000000 */
[----:B------:R-:W-:Y:S01]  /*6d60*/  IMAD.MOV R9, RZ, RZ, -R9 ;  /* 0x000000ffff097224 */ /* 0x000fe200078e0a09 */
[----:B------:R-:W-:Y:S01]  /*6d70*/  ISETP.GE.AND P2, PT, R10, RZ, PT ;  /* 0x000000ff0a00720c */ /* 0x000fe20003f46270 */
[----:B------:R-:W-:-:S02]  /*6d80*/  @!P4 IMAD.IADD R7, R7, 0x1, -R13 ;  /* 0x000000010707c824 */ /* 0x000fc400078e0a0d */
[----:B------:R-:W-:-:S04]  /*6d90*/  IMAD.HI.U32 R12, R5, R6, RZ ;  /* 0x00000006050c7227 */ /* 0x000fc800078e00ff */
[----:B0-----:R-:W-:Y:S02]  /*6da0*/  IMAD.MOV.U32 R14, RZ, RZ, R11 ;  /* 0x000000ffff0e7224 */ /* 0x001fe400078e000b */
[----:B------:R-:W-:Y:S02]  /*6db0*/  IMAD.MOV R12, RZ, RZ, -R12 ;  /* 0x000000ffff0c7224 */ /* 0x000fe400078e0a0c */
[----:B------:R-:W-:-:S04]  /*6dc0*/  IMAD.HI.U32 R10, R5, R0, RZ ;  /* 0x00000000050a7227 */ /* 0x000fc800078e00ff */
[----:B------:R-:W-:Y:S01]  /*6dd0*/  @!P3 IMAD.MOV R14, RZ, RZ, -R14 ;  /* 0x000000ffff0eb224 */ /* 0x000fe200078e0a0e */
[----:B------:R-:W-:Y:S01]  /*6de0*/  ISETP.GE.AND P3, PT, R4, RZ, PT ;  /* 0x000000ff0400720c */ /* 0x000fe20003f66270 */
[C---:B------:R-:W-:Y:S02]  /*6df0*/  IMAD R6, R13.reuse, R12, R6 ;  /* 0x0000000c0d067224 */ /* 0x040fe400078e0206 */
[C---:B------:R-:W-:Y:S01]  /*6e00*/  IMAD R4, R13.reuse, R9, R8 ;  /* 0x000000090d047224 */ /* 0x040fe200078e0208 */
[----:B------:R-:W-:Y:S01]  /*6e10*/  STL [R1+0x788], R14 ;  /* 0x0007880e01007387 */ /* 0x000fe20000100800 */
[----:B------:R-:W-:Y:S01]  /*6e20*/  IMAD.MOV.U32 R11, RZ, RZ, R7 ;  /* 0x000000ffff0b7224 */ /* 0x000fe200078e0007 */
[----:B------:R-:W-:Y:S01]  /*6e30*/  ISETP.GT.U32.AND P4, PT, R13, R6, PT ;  /* 0x000000060d00720c */ /* 0x000fe20003f84070 */
[----:B------:R-:W-:Y:S02]  /*6e40*/  IMAD.MOV R10, RZ, RZ, -R10 ;  /* 0x000000ffff0a7224 */ /* 0x000fe400078e0a0a */
[----:B------:R-:W-:-:S02]  /*6e50*/  @!P6 IMAD.IADD R15, R15, 0x1, -R13 ;  /* 0x000000010f0fe824 */ /* 0x000fc400078e0a0d */
[----:B------:R-:W-:Y:S01]  /*6e60*/  @!P0 IMAD.MOV R11, RZ, RZ, -R11 ;  /* 0x000000ffff0b8224 */ /* 0x000fe200078e0a0b */
[C---:B------:R-:W-:Y:S01]  /*6e70*/  ISETP.GT.U32.AND P0, PT, R13.reuse, R4, PT ;  /* 0x000000040d00720c */ /* 0x040fe20003f04070 */
[----:B------:R-:W-:Y:S02]  /*6e80*/  IMAD R0, R13, R10, R0 ;  /* 0x0000000a0d007224 */ /* 0x000fe400078e0200 */
[----:B------:R-:W-:Y:S01]  /*6e90*/  IMAD.MOV.U32 R17, RZ, RZ, R15 ;  /* 0x000000ffff117224 */ /* 0x000fe200078e000f */
[----:B------:R0:W-:Y:S01]  /*6ea0*/  STL [R1+0x78c], R11 ;  /* 0x00078c0b01007387 */ /* 0x0001e20000100800 */
[----:B------:R-:W-:Y:S02]  /*6eb0*/  VIADD R10, R3, 0x181 ;  /* 0x00000181030a7836 */ /* 0x000fe40000000000 */
[----:B------:R-:W-:Y:S01]  /*6ec0*/  @!P1 IMAD.MOV R17, RZ, RZ, -R17 ;  /* 0x000000ffff119224 */ /* 0x000fe200078e0a11 */
[----:B------:R-:W-:Y:S01]  /*6ed0*/  ISETP.GT.U32.AND P1, PT, R13, R0, PT ;  /* 0x000000000d00720c */ /* 0x000fe20003f24070 */
[--C-:B------:R-:W-:Y:S01]  /*6ee0*/  @!P4 IMAD.IADD R6, R6, 0x1, -R13.reuse ;  /* 0x000000010606c824 */ /* 0x100fe200078e0a0d */
[----:B------:R-:W-:Y:S01]  /*6ef0*/  ISETP.GE.AND P6, PT, R10, RZ, PT ;  /* 0x000000ff0a00720c */ /* 0x000fe20003fc6270 */
[----:B------:R-:W-:Y:S01]  /*6f00*/  VIADD R8, R3, 0x17f ;  /* 0x0000017f03087836 */ /* 0x000fe20000000000 */
[----:B------:R-:W-:Y:S01]  /*6f10*/  IABS R10, R10 ;  /* 0x0000000a000a7213 */ /* 0x000fe20000000000 */
[--C-:B------:R-:W-:Y:S01]  /*6f20*/  @!P0 IMAD.IADD R4, R4, 0x1, -R13.reuse ;  /* 0x0000000104048824 */ /* 0x100fe200078e0a0d */
[----:B------:R-:W-:Y:S01]  /*6f30*/  ISETP.GT.U32.AND P4, PT, R13, R6, PT ;  /* 0x000000060d00720c */ /* 0x000fe20003f84070 */
[----:B------:R-:W-:Y:S01]  /*6f40*/  VIADD R7, R3, 0x180 ;  /* 0x0000018003077836 */ /* 0x000fe20000000000 */
[----:B------:R-:W-:Y:S01]  /*6f50*/  IABS R12, R8 ;  /* 0x00000008000c7213 */ /* 0x000fe20000000000 */
[----:B------:R-:W-:Y:S01]  /*6f60*/  IMAD.HI.U32 R15, R5, R10, RZ ;  /* 0x0000000a050f7227 */ /* 0x000fe200078e00ff */
[----:B------:R-:W-:Y:S01]  /*6f70*/  ISETP.GT.U32.AND P0, PT, R13, R4, PT ;  /* 0x000000040d00720c */ /* 0x000fe20003f04070 */
[----:B------:R1:W-:Y:S01]  /*6f80*/  STL [R1+0x780], R17 ;  /* 0x0007801101007387 */ /* 0x0003e20000100800 */
[----:B0-----:R-:W-:Y:S01]  /*6f90*/  IABS R11, R7 ;  /* 0x00000007000b7213 */ /* 0x001fe20000000000 */
[----:B------:R-:W-:-:S02]  /*6fa0*/  @!P1 IMAD.IADD R0, R0, 0x1, -R13 ;  /* 0x0000000100009824 */ /* 0x000fc400078e0a0d */
[----:B------:R-:W-:Y:S02]  /*6fb0*/  VIADD R9, R3, 0x17e ;  /* 0x0000017e03097836 */ /* 0x000fe40000000000 */
[----:B------:R-:W-:Y:S01]  /*6fc0*/  IMAD.MOV R15, RZ, RZ, -R15 ;  /* 0x000000ffff0f7224 */ /* 0x000fe200078e0a0f */
[----:B------:R-:W-:Y:S01]  /*6fd0*/  ISETP.GT.U32.AND P1, PT, R13, R0, PT ;  /* 0x000000000d00720c */ /* 0x000fe20003f24070 */
[----:B------:R-:W-:Y:S01]  /*6fe0*/  @!P4 IMAD.IADD R6, R6, 0x1, -R13 ;  /* 0x000000010606c824 */ /* 0x000fe200078e0a0d */
[----:B------:R-:W-:Y:S01]  /*6ff0*/  IABS R14, R9 ;  /* 0x00000009000e7213 */ /* 0x000fe20000000000 */
[----:B-1----:R-:W-:Y:S01]  /*7000*/  IMAD.HI.U32 R17, R5, R12, RZ ;  /* 0x0000000c05117227 */ /* 0x002fe200078e00ff */
[----:B------:R-:W-:-:S03]  /*7010*/  ISETP.GE.AND P4, PT, R7, RZ, PT ;  /* 0x000000ff0700720c */ /* 0x000fc60003f86270 */
[C---:B------:R-:W-:Y:S02]  /*7020*/  IMAD R10, R13.reuse, R15, R10 ;  /* 0x0000000f0d0a7224 */ /* 0x040fe400078e020a */
[----:B------:R-:W-:Y:S02]  /*7030*/  IMAD.MOV R17, RZ, RZ, -R17 ;  /* 0x000000ffff117224 */ /* 0x000fe400078e0a11 */
[----:B------:R-:W-:Y:S01]  /*7040*/  @!P0 IMAD.IADD R4, R4, 0x1, -R13 ;  /* 0x0000000104048824 */ /* 0x000fe200078e0a0d */
[----:B------:R-:W-:Y:S01]  /*7050*/  ISETP.GT.U32.AND P0, PT, R13, R10, PT ;  /* 0x0000000a0d00720c */ /* 0x000fe20003f04070 */
[----:B------:R-:W-:-:S04]  /*7060*/  IMAD.HI.U32 R16, R5, R11, RZ ;  /* 0x0000000b05107227 */ /* 0x000fc800078e00ff */
[----:B------:R-:W-:-:S04]  /*7070*/  IMAD.HI.U32 R15, R5, R14, RZ ;  /* 0x0000000e050f7227 */ /* 0x000fc800078e00ff */
[----:B------:R-:W-:Y:S02]  /*7080*/  IMAD.MOV.U32 R19, RZ, RZ, R6 ;  /* 0x000000ffff137224 */ /* 0x000fe400078e0006 */
[C---:B------:R-:W-:Y:S02]  /*7090*/  IMAD R6, R13.reuse, R17, R12 ;  /* 0x000000110d067224 */ /* 0x040fe400078e020c */
[----:B------:R-:W-:Y:S02]  /*70a0*/  IMAD.MOV R16, RZ, RZ, -R16 ;  /* 0x000000ffff107224 */ /* 0x000fe400078e0a10 */
[----:B------:R-:W-:Y:S02]  /*70b0*/  IMAD.MOV R15, RZ, RZ, -R15 ;  /* 0x000000ffff0f7224 */ /* 0x000fe400078e0a0f */
[----:B------:R-:W-:Y:S01]  /*70c0*/  @!P1 IMAD.IADD R0, R0, 0x1, -R13 ;  /* 0x0000000100009824 */ /* 0x000fe200078e0a0d */
[C---:B------:R-:W-:Y:S01]  /*70d0*/  ISETP.GT.U32.AND P1, PT, R13.reuse, R6, PT ;  /* 0x000000060d00720c */ /* 0x040fe20003f24070 */
[----:B------:R-:W-:-:S02]  /*70e0*/  IMAD R11, R13, R16, R11 ;  /* 0x000000100d0b7224 */ /* 0x000fc400078e020b */
[----:B------:R-:W-:Y:S02]  /*70f0*/  IMAD.MOV.U32 R18, RZ, RZ, R4 ;  /* 0x000000ffff127224 */ /* 0x000fe400078e0004 */
[C---:B------:R-:W-:Y:S02]  /*7100*/  IMAD R4, R13.reuse, R15, R14 ;  /* 0x0000000f0d047224 */ /* 0x040fe400078e020e */
[----:B------:R-:W-:Y:S02]  /*7110*/  IMAD.MOV.U32 R16, RZ, RZ, R0 ;  /* 0x000000ffff107224 */ /* 0x000fe400078e0000 */
[----:B------:R-:W-:Y:S02]  /*7120*/  @!P0 IMAD.IADD R10, R10, 0x1, -R13 ;  /* 0x000000010a0a8824 */ /* 0x000fe400078e0a0d */
[----:B------:R-:W-:Y:S01]  /*7130*/  @!P3 IMAD.MOV R16, RZ, RZ, -R16 ;  /* 0x000000ffff10b224 */ /* 0x000fe200078e0a10 */
[C---:B------:R-:W-:Y:S01]  /*7140*/  ISETP.GT.U32.AND P3, PT, R13.reuse, R4, PT ;  /* 0x000000040d00720c */ /* 0x040fe20003f64070 */
[----:B------:R-:W-:Y:S01]  /*7150*/  @!P2 IMAD.MOV R19, RZ, RZ, -R19 ;  /* 0x000000ffff13a224 */ /* 0x000fe200078e0a13 */
[C---:B------:R-:W-:Y:S01]  /*7160*/  ISETP.GT.U32.AND P0, PT, R13.reuse, R10, PT ;  /* 0x0000000a0d00720c */ /* 0x040fe20003f04070 */
[----:B------:R-:W-:Y:S01]  /*7170*/  @!P5 IMAD.MOV R18, RZ, RZ, -R18 ;  /* 0x000000ffff12d224 */ /* 0x000fe200078e0a12 */
[----:B------:R-:W-:Y:S01]  /*7180*/  ISETP.GT.U32.AND P2, PT, R13, R11, PT ;  /* 0x0000000b0d00720c */ /* 0x000fe20003f44070 */
[--C-:B------:R-:W-:Y:S01]  /*7190*/  @!P1 IMAD.IADD R6, R6, 0x1, -R13.reuse ;  /* 0x0000000106069824 */ /* 0x100fe200078e0a0d */
[----:B------:R-:W-:Y:S01]  /*71a0*/  ISETP.GE.AND P5, PT, R8, RZ, PT ;  /* 0x000000ff0800720c */ /* 0x000fe20003fa6270 */
[C---:B------:R-:W-:Y:S01]  /*71b0*/  VIADD R8, R3.reuse, 0x17c ;  /* 0x0000017c03087836 */ /* 0x040fe20000000000 */
[----:B------:R-:W-:Y:S01]  /*71c0*/  STL [R1+0x774], R19 ;  /* 0x0007741301007387 */ /* 0x000fe20000100800 */
[----:B------:R-:W-:Y:S01]  /*71d0*/  VIADD R7, R3, 0x17d ;  /* 0x0000017d03077836 */ /* 0x000fe20000000000 */
[----:B------:R-:W-:Y:S01]  /*71e0*/  ISETP.GT.U32.AND P1, PT, R13, R6, PT ;  /* 0x000000060d00720c */ /* 0x000fe20003f24070 */
[----:B------:R-:W-:Y:S01]  /*71f0*/  VIADD R12, R3, 0x17b ;  /* 0x0000017b030c7836 */ /* 0x000fe20000000000 */
[----:B------:R-:W-:Y:S01]  /*7200*/  IABS R0, R8 ;  /* 0x0000000800007213 */ /* 0x000fe20000000000 */
[--C-:B------:R-:W-:Y:S01]  /*7210*/  @!P3 IMAD.IADD R4, R4, 0x1, -R13.reuse ;  /* 0x000000010404b824 */ /* 0x100fe200078e0a0d */
[----:B------:R-:W-:Y:S01]  /*7220*/  IABS R14, R7 ;  /* 0x00000007000e7213 */ /* 0x000fe20000000000 */
[--C-:B------:R-:W-:Y:S01]  /*7230*/  @!P0 IMAD.IADD R10, R10, 0x1, -R13.reuse ;  /* 0x000000010a0a8824 */ /* 0x100fe200078e0a0d */
[----:B------:R-:W-:Y:S01]  /*7240*/  ISETP.GE.AND P0, PT, R9, RZ, PT ;  /* 0x000000ff0900720c */ /* 0x000fe20003f06270 */
[----:B------:R-:W-:Y:S01]  /*7250*/  @!P2 IMAD.IADD R11, R11, 0x1, -R13 ;  /* 0x000000010b0ba824 */ /* 0x000fe200078e0a0d */
[----:B------:R-:W-:Y:S01]  /*7260*/  ISETP.GT.U32.AND P3, PT, R13, R4, PT ;  /* 0x000000040d00720c */ /* 0x000fe20003f64070 */
[----:B------:R-:W-:Y:S01]  /*7270*/  IMAD.HI.U32 R9, R5, R0, RZ ;  /* 0x0000000005097227 */ /* 0x000fe200078e00ff */
[----:B------:R-:W-:Y:S02]  /*7280*/  STL [R1+0x770], R18 ;  /* 0x0007701201007387 */ /* 0x000fe40000100800 */
[----:B------:R-:W-:Y:S01]  /*7290*/  ISETP.GT.U32.AND P2, PT, R13, R11, PT ;  /* 0x0000000b0d00720c */ /* 0x000fe20003f44070 */
[----:B------:R-:W-:Y:S01]  /*72a0*/  IMAD.MOV R9, RZ, RZ, -R9 ;  /* 0x000000ffff097224 */ /* 0x000fe200078e0a09 */
[----:B------:R0:W-:Y:S01]  /*72b0*/  STL [R1+0x76c], R16 ;  /* 0x00076c1001007387 */ /* 0x0001e20000100800 */
[----:B------:R-:W-:-:S04]  /*72c0*/  IMAD.HI.U32 R15, R5, R14, RZ ;  /* 0x0000000e050f7227 */ /* 0x000fc800078e00ff */
[----:B------:R-:W-:Y:S01]  /*72d0*/  @!P1 IMAD.IADD R6, R6, 0x1, -R13 ;  /* 0x0000000106069824 */ /* 0x000fe200078e0a0d */
[----:B------:R-:W-:Y:S01]  /*72e0*/  ISETP.GE.AND P1, PT, R12, RZ, PT ;  /* 0x000000ff0c00720c */ /* 0x000fe20003f26270 */
[----:B------:R-:W-:Y:S02]  /*72f0*/  IMAD.MOV R15, RZ, RZ, -R15 ;  /* 0x000000ffff0f7224 */ /* 0x000fe400078e0a0f */
[--C-:B------:R-:W-:Y:S01]  /*7300*/  @!P3 IMAD.IADD R4, R4, 0x1, -R13.reuse ;  /* 0x000000010404b824 */ /* 0x100fe200078e0a0d */
[----:B0-----:R-:W-:Y:S01]  /*7310*/  IABS R16, R12 ;  /* 0x0000000c00107213 */ /* 0x001fe20000000000 */
[C---:B------:R-:W-:Y:S02]  /*7320*/  IMAD R12, R13.reuse, R9, R0 ;  /* 0x000000090d0c7224 */ /* 0x040fe400078e0200 */
[----:B------:R-:W-:Y:S02]  /*7330*/  IMAD R14, R13, R15, R14 ;  /* 0x0000000f0d0e7224 */ /* 0x000fe400078e020e */
[----:B------:R-:W-:Y:S01]  /*7340*/  @!P2 IMAD.IADD R11, R11, 0x1, -R13 ;  /* 0x000000010b0ba824 */ /* 0x000fe200078e0a0d */
[C---:B------:R-:W-:Y:S01]  /*7350*/  ISETP.GT.U32.AND P3, PT, R13.reuse, R12, PT ;  /* 0x0000000c0d00720c */ /* 0x040fe20003f64070 */
[----:B------:R-:W-:Y:S01]  /*7360*/  IMAD.MOV.U32 R18, RZ, RZ, R10 ;  /* 0x000000ffff127224 */ /* 0x000fe200078e000a */
[----:B------:R-:W-:Y:S01]  /*7370*/  ISETP.GT.U32.AND P2, PT, R13, R14, PT ;  /* 0x0000000e0d00720c */ /* 0x000fe20003f44070 */
[----:B------:R-:W-:-:S02]  /*7380*/  IMAD.MOV.U32 R17, RZ, RZ, R11 ;  /* 0x000000ffff117224 */ /* 0x000fc400078e000b */
[----:B------:R-:W-:Y:S02]  /*7390*/  VIADD R0, R3, 0x17a ;  /* 0x0000017a03007836 */ /* 0x000fe40000000000 */
[----:B------:R-:W-:Y:S02]  /*73a0*/  IMAD.MOV.U32 R11, RZ, RZ, R6 ;  /* 0x000000ffff0b7224 */ /* 0x000fe400078e0006 */
[----:B------:R-:W-:Y:S01]  /*73b0*/  @!P6 IMAD.MOV R18, RZ, RZ, -R18 ;  /* 0x000000ffff12e224 */ /* 0x000fe200078e0a12 */
[----:B------:R-:W-:Y:S01]  /*73c0*/  IABS R9, R0 ;  /* 0x0000000000097213 */ /* 0x000fe20000000000 */
[----:B------:R-:W-:Y:S01]  /*73d0*/  @!P4 IMAD.MOV R17, RZ, RZ, -R17 ;  /* 0x000000ffff11c224 */ /* 0x000fe200078e0a11 */
[----:B------:R-:W-:Y:S01]  /*73e0*/  ISETP.GE.AND P6, PT, R7, RZ, PT ;  /* 0x000000ff0700720c */ /* 0x000fe20003fc6270 */
[----:B------:R-:W-:Y:S01]  /*73f0*/  @!P5 IMAD.MOV R11, RZ, RZ, -R11 ;  /* 0x000000ffff0bd224 */ /* 0x000fe200078e0a0b */
[----:B------:R-:W-:Y:S01]  /*7400*/  STL [R1+0x768], R18 ;  /* 0x0007681201007387 */ /* 0x000fe20000100800 */
[--C-:B------:R-:W-:Y:S01]  /*7410*/  @!P3 IMAD.IADD R12, R12, 0x1, -R13.reuse ;  /* 0x000000010c0cb824 */ /* 0x100fe200078e0a0d */
[----:B------:R-:W-:Y:S01]  /*7420*/  ISETP.GE.AND P4, PT, R8, RZ, PT ;  /* 0x000000ff0800720c */ /* 0x000fe20003f86270 */
[----:B------:R-:W-:Y:S01]  /*7430*/  IMAD.MOV.U32 R7, RZ, RZ, R4 ;  /* 0x000000ffff077224 */ /* 0x000fe200078e0004 */
[----:B------:R-:W-:Y:S01]  /*7440*/  STL [R1+0x754], R17 ;  /* 0x0007541101007387 */ /* 0x000fe20000100800 */
[----:B------:R-:W-:Y:S01]  /*7450*/  @!P2 IMAD.IADD R14, R14, 0x1, -R13 ;  /* 0x000000010e0ea824 */ /* 0x000fe200078e0a0d */
[----:B------:R-:W-:Y:S01]  /*7460*/  ISETP.GT.U32.AND P3, PT, R13, R12, PT ;  /* 0x0000000c0d00720c */ /* 0x000fe20003f64070 */
[----:B------:R-:W-:Y:S01]  /*7470*/  @!P0 IMAD.MOV R7, RZ, RZ, -R7 ;  /* 0x000000ffff078224 */ /* 0x000fe200078e0a07 */
[----:B------:R0:W-:Y:S01]  /*7480*/  STL [R1+0x760], R11 ;  /* 0x0007600b01007387 */ /* 0x0001e20000100800 */
[----:B------:R-:W-:Y:S01]  /*7490*/  VIADD R6, R3, 0x179 ;  /* 0x0000017903067836 */ /* 0x000fe20000000000 */
[----:B------:R-:W-:Y:S01]  /*74a0*/  ISETP.GT.U32.AND P2, PT, R13, R14, PT ;  /* 0x0000000e0d00720c */ /* 0x000fe20003f44070 */
[----:B------:R-:W-:Y:S01]  /*74b0*/  IMAD.HI.U32 R10, R5, R16, RZ ;  /* 0x00000010050a7227 */ /* 0x000fe200078e00ff */
[----:B------:R1:W-:Y:S01]  /*74c0*/  STL [R1+0x764], R7 ;  /* 0x0007640701007387 */ /* 0x0003e20000100800 */
[----:B------:R-:W-:-:S02]  /*74d0*/  ISETP.GE.AND P5, PT, R0, RZ, PT ;  /* 0x000000ff0000720c */ /* 0x000fc40003fa6270 */
[----:B------:R-:W-:Y:S01]  /*74e0*/  IMAD.MOV R10, RZ, RZ, -R10 ;  /* 0x000000ffff0a7224 */ /* 0x000fe200078e0a0a */
[----:B------:R-:W-:Y:S01]  /*74f0*/  ISETP.GE.AND P0, PT, R6, RZ, PT ;  /* 0x000000ff0600720c */ /* 0x000fe20003f06270 */
[----:B------:R-:W-:Y:S02]  /*7500*/  VIADD R8, R3, 0x177 ;  /* 0x0000017703087836 */ /* 0x000fe40000000000 */
[----:B0-----:R-:W-:Y:S01]  /*7510*/  IMAD.HI.U32 R11, R5, R9, RZ ;  /* 0x00000009050b7227 */ /* 0x001fe200078e00ff */
[----:B-1----:R-:W-:-:S03]  /*7520*/  IABS R7, R6 ;  /* 0x0000000600077213 */ /* 0x002fc60000000000 */
[----:B------:R-:W-:Y:S02]  /*7530*/  IMAD.MOV R11, RZ, RZ, -R11 ;  /* 0x000000ffff0b7224 */ /* 0x000fe400078e0a0b */
[----:B------:R-:W-:Y:S02]  /*7540*/  @!P3 IMAD.IADD R12, R12, 0x1, -R13 ;  /* 0x000000010c0cb824 */ /* 0x000fe400078e0a0d */
[----:B------:R-:W-:Y:S02]  /*7550*/  IMAD R9, R13, R11, R9 ;  /* 0x0000000b0d097224 */ /* 0x000fe400078e0209 */
[----:B------:R-:W-:-:S03]  /*7560*/  IMAD.HI.U32 R4, R5, R7, RZ ;  /* 0x0000000705047227 */ /* 0x000fc600078e00ff */
[C---:B------:R-:W-:Y:S01]  /*7570*/  ISETP.GT.U32.AND P3, PT, R13.reuse, R9, PT ;  /* 0x000000090d00720c */ /* 0x040fe20003f64070 */
[----:B------:R-:W-:Y:S02]  /*7580*/  @!P2 IMAD.IADD R14, R14, 0x1, -R13 ;  /* 0x000000010e0ea824 */ /* 0x000fe400078e0a0d */
[----:B------:R-:W-:Y:S02]  /*7590*/  IMAD.MOV R4, RZ, RZ, -R4 ;  /* 0x000000ffff047224 */ /* 0x000fe400078e0a04 */
[----:B------:R-:W-:Y:S01]  /*75a0*/  IMAD R16, R13, R10, R16 ;  /* 0x0000000a0d107224 */ /* 0x000fe200078e0210 */
[----:B------:R-:W-:Y:S01]  /*75b0*/  IABS R10, R8 ;  /* 0x00000008000a7213 */ /* 0x000fe20000000000 */
[----:B------:R-:W-:Y:S02]  /*75c0*/  VIADD R0, R3, 0x178 ;  /* 0x0000017803007836 */ /* 0x000fe40000000000 */
[C---:B------:R-:W-:Y:S01]  /*75d0*/  IMAD R7, R13.reuse, R4, R7 ;  /* 0x000000040d077224 */ /* 0x040fe200078e0207 */
[----:B------:R-:W-:Y:S01]  /*75e0*/  ISETP.GT.U32.AND P2, PT, R13, R16, PT ;  /* 0x000000100d00720c */ /* 0x000fe20003f44070 */
[----:B------:R-:W-:Y:S01]  /*75f0*/  IMAD.MOV.U32 R17, RZ, RZ, R14 ;  /* 0x000000ffff117224 */ /* 0x000fe200078e000e */
[----:B------:R-:W-:Y:S01]  /*7600*/  IABS R6, R0 ;  /* 0x0000000000067213 */ /* 0x000fe20000000000 */
[----:B------:R-:W-:-:S02]  /*7610*/  @!P3 IMAD.IADD R9, R9, 0x1, -R13 ;  /* 0x000000010909b824 */ /* 0x000fc400078e0a0d */
[----:B------:R-:W-:Y:S01]  /*7620*/  @!P6 IMAD.MOV R17, RZ, RZ, -R17 ;  /* 0x000000ffff11e224 */ /* 0x000fe200078e0a11 */
[----:B------:R-:W-:Y:S01]  /*7630*/  ISETP.GT.U32.AND P6, PT, R13, R7, PT ;  /* 0x000000070d00720c */ /* 0x000fe20003fc4070 */
[----:B------:R-:W-:Y:S01]  /*7640*/  IMAD.HI.U32 R4, R5, R10, RZ ;  /* 0x0000000a05047227 */ /* 0x000fe200078e00ff */
[----:B------:R-:W-:Y:S02]  /*7650*/  ISETP.GT.U32.AND P3, PT, R13, R9, PT ;  /* 0x000000090d00720c */ /* 0x000fe40003f64070 */
[----:B------:R-:W-:Y:S01]  /*7660*/  STL [R1+0x758], R17 ;  /* 0x0007581101007387 */ /* 0x000fe20000100800 */
[----:B------:R-:W-:Y:S02]  /*7670*/  IMAD.MOV R4, RZ, RZ, -R4 ;  /* 0x000000ffff047224 */ /* 0x000fe400078e0a04 */
[----:B------:R-:W-:-:S04]  /*7680*/  IMAD.HI.U32 R11, R5, R6, RZ ;  /* 0x00000006050b7227 */ /* 0x000fc800078e00ff */
[----:B------:R-:W-:Y:S02]  /*7690*/  IMAD.MOV.U32 R15, RZ, RZ, R12 ;  /* 0x000000ffff0f7224 */ /* 0x000fe400078e000c */
[----:B------:R-:W-:Y:S02]  /*76a0*/  IMAD R10, R13, R4, R10 ;  /* 0x000000040d0a7224 */ /* 0x000fe400078e020a */
[----:B------:R-:W-:Y:S02]  /*76b0*/  IMAD.MOV R11, RZ, RZ, -R11 ;  /* 0x000000ffff0b7224 */ /* 0x000fe400078e0a0b */
[----:B------:R-:W-:Y:S02]  /*76c0*/  VIADD R4, R3, 0x176 ;  /* 0x0000017603047836 */ /* 0x000fe40000000000 */
[----:B------:R-:W-:Y:S01]  /*76d0*/  @!P4 IMAD.MOV R15, RZ, RZ, -R15 ;  /* 0x000000ffff0fc224 */ /* 0x000fe200078e0a0f */
[----:B------:R-:W-:Y:S01]  /*76e0*/  ISETP.GE.AND P4, PT, R0, RZ, PT ;  /* 0x000000ff0000720c */ /* 0x000fe20003f86270 */
[----:B------:R-:W-:Y:S01]  /*76f0*/  IMAD R0, R13, R11, R6 ;  /* 0x0000000b0d007224 */ /* 0x000fe200078e0206 */
[----:B------:R-:W-:Y:S01]  /*7700*/  IABS R14, R4 ;  /* 0x00000004000e7213 */ /* 0x000fe20000000000 */
[--C-:B------:R-:W-:Y:S01]  /*7710*/  @!P6 IMAD.IADD R7, R7, 0x1, -R13.reuse ;  /* 0x000000010707e824 */ /* 0x100fe200078e0a0d */
[----:B------:R0:W-:Y:S01]  /*7720*/  STL [R1+0x75c], R15 ;  /* 0x00075c0f01007387 */ /* 0x0001e20000100800 */
[----:B------:R-:W-:-:S02]  /*7730*/  @!P2 IMAD.IADD R16, R16, 0x1, -R13 ;  /* 0x000000011010a824 */ /* 0x000fc400078e0a0d */
[----:B------:R-:W-:Y:S01]  /*7740*/  @!P3 IMAD.IADD R9, R9, 0x1, -R13 ;  /* 0x000000010909b824 */ /* 0x000fe200078e0a0d */
[----:B------:R-:W-:Y:S01]  /*7750*/  ISETP.GT.U32.AND P6, PT, R13, R7, PT ;  /* 0x000000070d00720c */ /* 0x000fe20003fc4070 */
[----:B------:R-:W-:Y:S01]  /*7760*/  VIADD R6, R3, 0x175 ;  /* 0x0000017503067836 */ /* 0x000fe20000000000 */
[----:B------:R-:W-:Y:S01]  /*7770*/  ISETP.GT.U32.AND P3, PT, R13, R0, PT ;  /* 0x000000000d00720c */ /* 0x000fe20003f64070 */
[----:B------:R-:W-:Y:S01]  /*7780*/  VIADD R19, R3, 0x174 ;  /* 0x0000017403137836 */ /* 0x000fe20000000000 */
[----:B------:R-:W-:Y:S01]  /*7790*/  ISETP.GT.U32.AND P2, PT, R13, R16, PT ;  /* 0x000000100d00720c */ /* 0x000fe20003f44070 */
[----:B------:R-:W-:Y:S01]  /*77a0*/  VIADD R11, R3, 0x172 ;  /* 0x00000172030b7836 */ /* 0x000fe20000000000 */
[----:B------:R-:W-:Y:S01]  /*77b0*/  IABS R22, R6 ;  /* 0x0000000600167213 */ /* 0x000fe20000000000 */
[----:B0-----:R-:W-:Y:S01]  /*77c0*/  IMAD.HI.U32 R15, R5, R14, RZ ;  /* 0x0000000e050f7227 */ /* 0x001fe200078e00ff */
[----:B------:R-:W-:Y:S02]  /*77d0*/  IABS R20, R19 ;  /* 0x0000001300147213 */ /* 0x000fe40000000000 */
[----:B------:R-:W-:Y:S01]  /*77e0*/  IABS R17, R11 ;  /* 0x0000000b00117213 */ /* 0x000fe20000000000 */
[----:B------:R-:W-:-:S02]  /*77f0*/  IMAD.MOV R15, RZ, RZ, -R15 ;  /* 0x000000ffff0f7224 */ /* 0x000fc400078e0a0f */
[--C-:B------:R-:W-:Y:S01]  /*7800*/  @!P6 IMAD.IADD R7, R7, 0x1, -R13.reuse ;  /* 0x000000010707e824 */ /* 0x100fe200078e0a0d */
[C---:B------:R-:W-:Y:S01]  /*7810*/  ISETP.GT.U32.AND P6, PT, R13.reuse, R10, PT ;  /* 0x0000000a0d00720c */ /* 0x040fe20003fc4070 */
[----:B------:R-:W-:Y:S02]  /*7820*/  IMAD R14, R13, R15, R14 ;  /* 0x0000000f0d0e7224 */ /* 0x000fe400078e020e */
[----:B------:R-:W-:Y:S02]  /*7830*/  @!P3 IMAD.IADD R0, R0, 0x1, -R13 ;  /* 0x000000010000b824 */ /* 0x000fe400078e0a0d */
[----:B------:R-:W-:Y:S01]  /*7840*/  IMAD.HI.U32 R21, R5, R22, RZ ;  /* 0x0000001605157227 */ /* 0x000fe200078e00ff */
[----:B------:R-:W-:-:S03]  /*7850*/  ISETP.GT.U32.AND P3, PT, R13, R14, PT ;  /* 0x0000000e0d00720c */ /* 0x000fc60003f64070 */
[----:B------:R-:W-:Y:S01]  /*7860*/  @!P2 IMAD.IADD R16, R16, 0x1, -R13 ;  /* 0x000000011010a824 */ /* 0x000fe200078e0a0d */
[----:B------:R-:W-:Y:S01]  /*7870*/  ISETP.GE.AND P2, PT, R8, RZ, PT ;  /* 0x000000ff0800720c */ /* 0x000fe20003f46270 */
[----:B------:R-:W-:Y:S02]  /*7880*/  VIADD R8, R3, 0x173 ;  /* 0x0000017303087836 */ /* 0x000fe40000000000 */
[----:B------:R-:W-:Y:S02]  /*7890*/  IMAD.MOV R21, RZ, RZ, -R21 ;  /* 0x000000ffff157224 */ /* 0x000fe400078e0a15 */
[--C-:B------:R-:W-:Y:S01]  /*78a0*/  @!P6 IMAD.IADD R10, R10, 0x1, -R13.reuse ;  /* 0x000000010a0ae824 */ /* 0x100fe200078e0a0d */
[----:B------:R-:W-:Y:S01]  /*78b0*/  IABS R12, R8 ;  /* 0x00000008000c7213 */ /* 0x000fe20000000000 */
[C---:B------:R-:W-:Y:S02]  /*78c0*/  IMAD R21, R13.reuse, R21, R22 ;  /* 0x000000150d157224 */ /* 0x040fe400078e0216 */
[----:B------:R-:W-:Y:S01]  /*78d0*/  @!P3 IMAD.IADD R14, R14, 0x1, -R13 ;  /* 0x000000010e0eb824 */ /* 0x000fe200078e0a0d */
[----:B------:R-:W-:Y:S01]  /*78e0*/  ISETP.GT.U32.AND P3, PT, R13, R0, PT ;  /* 0x000000000d00720c */ /* 0x000fe20003f64070 */
[----:B------:R-:W-:Y:S01]  /*78f0*/  IMAD.HI.U32 R23, R5, R20, RZ ;  /* 0x0000001405177227 */ /* 0x000fe200078e00ff */
[----:B------:R-:W-:-:S03]  /*7900*/  ISETP.GT.U32.AND P6, PT, R13, R21, PT ;  /* 0x000000150d00720c */ /* 0x000fc60003fc4070 */
[----:B------:R-:W-:-:S04]  /*7910*/  IMAD.HI.U32 R18, R5, R12, RZ ;  /* 0x0000000c05127227 */ /* 0x000fc800078e00ff */
[----:B------:R-:W-:Y:S02]  /*7920*/  IMAD.MOV R23, RZ, RZ, -R23 ;  /* 0x000000ffff177224 */ /* 0x000fe400078e0a17 */
[----:B------:R-:W-:Y:S02]  /*7930*/  IMAD.MOV R18, RZ, RZ, -R18 ;  /* 0x000000ffff127224 */ /* 0x000fe400078e0a12 */
[----:B------:R-:W-:Y:S02]  /*7940*/  IMAD.MOV.U32 R24, RZ, RZ, R16 ;  /* 0x000000ffff187224 */ /* 0x000fe400078e0010 */
[----:B------:R-:W-:Y:S02]  /*7950*/  IMAD.MOV.U32 R22, RZ, RZ, R9 ;  /* 0x000000ffff167224 */ /* 0x000fe400078e0009 */
[C---:B------:R-:W-:Y:S02]  /*7960*/  IMAD R20, R13.reuse, R23, R20 ;  /* 0x000000170d147224 */ /* 0x040fe400078e0214 */
[----:B------:R-:W-:-:S02]  /*7970*/  IMAD R12, R13, R18, R12 ;  /* 0x000000120d0c7224 */ /* 0x000fc400078e020c */
[----:B------:R-:W-:Y:S01]  /*7980*/  @!P1 IMAD.MOV R24, RZ, RZ, -R24 ;  /* 0x000000ffff189224 */ /* 0x000fe200078e0a18 */
[C---:B------:R-:W-:Y:S01]  /*7990*/  ISETP.GT.U32.AND P1, PT, R13.reuse, R10, PT ;  /* 0x0000000a0d00720c */ /* 0x040fe20003f24070 */
[----:B------:R-:W-:Y:S01]  /*79a0*/  @!P5 IMAD.MOV R22, RZ, RZ, -R22 ;  /* 0x000000ffff16d224 */ /* 0x000fe200078e0a16 */
[----:B------:R-:W-:Y:S01]  /*79b0*/  ISETP.GT.U32.AND P5, PT, R13, R14, PT ;  /* 0x0000000e0d00720c */ /* 0x000fe20003fa4070 */
[----:B------:R-:W-:Y:S01]  /*79c0*/  IMAD.HI.U32 R15, R5, R17, RZ ;  /* 0x00000011050f7227 */ /* 0x000fe200078e00ff */
[----:B------:R-:W-:Y:S03]  /*79d0*/  STL [R1+0x748], R24 ;  /* 0x0007481801007387 */ /* 0x000fe60000100800 */
[----:B------:R-:W-:Y:S01]  /*79e0*/  @!P0 IMAD.MOV R7, RZ, RZ, -R7 ;  /* 0x000000ffff078224 */ /* 0x000fe200078e0a07 */
[----:B------:R-:W-:Y:S01]  /*79f0*/  ISETP.GT.U32.AND P0, PT, R13, R20, PT ;  /* 0x000000140d00720c */ /* 0x000fe20003f04070 */
[--C-:B------:R-:W-:Y:S01]  /*7a00*/  @!P6 IMAD.IADD R21, R21, 0x1, -R13.reuse ;  /* 0x000000011515e824 */ /* 0x100fe200078e0a0d */
[----:B------:R-:W-:Y:S01]  /*7a10*/  STL [R1+0x744], R22 ;  /* 0x0007441601007387 */ /* 0x000fe20000100800 */
[----:B------:R-:W-:Y:S01]  /*7a20*/  @!P3 IMAD.IADD R0, R0, 0x1, -R13 ;  /* 0x000000010000b824 */ /* 0x000fe200078e0a0d */
[----:B------:R-:W-:Y:S01]  /*7a30*/  ISETP.GT.U32.AND P3, PT, R13, R12, PT ;  /* 0x0000000c0d00720c */ /* 0x000fe20003f64070 */
[----:B------:R-:W-:Y:S01]  /*7a40*/  VIADD R16, R3, 0x170 ;  /* 0x0000017003107836 */ /* 0x000fe20000000000 */
[----:B------:R-:W-:Y:S01]  /*7a50*/  ISETP.GT.U32.AND P6, PT, R13, R21, PT ;  /* 0x000000150d00720c */ /* 0x000fe20003fc4070 */
[----:B------:R-:W-:Y:S01]  /*7a60*/  IMAD.MOV R15, RZ, RZ, -R15 ;  /* 0x000000ffff0f7224 */ /* 0x000fe200078e0a0f */
[----:B------:R0:W-:Y:S01]  /*7a70*/  STL [R1+0x740], R7 ;  /* 0x0007400701007387 */ /* 0x0001e20000100800 */
[----:B------:R-:W-:Y:S01]  /*7a80*/  VIADD R18, R3, 0x171 ;  /* 0x0000017103127836 */ /* 0x000fe20000000000 */
[----:B------:R-:W-:Y:S01]  /*7a90*/  IABS R9, R16 ;  /* 0x0000001000097213 */ /* 0x000fe20000000000 */
[----:B------:R-:W-:-:S02]  /*7aa0*/  IMAD R15, R13, R15, R17 ;  /* 0x0000000f0d0f7224 */ /* 0x000fc400078e0211 */
[--C-:B------:R-:W-:Y:S01]  /*7ab0*/  @!P1 IMAD.IADD R10, R10, 0x1, -R13.reuse ;  /* 0x000000010a0a9824 */ /* 0x100fe200078e0a0d */
[----:B------:R-:W-:Y:S01]  /*7ac0*/  IABS R17, R18 ;  /* 0x0000001200117213 */ /* 0x000fe20000000000 */
[--C-:B------:R-:W-:Y:S01]  /*7ad0*/  @!P5 IMAD.IADD R14, R14, 0x1, -R13.reuse ;  /* 0x000000010e0ed824 */ /* 0x100fe200078e0a0d */
[----:B------:R-:W-:Y:S01]  /*7ae0*/  ISETP.GE.AND P1, PT, R4, RZ, PT ;  /* 0x000000ff0400720c */ /* 0x000fe20003f26270 */
[----:B------:R-:W-:Y:S01]  /*7af0*/  @!P0 IMAD.IADD R20, R20, 0x1, -R13 ;  /* 0x0000000114148824 */ /* 0x000fe200078e0a0d */
[----:B------:R-:W-:Y:S01]  /*7b00*/  ISETP.GT.U32.AND P5, PT, R13, R15, PT ;  /* 0x0000000f0d00720c */ /* 0x000fe20003fa4070 */
[----:B0-----:R-:W-:Y:S01]  /*7b10*/  IMAD.HI.U32 R7, R5, R9, RZ ;  /* 0x0000000905077227 */ /* 0x001fe200078e00ff */
[----:B------:R-:W-:-:S03]  /*7b20*/  ISETP.GE.AND P0, PT, R19, RZ, PT ;  /* 0x000000ff1300720c */ /* 0x000fc60003f06270 */
[----:B------:R-:W-:-:S04]  /*7b30*/  IMAD.HI.U32 R4, R5, R17, RZ ;  /* 0x0000001105047227 */ /* 0x000fc800078e00ff */
[----:B------:R-:W-:Y:S02]  /*7b40*/  IMAD.MOV.U32 R23, RZ, RZ, R0 ;  /* 0x000000ffff177224 */ /* 0x000fe400078e0000 */
[----:B------:R-:W-:Y:S01]  /*7b50*/  @!P3 IMAD.IADD R12, R12, 0x1, -R13 ;  /* 0x000000010c0cb824 */ /* 0x000fe200078e0a0d */
[----:B------:R-:W-:Y:S01]  /*7b60*/  ISETP.GE.AND P3, PT, R8, RZ, PT ;  /* 0x000000ff0800720c */ /* 0x000fe20003f66270 */
[----:B------:R-:W-:Y:S02]  /*7b70*/  IMAD.MOV.U32 R22, RZ, RZ, R10 ;  /* 0x000000ffff167224 */ /* 0x000fe400078e000a */
[----:B------:R-:W-:Y:S02]  /*7b80*/  IMAD.MOV R7, RZ, RZ, -R7 ;  /* 0x000000ffff077224 */ /* 0x000fe400078e0a07 */
[----:B------:R-:W-:Y:S02]  /*7b90*/  IMAD.MOV R4, RZ, RZ, -R4 ;  /* 0x000000ffff047224 */ /* 0x000fe400078e0a04 */
[----:B------:R-:W-:Y:S01]  /*7ba0*/  @!P4 IMAD.MOV R23, RZ, RZ, -R23 ;  /* 0x000000ffff17c224 */ /* 0x000fe200078e0a17 */
[----:B------:R-:W-:Y:S01]  /*7bb0*/  ISETP.GT.U32.AND P4, PT, R13, R20, PT ;  /* 0x000000140d00720c */ /* 0x000fe20003f84070 */
[----:B------:R-:W-:Y:S01]  /*7bc0*/  @!P6 IMAD.IADD R21, R21, 0x1, -R13 ;  /* 0x000000011515e824 */ /* 0x000fe200078e0a0d */
[----:B------:R-:W-:Y:S01]  /*7bd0*/  ISETP.GE.AND P6, PT, R6, RZ, PT ;  /* 0x000000ff0600720c */ /* 0x000fe20003fc6270 */
[----:B------:R-:W-:Y:S01]  /*7be0*/  @!P2 IMAD.MOV R22, RZ, RZ, -R22 ;  /* 0x000000ffff16a224 */ /* 0x000fe200078e0a16 */
[C---:B------:R-:W-:Y:S01]  /*7bf0*/  ISETP.GT.U32.AND P2, PT, R13.reuse, R12, PT ;  /* 0x0000000c0d00720c */ /* 0x040fe20003f44070 */
[C---:B------:R-:W-:Y:S01]  /*7c00*/  IMAD R7, R13.reuse, R7, R9 ;  /* 0x000000070d077224 */ /* 0x040fe200078e0209 */
[----:B------:R-:W-:Y:S01]  /*7c10*/  STL [R1+0x734], R23 ;  /* 0x0007341701007387 */ /* 0x000fe20000100800 */
[----:B------:R-:W-:-:S02]  /*7c20*/  IMAD R4, R13, R4, R17 ;  /* 0x000000040d047224 */ /* 0x000fc400078e0211 */
[----:B------:R-:W-:Y:S01]  /*7c30*/  IMAD.MOV.U32 R9, RZ, RZ, R14 ;  /* 0x000000ffff097224 */ /* 0x000fe200078e000e */
[----:B------:R-:W-:Y:S01]  /*7c40*/  STL [R1+0x730], R22 ;  /* 0x0007301601007387 */ /* 0x000fe20000100800 */
[----:B------:R-:W-:Y:S02]  /*7c50*/  @!P5 IMAD.IADD R15, R15, 0x1, -R13 ;  /* 0x000000010f0fd824 */ /* 0x000fe400078e0a0d */
[----:B------:R-:W-:Y:S01]  /*7c60*/  @!P1 IMAD.MOV R9, RZ, RZ, -R9 ;  /* 0x000000ffff099224 */ /* 0x000fe200078e0a09 */
[----:B------:R-:W-:Y:S01]  /*7c70*/  ISETP.GT.U32.AND P1, PT, R13, R4, PT ;  /* 0x000000040d00720c */ /* 0x000fe20003f24070 */
[----:B------:R-:W-:Y:S01]  /*7c80*/  VIADD R0, R3, 0x16f ;  /* 0x0000016f03007836 */ /* 0x000fe20000000000 */
[C---:B------:R-:W-:Y:S01]  /*7c90*/  ISETP.GT.U32.AND P5, PT, R13.reuse, R15, PT ;  /* 0x0000000f0d00720c */ /* 0x040fe20003fa4070 */
[----:B------:R-:W-:Y:S01]  /*7ca0*/  IMAD.MOV.U32 R8, RZ, RZ, R21 ;  /* 0x000000ffff087224 */ /* 0x000fe200078e0015 */
[----:B------:R0:W-:Y:S01]  /*7cb0*/  STL [R1+0x72c], R9 ;  /* 0x00072c0901007387 */ /* 0x0001e20000100800 */
[--C-:B------:R-:W-:Y:S01]  /*7cc0*/  @!P4 IMAD.IADD R20, R20, 0x1, -R13.reuse ;  /* 0x000000011414c824 */ /* 0x100fe200078e0a0d */
[----:B------:R-:W-:Y:S01]  /*7cd0*/  IABS R14, R0 ;  /* 0x00000000000e7213 */ /* 0x000fe20000000000 */
[----:B------:R-:W-:Y:S01]  /*7ce0*/  @!P6 IMAD.MOV R8, RZ, RZ, -R8 ;  /* 0x000000ffff08e224 */ /* 0x000fe200078e0a08 */
[----:B------:R-:W-:Y:S01]  /*7cf0*/  ISETP.GT.U32.AND P4, PT, R13, R7, PT ;  /* 0x000000070d00720c */ /* 0x000fe20003f84070 */
[--C-:B------:R-:W-:Y:S01]  /*7d00*/  @!P2 IMAD.IADD R12, R12, 0x1, -R13.reuse ;  /* 0x000000010c0ca824 */ /* 0x100fe200078e0a0d */
[----:B------:R-:W-:Y:S01]  /*7d10*/  ISETP.GE.AND P6, PT, R11, RZ, PT ;  /* 0x000000ff0b00720c */ /* 0x000fe20003fc6270 */
[----:B------:R-:W-:Y:S01]  /*7d20*/  IMAD.MOV.U32 R10, RZ, RZ, R20 ;  /* 0x000000ffff0a7224 */ /* 0x000fe200078e0014 */
[----:B------:R1:W-:Y:S01]  /*7d30*/  STL [R1+0x728], R8 ;  /* 0x0007280801007387 */ /* 0x0003e20000100800 */
[----:B------:R-:W-:Y:S01]  /*7d40*/  @!P1 IMAD.IADD R4, R4, 0x1, -R13 ;  /* 0x0000000104049824 */ /* 0x000fe200078e0a0d */
[----:B------:R-:W-:Y:S01]  /*7d50*/  ISETP.GE.AND P2, PT, R18, RZ, PT ;  /* 0x000000ff1200720c */ /* 0x000fe20003f46270 */
[----:B0-----:R-:W-:Y:S01]  /*7d60*/  IMAD.MOV.U32 R9, RZ, RZ, R12 ;  /* 0x000000ffff097224 */ /* 0x001fe200078e000c */
[----:B------:R-:W-:Y:S01]  /*7d70*/  ISETP.GE.AND P1, PT, R0, RZ, PT ;  /* 0x000000ff0000720c */ /* 0x000fe20003f26270 */
[----:B------:R-:W-:Y:S01]  /*7d80*/  @!P0 IMAD.MOV R10, RZ, RZ, -R10 ;  /* 0x000000ffff0a8224 */ /* 0x000fe200078e0a0a */
[----:B------:R-:W-:Y:S01]  /*7d90*/  ISETP.GT.U32.AND P0, PT, R13, R4, PT ;  /* 0x000000040d00720c */ /* 0x000fe20003f04070 */
[----:B------:R-:W-:-:S02]  /*7da0*/  @!P3 IMAD.MOV R9, RZ, RZ, -R9 ;  /* 0x000000ffff09b224 */ /* 0x000fc400078e0a09 */
[----:B------:R-:W-:Y:S01]  /*7db0*/  @!P5 IMAD.IADD R15, R15, 0x1, -R13 ;  /* 0x000000010f0fd824 */ /* 0x000fe200078e0a0d */
[----:B------:R-:W-:Y:S01]  /*7dc0*/  STL [R1+0x724], R10 ;  /* 0x0007240a01007387 */ /* 0x000fe20000100800 */
[----:B-1----:R-:W-:Y:S01]  /*7dd0*/  IMAD.HI.U32 R8, R5, R14, RZ ;  /* 0x0000000e05087227 */ /* 0x002fe200078e00ff */
[----:B------:R-:W-:Y:S02]  /*7de0*/  ISETP.GE.AND P5, PT, R16, RZ, PT ;  /* 0x000000ff1000720c */ /* 0x000fe40003fa6270 */
[----:B------:R0:W-:Y:S01]  /*7df0*/  STL [R1+0x720], R9 ;  /* 0x0007200901007387 */ /* 0x0001e20000100800 */
[----:B------:R-:W-:Y:S02]  /*7e00*/  IMAD.MOV R8, RZ, RZ, -R8 ;  /* 0x000000ffff087224 */ /* 0x000fe400078e0a08 */
[----:B------:R-:W-:Y:S02]  /*7e10*/  VIADD R6, R3, 0x16e ;  /* 0x0000016e03067836 */ /* 0x000fe40000000000 */
[----:B------:R-:W-:-:S02]  /*7e20*/  IMAD R14, R13, R8, R14 ;  /* 0x000000080d0e7224 */ /* 0x000fc400078e020e */
[--C-:B------:R-:W-:Y:S01]  /*7e30*/  @!P4 IMAD.IADD R7, R7, 0x1, -R13.reuse ;  /* 0x000000010707c824 */ /* 0x100fe200078e0a0d */
[----:B------:R-:W-:Y:S01]  /*7e40*/  IABS R17, R6 ;  /* 0x0000000600117213 */ /* 0x000fe20000000000 */
[----:B------:R-:W-:Y:S01]  /*7e50*/  @!P0 IMAD.IADD R4, R4, 0x1, -R13 ;  /* 0x0000000104048824 */ /* 0x000fe200078e0a0d */
[----:B------:R-:W-:Y:S01]  /*7e60*/  ISETP.GE.AND P4, PT, R6, RZ, PT ;  /* 0x000000ff0600720c */ /* 0x000fe20003f86270 */
[----:B0-----:R-:W-:Y:S01]  /*7e70*/  IMAD.MOV.U32 R9, RZ, RZ, R15 ;  /* 0x000000ffff097224 */ /* 0x001fe200078e000f */
[----:B------:R-:W-:Y:S01]  /*7e80*/  ISETP.GT.U32.AND P3, PT, R13, R7, PT ;  /* 0x000000070d00720c */ /* 0x000fe20003f64070 */
[----:B------:R-:W-:-:S04]  /*7e90*/  IMAD.HI.U32 R0, R5, R17, RZ ;  /* 0x0000001105007227 */ /* 0x000fc800078e00ff */
[----:B------:R-:W-:Y:S01]  /*7ea0*/  @!P6 IMAD.MOV R9, RZ, RZ, -R9 ;  /* 0x000000ffff09e224 */ /* 0x000fe200078e0a09 */
[----:B------:R-:W-:Y:S01]  /*7eb0*/  ISETP.GT.U32.AND P6, PT, R13, R14, PT ;  /* 0x0000000e0d00720c */ /* 0x000fe20003fc4070 */
[----:B------:R-:W-:Y:S02]  /*7ec0*/  IMAD.MOV R0, RZ, RZ, -R0 ;  /* 0x000000ffff007224 */ /* 0x000fe400078e0a00 */
[----:B------:R-:W-:Y:S01]  /*7ed0*/  VIADD R15, R3, 0x16d ;  /* 0x0000016d030f7836 */ /* 0x000fe20000000000 */
[----:B------:R0:W-:Y:S01]  /*7ee0*/  STL [R1+0x71c], R9 ;  /* 0x00071c0901007387 */ /* 0x0001e20000100800 */
[----:B------:R-:W-:Y:S02]  /*7ef0*/  IMAD R17, R13, R0, R17 ;  /* 0x000000000d117224 */ /* 0x000fe400078e0211 */
[--C-:B------:R-:W-:Y:S01]  /*7f00*/  @!P3 IMAD.IADD R7, R7, 0x1, -R13.reuse ;  /* 0x000000010707b824 */ /* 0x100fe200078e0a0d */
[----:B------:R-:W-:Y:S01]  /*7f10*/  ISETP.GE.AND P0, PT, R15, RZ, PT ;  /* 0x000000ff0f00720c */ /* 0x000fe20003f06270 */
[C---:B------:R-:W-:Y:S01]  /*7f20*/  VIADD R0, R3.reuse, 0x16b ;  /* 0x0000016b03007836 */ /* 0x040fe20000000000 */
[----:B------:R-:W-:Y:S01]  /*7f30*/  IABS R15, R15 ;  /* 0x0000000f000f7213 */ /* 0x000fe20000000000 */
[----:B------:R-:W-:Y:S01]  /*7f40*/  VIADD R6, R3, 0x16c ;  /* 0x0000016c03067836 */ /* 0x000fe20000000000 */
[C---:B------:R-:W-:Y:S01]  /*7f50*/  ISETP.GT.U32.AND P3, PT, R13.reuse, R17, PT ;  /* 0x000000110d00720c */ /* 0x040fe20003f64070 */
[----:B------:R-:W-:Y:S01]  /*7f60*/  @!P6 IMAD.IADD R14, R14, 0x1, -R13 ;  /* 0x000000010e0ee824 */ /* 0x000fe200078e0a0d */
[----:B------:R-:W-:Y:S01]  /*7f70*/  IABS R10, R0 ;  /* 0x00000000000a7213 */ /* 0x000fe20000000000 */
[----:B0-----:R-:W-:Y:S01]  /*7f80*/  IMAD.MOV.U32 R9, RZ, RZ, R4 ;  /* 0x000000ffff097224 */ /* 0x001fe200078e0004 */
[----:B------:R-:W-:Y:S01]  /*7f90*/  IABS R8, R6 ;  /* 0x0000000600087213 */ /* 0x000fe20000000000 */
[----:B------:R-:W-:Y:S01]  /*7fa0*/  @!P5 IMAD.MOV R7, RZ, RZ, -R7 ;  /* 0x000000ffff07d224 */ /* 0x000fe200078e0a07 */
[----:B------:R-:W-:Y:S01]  /*7fb0*/  ISETP.GT.U32.AND P6, PT, R13, R14, PT ;  /* 0x0000000e0d00720c */ /* 0x000fe20003fc4070 */
[----:B------:R-:W-:Y:S01]  /*7fc0*/  @!P2 IMAD.MOV R9, RZ, RZ, -R9 ;  /* 0x000000ffff09a224 */ /* 0x000fe200078e0a09 */
[----:B------:R-:W-:Y:S01]  /*7fd0*/  ISETP.GE.AND P2, PT, R6, RZ, PT ;  /* 0x000000ff0600720c */ /* 0x000fe20003f46270 */
[----:B------:R-:W-:Y:S01]  /*7fe0*/  IMAD.HI.U32 R4, R5, R10, RZ ;  /* 0x0000000a05047227 */ /* 0x000fe200078e00ff */
[----:B------:R-:W-:-:S02]  /*7ff0*/  ISETP.GE.AND P5, PT, R0, RZ, PT ;  /* 0x000000ff0000720c */ /* 0x000fc40003fa6270 */
[----:B------:R0:W-:Y:S01]  /*8000*/  STL [R1+0x6c8], R9 ;  /* 0x0006c80901007387 */ /* 0x0001e20000100800 */
[--C-:B------:R-:W-:Y:S02]  /*8010*/  @!P3 IMAD.IADD R17, R17, 0x1, -R13.reuse ;  /* 0x000000011111b824 */ /* 0x100fe400078e0a0d */
[----:B------:R-:W-:Y:S01]  /*8020*/  IMAD.HI.U32 R6, R5, R8, RZ ;  /* 0x0000000805067227 */ /* 0x000fe200078e00ff */
[----:B------:R1:W-:Y:S02]  /*8030*/  STL [R1+0x718], R7 ;  /* 0x0007180701007387 */ /* 0x0003e40000100800 */
[----:B------:R-:W-:Y:S01]  /*8040*/  ISETP.GT.U32.AND P3, PT, R13, R17, PT ;  /* 0x000000110d00720c */ /* 0x000fe20003f64070 */
[----:B------:R-:W-:Y:S02]  /*8050*/  @!P6 IMAD.IADD R14, R14, 0x1, -R13 ;  /* 0x000000010e0ee824 */ /* 0x000fe400078e0a0d */
[----:B------:R-:W-:Y:S02]  /*8060*/  IMAD.MOV R4, RZ, RZ, -R4 ;  /* 0x000000ffff047224 */ /* 0x000fe400078e0a04 */
[----:B0-----:R-:W-:-:S04]  /*8070*/  IMAD.HI.U32 R9, R5, R15, RZ ;  /* 0x0000000f05097227 */ /* 0x001fc800078e00ff */
[----:B------:R-:W-:Y:S02]  /*8080*/  IMAD.MOV R9, RZ, RZ, -R9 ;  /* 0x000000ffff097224 */ /* 0x000fe400078e0a09 */
[----:B------:R-:W-:Y:S02]  /*8090*/  IMAD.MOV R6, RZ, RZ, -R6 ;  /* 0x000000ffff067224 */ /* 0x000fe400078e0a06 */
[C---:B------:R-:W-:Y:S02]  /*80a0*/  IMAD R15, R13.reuse, R9, R15 ;  /* 0x000000090d0f7224 */ /* 0x040fe400078e020f */
[C---:B------:R-:W-:Y:S02]  /*80b0*/  IMAD R10, R13.reuse, R4, R10 ;  /* 0x000000040d0a7224 */ /* 0x040fe400078e020a */
[----:B------:R-:W-:Y:S01]  /*80c0*/  IMAD.MOV.U32 R18, RZ, RZ, R14 ;  /* 0x000000ffff127224 */ /* 0x000fe200078e000e */
[----:B------:R-:W-:Y:S01]  /*80d0*/  ISETP.GT.U32.AND P6, PT, R13, R15, PT ;  /* 0x0000000f0d00720c */ /* 0x000fe20003fc4070 */
[----:B------:R-:W-:-:S02]  /*80e0*/  VIADD R0, R3, 0x16a ;  /* 0x0000016a03007836 */ /* 0x000fc40000000000 */
[C---:B------:R-:W-:Y:S02]  /*80f0*/  IMAD R8, R13.reuse, R6, R8 ;  /* 0x000000060d087224 */ /* 0x040fe400078e0208 */
[----:B------:R-:W-:Y:S01]  /*8100*/  @!P1 IMAD.MOV R18, RZ, RZ, -R18 ;  /* 0x000000ffff129224 */ /* 0x000fe200078e0a12 */
[----:B------:R-:W-:Y:S01]  /*8110*/  ISETP.GT.U32.AND P1, PT, R13, R10, PT ;  /* 0x0000000a0d00720c */ /* 0x000fe20003f24070 */
[----:B------:R-:W-:Y:S01]  /*8120*/  @!P3 IMAD.IADD R17, R17, 0x1, -R13 ;  /* 0x000000011111b824 */ /* 0x000fe200078e0a0d */
[----:B------:R-:W-:Y:S01]  /*8130*/  IABS R6, R0 ;  /* 0x0000000000067213 */ /* 0x000fe20000000000 */
[----:B------:R-:W-:Y:S01]  /*8140*/  VIADD R9, R3, 0x168 ;  /* 0x0000016803097836 */ /* 0x000fe20000000000 */
[----:B------:R-:W-:Y:S01]  /*8150*/  ISETP.GT.U32.AND P3, PT, R13, R8, PT ;  /* 0x000000080d00720c */ /* 0x000fe20003f64070 */
[----:B------:R-:W-:Y:S01]  /*8160*/  @!P4 IMAD.MOV R17, RZ, RZ, -R17 ;  /* 0x000000ffff11c224 */ /* 0x000fe200078e0a11 */
[----:B------:R-:W-:Y:S01]  /*8170*/  ISETP.GE.AND P4, PT, R0, RZ, PT ;  /* 0x000000ff0000720c */ /* 0x000fe20003f86270 */
[--C-:B------:R-:W-:Y:S01]  /*8180*/  @!P6 IMAD.IADD R15, R15, 0x1, -R13.reuse ;  /* 0x000000010f0fe824 */ /* 0x100fe200078e0a0d */
[----:B------:R-:W-:Y:S01]  /*8190*/  IABS R12, R9 ;  /* 0x00000009000c7213 */ /* 0x000fe20000000000 */
[----:B------:R-:W-:Y:S01]  /*81a0*/  IMAD.HI.U32 R14, R5, R6, RZ ;  /* 0x00000006050e7227 */ /* 0x000fe200078e00ff */
[----:B------:R-:W-:Y:S02]  /*81b0*/  STL [R1+0x6e0], R18 ;  /* 0x0006e01201007387 */ /* 0x000fe40000100800 */
[----:B------:R-:W-:Y:S01]  /*81c0*/  ISETP.GT.U32.AND P6, PT, R13, R15, PT ;  /* 0x0000000f0d00720c */ /* 0x000fe20003fc4070 */
[----:B------:R-:W-:Y:S01]  /*81d0*/  IMAD.MOV R14, RZ, RZ, -R14 ;  /* 0x000000ffff0e7224 */ /* 0x000fe200078e0a0e */
[----:B------:R0:W-:Y:S01]  /*81e0*/  STL [R1+0x714], R17 ;  /* 0x0007141101007387 */ /* 0x0001e20000100800 */
[----:B------:R-:W-:-:S02]  /*81f0*/  @!P1 IMAD.IADD R10, R10, 0x1, -R13 ;  /* 0x000000010a0a9824 */ /* 0x000fc400078e0a0d */
[C---:B------:R-:W-:Y:S02]  /*8200*/  IMAD R0, R13.reuse, R14, R6 ;  /* 0x0000000e0d007224 */ /* 0x040fe400078e0206 */
[--C-:B------:R-:W-:Y:S01]  /*8210*/  @!P3 IMAD.IADD R8, R8, 0x1, -R13.reuse ;  /* 0x000000010808b824 */ /* 0x100fe200078e0a0d */
[----:B------:R-:W-:Y:S01]  /*8220*/  ISETP.GT.U32.AND P1, PT, R13, R10, PT ;  /* 0x0000000a0d00720c */ /* 0x000fe20003f24070 */
[C---:B------:R-:W-:Y:S02]  /*8230*/  VIADD R11, R3.reuse, 0x169 ;  /* 0x00000169030b7836 */ /* 0x040fe40000000000 */
[----:B------:R-:W-:Y:S01]  /*8240*/  VIADD R4, R3, 0x167 ;  /* 0x0000016703047836 */ /* 0x000fe20000000000 */
[----:B------:R-:W-:Y:S01]  /*8250*/  ISETP.GT.U32.AND P3, PT, R13, R8, PT ;  /* 0x000000080d00720c */ /* 0x000fe20003f64070 */
[----:B------:R-:W-:Y:S01]  /*8260*/  @!P6 IMAD.IADD R15, R15, 0x1, -R13 ;  /* 0x000000010f0fe824 */ /* 0x000fe200078e0a0d */
[----:B------:R-:W-:Y:S01]  /*8270*/  ISETP.GT.U32.AND P6, PT, R13, R0, PT ;  /* 0x000000000d00720c */ /* 0x000fe20003fc4070 */
[----:B------:R-:W-:Y:S01]  /*8280*/  IMAD.HI.U32 R6, R5, R12, RZ ;  /* 0x0000000c05067227 */ /* 0x000fe200078e00ff */
[----:B------:R-:W-:-:S02]  /*8290*/  IABS R16, R11 ;  /* 0x0000000b00107213 */ /* 0x000fc40000000000 */
[----:B-1----:R-:W-:Y:S01]  /*82a0*/  IABS R7, R4 ;  /* 0x0000000400077213 */ /* 0x002fe20000000000 */
[----:B------:R-:W-:Y:S02]  /*82b0*/  IMAD.MOV R6, RZ, RZ, -R6 ;  /* 0x000000ffff067224 */ /* 0x000fe400078e0a06 */
[----:B0-----:R-:W-:-:S04]  /*82c0*/  IMAD.HI.U32 R17, R5, R16, RZ ;  /* 0x0000001005117227 */ /* 0x001fc800078e00ff */
[----:B------:R-:W-:-:S04]  /*82d0*/  IMAD.HI.U32 R14, R5, R7, RZ ;  /* 0x00000007050e7227 */ /* 0x000fc800078e00ff */
[----:B------:R-:W-:Y:S02]  /*82e0*/  IMAD.MOV R17, RZ, RZ, -R17 ;  /* 0x000000ffff117224 */ /* 0x000fe400078e0a11 */
[----:B------:R-:W-:Y:S02]  /*82f0*/  IMAD.MOV R14, RZ, RZ, -R14 ;  /* 0x000000ffff0e7224 */ /* 0x000fe400078e0a0e */
[C---:B------:R-:W-:Y:S02]  /*8300*/  IMAD R12, R13.reuse, R6, R12 ;  /* 0x000000060d0c7224 */ /* 0x040fe400078e020c */
[--C-:B------:R-:W-:Y:S02]  /*8310*/  @!P1 IMAD.IADD R10, R10, 0x1, -R13.reuse ;  /* 0x000000010a0a9824 */ /* 0x100fe400078e0a0d */
[--C-:B------:R-:W-:Y:S01]  /*8320*/  @!P6 IMAD.IADD R0, R0, 0x1, -R13.reuse ;  /* 0x000000010000e824 */ /* 0x100fe200078e0a0d */
[----:B------:R-:W-:Y:S01]  /*8330*/  ISETP.GT.U32.AND P1, PT, R13, R12, PT ;  /* 0x0000000c0d00720c */ /* 0x000fe20003f24070 */
[----:B------:R-:W-:Y:S01]  /*8340*/  @!P3 IMAD.IADD R8, R8, 0x1, -R13 ;  /* 0x000000010808b824 */ /* 0x000fe200078e0a0d */
[----:B------:R-:W-:Y:S01]  /*8350*/  ISETP.GE.AND P3, PT, R11, RZ, PT ;  /* 0x000000ff0b00720c */ /* 0x000fe20003f66270 */
[----:B------:R-:W-:Y:S01]  /*8360*/  IMAD.MOV.U32 R18, RZ, RZ, R15 ;  /* 0x000000ffff127224 */ /* 0x000fe200078e000f */
[C---:B------:R-:W-:Y:S01]  /*8370*/  ISETP.GT.U32.AND P6, PT, R13.reuse, R0, PT ;  /* 0x000000000d00720c */ /* 0x040fe20003fc4070 */
[----:B------:R-:W-:-:S02]  /*8380*/  IMAD R11, R13, R17, R16 ;  /* 0x000000110d0b7224 */ /* 0x000fc400078e0210 */
[----:B------:R-:W-:Y:S02]  /*8390*/  IMAD R7, R13, R14, R7 ;  /* 0x0000000e0d077224 */ /* 0x000fe400078e0207 */
[----:B------:R-:W-:Y:S02]  /*83a0*/  IMAD.MOV.U32 R15, RZ, RZ, R10 ;  /* 0x000000ffff0f7224 */ /* 0x000fe400078e000a */
[----:B------:R-:W-:Y:S02]  /*83b0*/  VIADD R6, R3, 0x166 ;  /* 0x0000016603067836 */ /* 0x000fe40000000000 */
[----:B------:R-:W-:Y:S01]  /*83c0*/  @!P0 IMAD.MOV R18, RZ, RZ, -R18 ;  /* 0x000000ffff128224 */ /* 0x000fe200078e0a12 */
[C---:B------:R-:W-:Y:S01]  /*83d0*/  ISETP.GT.U32.AND P0, PT, R13.reuse, R11, PT ;  /* 0x0000000b0d00720c */ /* 0x040fe20003f04070 */
[----:B------:R-:W-:Y:S01]  /*83e0*/  @!P5 IMAD.MOV R15, RZ, RZ, -R15 ;  /* 0x000000ffff0fd224 */ /* 0x000fe200078e0a0f */
[----:B------:R-:W-:Y:S01]  /*83f0*/  ISETP.GT.U32.AND P5, PT, R13, R7, PT ;  /* 0x000000070d00720c */ /* 0x000fe20003fa4070 */
[----:B------:R-:W-:Y:S01]  /*8400*/  IMAD.MOV.U32 R16, RZ, RZ, R8 ;  /* 0x000000ffff107224 */ /* 0x000fe200078e0008 */
[----:B------:R-:W-:Y:S01]  /*8410*/  IABS R14, R6 ;  /* 0x00000006000e7213 */ /* 0x000fe20000000000 */
[----:B------:R-:W-:Y:S01]  /*8420*/  VIADD R10, R3, 0x165 ;  /* 0x00000165030a7836 */ /* 0x000fe20000000000 */
[----:B------:R-:W-:Y:S01]  /*8430*/  STL [R1+0x700], R18 ;  /* 0x0007001201007387 */ /* 0x000fe20000100800 */
[----:B------:R-:W-:Y:S01]  /*8440*/  @!P2 IMAD.MOV R16, RZ, RZ, -R16 ;  /* 0x000000ffff10a224 */ /* 0x000fe200078e0a10 */
[----:B------:R-:W-:Y:S01]  /*8450*/  ISETP.GE.AND P2, PT, R9, RZ, PT ;  /* 0x000000ff0900720c */ /* 0x000fe20003f46270 */
[----:B------:R-:W-:Y:S01]  /*8460*/  IMAD.MOV.U32 R8, RZ, RZ, R14 ;  /* 0x000000ffff087224 */ /* 0x000fe200078e000e */
[----:B------:R-:W-:Y:S01]  /*8470*/  IABS R14, R10 ;  /* 0x0000000a000e7213 */ /* 0x000fe20000000000 */
[--C-:B------:R-:W-:Y:S01]  /*8480*/  @!P1 IMAD.IADD R12, R12, 0x1, -R13.reuse ;  /* 0x000000010c0c9824 */ /* 0x100fe200078e0a0d */
[----:B------:R-:W-:Y:S01]  /*8490*/  STL [R1+0x708], R16 ;  /* 0x0007081001007387 */ /* 0x000fe20000100800 */
[--C-:B------:R-:W-:Y:S01]  /*84a0*/  @!P6 IMAD.IADD R0, R0, 0x1, -R13.reuse ;  /* 0x000000010000e824 */ /* 0x100fe200078e0a0d */
[----:B------:R-:W-:Y:S01]  /*84b0*/  ISETP.GE.AND P6, PT, R4, RZ, PT ;  /* 0x000000ff0400720c */ /* 0x000fe20003fc6270 */
[--C-:B------:R-:W-:Y:S01]  /*84c0*/  @!P0 IMAD.IADD R11, R11, 0x1, -R13.reuse ;  /* 0x000000010b0b8824 */ /* 0x100fe200078e0a0d */
[----:B------:R0:W-:Y:S01]  /*84d0*/  STL [R1+0x70c], R15 ;  /* 0x00070c0f01007387 */ /* 0x0001e20000100800 */
[----:B------:R-:W-:Y:S01]  /*84e0*/  @!P5 IMAD.IADD R7, R7, 0x1, -R13 ;  /* 0x000000010707d824 */ /* 0x000fe200078e0a0d */
[----:B------:R-:W-:Y:S01]  /*84f0*/  ISETP.GT.U32.AND P5, PT, R13, R12, PT ;  /* 0x0000000c0d00720c */ /* 0x000fe20003fa4070 */
[----:B------:R-:W-:Y:S01]  /*8500*/  IMAD.HI.U32 R9, R5, R8, RZ ;  /* 0x0000000805097227 */ /* 0x000fe200078e00ff */
[----:B------:R-:W-:-:S02]  /*8510*/  ISETP.GT.U32.AND P1, PT, R13, R11, PT ;  /* 0x0000000b0d00720c */ /* 0x000fc40003f24070 */
[----:B------:R-:W-:Y:S01]  /*8520*/  ISETP.GE.AND P0, PT, R6, RZ, PT ;  /* 0x000000ff0600720c */ /* 0x000fe20003f06270 */
[----:B------:R-:W-:Y:S02]  /*8530*/  IMAD.MOV R9, RZ, RZ, -R9 ;  /* 0x000000ffff097224 */ /* 0x000fe400078e0a09 */
[----:B------:R-:W-:Y:S02]  /*8540*/  VIADD R6, R3, 0x164 ;  /* 0x0000016403067836 */ /* 0x000fe40000000000 */
[----:B0-----:R-:W-:Y:S02]  /*8550*/  IMAD.MOV.U32 R15, RZ, RZ, R0 ;  /* 0x000000ffff0f7224 */ /* 0x001fe400078e0000 */
[----:B------:R-:W-:-:S04]  /*8560*/  IMAD.HI.U32 R0, R5, R14, RZ ;  /* 0x0000000e05007227 */ /* 0x000fc800078e00ff */
[----:B------:R-:W-:Y:S02]  /*8570*/  IMAD.MOV R0, RZ, RZ, -R0 ;  /* 0x000000ffff007224 */ /* 0x000fe400078e0a00 */
[----:B------:R-:W-:Y:S01]  /*8580*/  @!P4 IMAD.MOV R15, RZ, RZ, -R15 ;  /* 0x000000ffff0fc224 */ /* 0x000fe200078e0a0f */
[C---:B------:R-:W-:Y:S01]  /*8590*/  ISETP.GT.U32.AND P4, PT, R13.reuse, R7, PT ;  /* 0x000000070d00720c */ /* 0x040fe20003f84070 */
[C---:B------:R-:W-:Y:S02]  /*85a0*/  IMAD R14, R13.reuse, R0, R14 ;  /* 0x000000000d0e7224 */ /* 0x040fe400078e020e */
[C---:B------:R-:W-:Y:S01]  /*85b0*/  IMAD R8, R13.reuse, R9, R8 ;  /* 0x000000090d087224 */ /* 0x040fe200078e0208 */
[----:B------:R0:W-:Y:S01]  /*85c0*/  STL [R1+0x710], R15 ;  /* 0x0007100f01007387 */ /* 0x0001e20000100800 */
[----:B------:R-:W-:Y:S01]  /*85d0*/  @!P5 IMAD.IADD R12, R12, 0x1, -R13 ;  /* 0x000000010c0cd824 */ /* 0x000fe200078e0a0d */
        /* <DEDUP_REMOVED lines=34> */
[C---:B------:R-:W-:Y:S01]  /*8800*/  VIADD R16, R3.reuse, 0x161 ;  /* 0x0000016103107836 */ /* 0x040fe20000000000 */
        /* <DEDUP_REMOVED lines=21> */
[----:B------:R-:W-:Y:S01]  /*8960*/  @!P6 IMAD.IADD R15, R15, 0x1, -R13 ;  /* 0x000000010f0fe824 */ /* 0x000fe200078e0a0d */
[C---:B------:R-:W-:Y:S01]  /*8970*/  ISETP.GT.U32.AND P6, PT, R13.reuse, R6, PT ;  /* 0x000000060d00720c */ /* 0x040fe20003fc4070 */
[----:B------:R-:W-:Y:S02]  /*8980*/  IMAD R7, R13, R8, R7 ;  /* 0x000000080d077224 */ /* 0x000fe400078e0207 */
[----:B------:R-:W-:Y:S02]  /*8990*/  @!P5 IMAD.IADD R0, R0, 0x1, -R13 ;  /* 0x000000010000d824 */ /* 0x000fe400078e0a0d */
[----:B------:R-:W-:Y:S01]  /*89a0*/  VIADD R11, R3, 0x15e ;  /* 0x0000015e030b7836 */ /* 0x000fe20000000000 */
[----:B------:R-:W-:Y:S01]  /*89b0*/  ISETP.GT.U32.AND P5, PT, R13, R7, PT ;  /* 0x000000070d00720c */ /* 0x000fe20003fa4070 */
[----:B------:R-:W-:-:S03]  /*89c0*/  IMAD.HI.U32 R19, R5, R18, RZ ;  /* 0x0000001205137227 */ /* 0x000fc600078e00ff */
[----:B------:R-:W-:Y:S01]  /*89d0*/  IABS R8, R11 ;  /* 0x0000000b00087213 */ /* 0x000fe20000000000 */
[----:B------:R-:W-:Y:S02]  /*89e0*/  IMAD.MOV R19, RZ, RZ, -R19 ;  /* 0x000000ffff137224 */ /* 0x000fe400078e0a13 */
[----:B------:R-:W-:Y:S01]  /*89f0*/  @!P6 IMAD.IADD R6, R6, 0x1, -R13 ;  /* 0x000000010606e824 */ /* 0x000fe200078e0a0d */
[----:B------:R-:W-:Y:S01]  /*8a00*/  ISETP.GE.AND P6, PT, R4, RZ, PT ;  /* 0x000000ff0400720c */ /* 0x000fe20003fc6270 */
[----:B------:R-:W-:-:S04]  /*8a10*/  IMAD.HI.U32 R17, R5, R8, RZ ;  /* 0x0000000805117227 */ /* 0x000fc800078e00ff */
[----:B------:R-:W-:Y:S01]  /*8a20*/  @!P5 IMAD.IADD R7, R7, 0x1, -R13 ;  /* 0x000000010707d824 */ /* 0x000fe200078e0a0d */
[C---:B------:R-:W-:Y:S01]  /*8a30*/  ISETP.GT.U32.AND P5, PT, R13.reuse, R6, PT ;  /* 0x000000060d00720c */ /* 0x040fe20003fa4070 */
[----:B------:R-:W-:Y:S01]  /*8a40*/  @!P0 IMAD.MOV R12, RZ, RZ, -R12 ;  /* 0x000000ffff0c8224 */ /* 0x000fe200078e0a0c */
[C---:B------:R-:W-:Y:S01]  /*8a50*/  ISETP.GT.U32.AND P0, PT, R13.reuse, R10, PT ;  /* 0x0000000a0d00720c */ /* 0x040fe20003f04070 */
[C---:B------:R-:W-:Y:S02]  /*8a60*/  IMAD R4, R13.reuse, R19, R18 ;  /* 0x000000130d047224 */ /* 0x040fe400078e0212 */
[----:B------:R-:W-:Y:S01]  /*8a70*/  IMAD.MOV R17, RZ, RZ, -R17 ;  /* 0x000000ffff117224 */ /* 0x000fe200078e0a11 */
[----:B------:R0:W-:Y:S01]  /*8a80*/  STL [R1+0x6fc], R12 ;  /* 0x0006fc0c01007387 */ /* 0x0001e20000100800 */
[----:B------:R-:W-:Y:S01]  /*8a90*/  @!P4 IMAD.MOV R14, RZ, RZ, -R14 ;  /* 0x000000ffff0ec224 */ /* 0x000fe200078e0a0e */
[C---:B------:R-:W-:Y:S01]  /*8aa0*/  ISETP.GT.U32.AND P4, PT, R13.reuse, R4, PT ;  /* 0x000000040d00720c */ /* 0x040fe20003f84070 */
[----:B------:R-:W-:-:S02]  /*8ab0*/  IMAD R8, R13, R17, R8 ;  /* 0x000000110d087224 */ /* 0x000fc400078e0208 */
[----:B------:R-:W-:Y:S01]  /*8ac0*/  IMAD.MOV.U32 R20, RZ, RZ, R15 ;  /* 0x000000ffff147224 */ /* 0x000fe200078e000f */
[----:B------:R1:W-:Y:S01]  /*8ad0*/  STL [R1+0x6f0], R14 ;  /* 0x0006f00e01007387 */ /* 0x0003e20000100800 */
[--C-:B------:R-:W-:Y:S01]  /*8ae0*/  @!P5 IMAD.IADD R6, R6, 0x1, -R13.reuse ;  /* 0x000000010606d824 */ /* 0x100fe200078e0a0d */
[----:B------:R-:W-:Y:S01]  /*8af0*/  ISETP.GT.U32.AND P5, PT, R13, R8, PT ;  /* 0x000000080d00720c */ /* 0x000fe20003fa4070 */
[----:B------:R-:W-:Y:S01]  /*8b00*/  @!P3 IMAD.MOV R0, RZ, RZ, -R0 ;  /* 0x000000ffff00b224 */ /* 0x000fe200078e0a00 */
[----:B------:R-:W-:Y:S01]  /*8b10*/  ISETP.GE.AND P3, PT, R9, RZ, PT ;  /* 0x000000ff0900720c */ /* 0x000fe20003f66270 */
[C---:B0-----:R-:W-:Y:S02]  /*8b20*/  VIADD R12, R3.reuse, 0x15d ;  /* 0x0000015d030c7836 */ /* 0x041fe40000000000 */
[--C-:B------:R-:W-:Y:S01]  /*8b30*/  @!P0 IMAD.IADD R10, R10, 0x1, -R13.reuse ;  /* 0x000000010a0a8824 */ /* 0x100fe200078e0a0d */
[----:B------:R-:W-:Y:S01]  /*8b40*/  ISETP.GE.AND P0, PT, R16, RZ, PT ;  /* 0x000000ff1000720c */ /* 0x000fe20003f06270 */
[----:B------:R-:W-:Y:S01]  /*8b50*/  @!P1 IMAD.MOV R20, RZ, RZ, -R20 ;  /* 0x000000ffff149224 */ /* 0x000fe200078e0a14 */
[----:B------:R-:W-:Y:S01]  /*8b60*/  IABS R16, R12 ;  /* 0x0000000c00107213 */ /* 0x000fe20000000000 */
[----:B------:R-:W-:Y:S01]  /*8b70*/  VIADD R9, R3, 0x15c ;  /* 0x0000015c03097836 */ /* 0x000fe20000000000 */
[C---:B------:R-:W-:Y:S01]  /*8b80*/  ISETP.GT.U32.AND P1, PT, R13.reuse, R7, PT ;  /* 0x000000070d00720c */ /* 0x040fe20003f24070 */
[--C-:B------:R-:W-:Y:S01]  /*8b90*/  @!P4 IMAD.IADD R4, R4, 0x1, -R13.reuse ;  /* 0x000000010404c824 */ /* 0x100fe200078e0a0d */
[----:B------:R-:W-:Y:S01]  /*8ba0*/  STL [R1+0x6ec], R20 ;  /* 0x0006ec1401007387 */ /* 0x000fe20000100800 */
[----:B------:R-:W-:Y:S01]  /*8bb0*/  @!P5 IMAD.IADD R8, R8, 0x1, -R13 ;  /* 0x000000010808d824 */ /* 0x000fe200078e0a0d */
[----:B------:R-:W-:Y:S01]  /*8bc0*/  IABS R18, R9 ;  /* 0x0000000900127213 */ /* 0x000fe20000000000 */
[----:B-1----:R-:W-:Y:S01]  /*8bd0*/  IMAD.MOV.U32 R14, RZ, RZ, R6 ;  /* 0x000000ffff0e7224 */ /* 0x002fe200078e0006 */
[----:B------:R0:W-:Y:S01]  /*8be0*/  STL [R1+0x6e8], R0 ;  /* 0x0006e80001007387 */ /* 0x0001e20000100800 */
[----:B------:R-:W-:Y:S01]  /*8bf0*/  ISETP.GT.U32.AND P5, PT, R13, R4, PT ;  /* 0x000000040d00720c */ /* 0x000fe20003fa4070 */
[----:B------:R-:W-:Y:S01]  /*8c00*/  @!P2 IMAD.MOV R10, RZ, RZ, -R10 ;  /* 0x000000ffff0aa224 */ /* 0x000fe200078e0a0a */
[----:B------:R-:W-:Y:S01]  /*8c10*/  ISETP.GE.AND P4, PT, R9, RZ, PT ;  /* 0x000000ff0900720c */ /* 0x000fe20003f86270 */
[----:B------:R-:W-:Y:S01]  /*8c20*/  IMAD.HI.U32 R6, R5, R18, RZ ;  /* 0x0000001205067227 */ /* 0x000fe200078e00ff */
[----:B------:R-:W-:-:S02]  /*8c30*/  ISETP.GE.AND P2, PT, R11, RZ, PT ;  /* 0x000000ff0b00720c */ /* 0x000fc40003f46270 */
[----:B------:R1:W-:Y:S01]  /*8c40*/  STL [R1+0x6e4], R10 ;  /* 0x0006e40a01007387 */ /* 0x0003e20000100800 */
[----:B------:R-:W-:Y:S01]  /*8c50*/  @!P1 IMAD.IADD R7, R7, 0x1, -R13 ;  /* 0x0000000107079824 */ /* 0x000fe200078e0a0d */
[----:B------:R-:W-:Y:S01]  /*8c60*/  ISETP.GE.AND P1, PT, R12, RZ, PT ;  /* 0x000000ff0c00720c */ /* 0x000fe20003f26270 */
[----:B0-----:R-:W-:-:S04]  /*8c70*/  IMAD.HI.U32 R0, R5, R16, RZ ;  /* 0x0000001005007227 */ /* 0x001fc800078e00ff */
[----:B------:R-:W-:Y:S02]  /*8c80*/  IMAD.MOV R0, RZ, RZ, -R0 ;  /* 0x000000ffff007224 */ /* 0x000fe400078e0a00 */
[----:B------:R-:W-:Y:S02]  /*8c90*/  IMAD.MOV R6, RZ, RZ, -R6 ;  /* 0x000000ffff067224 */ /* 0x000fe400078e0a06 */
[C---:B------:R-:W-:Y:S02]  /*8ca0*/  IMAD R19, R13.reuse, R0, R16 ;  /* 0x000000000d137224 */ /* 0x040fe400078e0210 */
[----:B------:R-:W-:Y:S02]  /*8cb0*/  @!P6 IMAD.MOV R7, RZ, RZ, -R7 ;  /* 0x000000ffff07e224 */ /* 0x000fe400078e0a07 */
[C---:B------:R-:W-:Y:S01]  /*8cc0*/  IMAD R18, R13.reuse, R6, R18 ;  /* 0x000000060d127224 */ /* 0x040fe200078e0212 */
[C---:B------:R-:W-:Y:S01]  /*8cd0*/  ISETP.GT.U32.AND P6, PT, R13.reuse, R19, PT ;  /* 0x000000130d00720c */ /* 0x040fe20003fc4070 */
[----:B------:R-:W-:Y:S01]  /*8ce0*/  @!P0 IMAD.MOV R14, RZ, RZ, -R14 ;  /* 0x000000ffff0e8224 */ /* 0x000fe200078e0a0e */
[C---:B------:R-:W-:Y:S01]  /*8cf0*/  ISETP.GT.U32.AND P0, PT, R13.reuse, R8, PT ;  /* 0x000000080d00720c */ /* 0x040fe20003f04070 */
[----:B------:R-:W-:Y:S01]  /*8d00*/  @!P5 IMAD.IADD R4, R4, 0x1, -R13 ;  /* 0x000000010404d824 */ /* 0x000fe200078e0a0d */
[----:B------:R-:W-:Y:S01]  /*8d10*/  ISETP.GT.U32.AND P5, PT, R13, R18, PT ;  /* 0x000000120d00720c */ /* 0x000fe20003fa4070 */
[C---:B-1----:R-:W-:Y:S01]  /*8d20*/  VIADD R10, R3.reuse, 0x15b ;  /* 0x0000015b030a7836 */ /* 0x042fe20000000000 */
[----:B------:R0:W-:Y:S01]  /*8d30*/  STL [R1+0x6d8], R14 ;  /* 0x0006d80e01007387 */ /* 0x0001e20000100800 */
[----:B------:R-:W-:-:S02]  /*8d40*/  VIADD R9, R3, 0x15a ;  /* 0x0000015a03097836 */ /* 0x000fc40000000000 */
[----:B------:R-:W-:Y:S01]  /*8d50*/  VIADD R0, R3, 0x159 ;  /* 0x0000015903007836 */ /* 0x000fe20000000000 */
[----:B------:R-:W-:Y:S01]  /*8d60*/  IABS R17, R10 ;  /* 0x0000000a00117213 */ /* 0x000fe20000000000 */
[----:B------:R1:W-:Y:S01]  /*8d70*/  STL [R1+0x6d0], R7 ;  /* 0x0006d00701007387 */ /* 0x0003e20000100800 */
[----:B------:R-:W-:Y:S02]  /*8d80*/  IMAD.MOV.U32 R11, RZ, RZ, R4 ;  /* 0x000000ffff0b7224 */ /* 0x000fe400078e0004 */
[--C-:B------:R-:W-:Y:S01]  /*8d90*/  @!P6 IMAD.IADD R19, R19, 0x1, -R13.reuse ;  /* 0x000000011313e824 */ /* 0x100fe200078e0a0d */
[----:B------:R-:W-:Y:S01]  /*8da0*/  IABS R16, R0 ;  /* 0x0000000000107213 */ /* 0x000fe20000000000 */
[----:B------:R-:W-:Y:S01]  /*8db0*/  IMAD.HI.U32 R6, R5, R17, RZ ;  /* 0x0000001105067227 */ /* 0x000fe200078e00ff */
[----:B0-----:R-:W-:Y:S02]  /*8dc0*/  IABS R14, R9 ;  /* 0x00000009000e7213 */ /* 0x001fe40000000000 */
[----:B------:R-:W-:Y:S01]  /*8dd0*/  ISETP.GE.AND P6, PT, R9, RZ, PT ;  /* 0x000000ff0900720c */ /* 0x000fe20003fc6270 */
[--C-:B------:R-:W-:Y:S01]  /*8de0*/  @!P0 IMAD.IADD R8, R8, 0x1, -R13.reuse ;  /* 0x0000000108088824 */ /* 0x100fe200078e0a0d */
[----:B------:R-:W-:Y:S01]  /*8df0*/  ISETP.GE.AND P0, PT, R10, RZ, PT ;  /* 0x000000ff0a00720c */ /* 0x000fe20003f06270 */
[----:B------:R-:W-:Y:S01]  /*8e00*/  @!P5 IMAD.IADD R18, R18, 0x1, -R13 ;  /* 0x000000011212d824 */ /* 0x000fe200078e0a0d */
[----:B------:R-:W-:Y:S01]  /*8e10*/  ISETP.GT.U32.AND P5, PT, R13, R19, PT ;  /* 0x000000130d00720c */ /* 0x000fe20003fa4070 */
[----:B-1----:R-:W-:-:S04]  /*8e20*/  IMAD.HI.U32 R7, R5, R14, RZ ;  /* 0x0000000e05077227 */ /* 0x002fc800078e00ff */
[----:B------:R-:W-:Y:S02]  /*8e30*/  IMAD.MOV R10, RZ, RZ, -R6 ;  /* 0x000000ffff0a7224 */ /* 0x000fe400078e0a06 */
[----:B------:R-:W-:Y:S02]  /*8e40*/  IMAD.MOV R7, RZ, RZ, -R7 ;  /* 0x000000ffff077224 */ /* 0x000fe400078e0a07 */
[C---:B------:R-:W-:Y:S02]  /*8e50*/  IMAD R17, R13.reuse, R10, R17 ;  /* 0x0000000a0d117224 */ /* 0x040fe400078e0211 */
[----:B------:R-:W-:Y:S02]  /*8e60*/  IMAD.MOV.U32 R4, RZ, RZ, R8 ;  /* 0x000000ffff047224 */ /* 0x000fe400078e0008 */
[C---:B------:R-:W-:Y:S02]  /*8e70*/  IMAD R14, R13.reuse, R7, R14 ;  /* 0x000000070d0e7224 */ /* 0x040fe400078e020e */
[----:B------:R-:W-:Y:S01]  /*8e80*/  @!P3 IMAD.MOV R11, RZ, RZ, -R11 ;  /* 0x000000ffff0bb224 */ /* 0x000fe200078e0a0b */
[C---:B------:R-:W-:Y:S01]  /*8e90*/  ISETP.GT.U32.AND P3, PT, R13.reuse, R18, PT ;  /* 0x000000120d00720c */ /* 0x040fe20003f64070 */
[----:B------:R-:W-:Y:S01]  /*8ea0*/  @!P2 IMAD.MOV R4, RZ, RZ, -R4 ;  /* 0x000000ffff04a224 */ /* 0x000fe200078e0a04 */
[----:B------:R-:W-:Y:S01]  /*8eb0*/  ISETP.GT.U32.AND P2, PT, R13, R17, PT ;  /* 0x000000110d00720c */ /* 0x000fe20003f44070 */
[----:B------:R-:W-:Y:S01]  /*8ec0*/  IMAD.HI.U32 R6, R5, R16, RZ ;  /* 0x0000001005067227 */ /* 0x000fe200078e00ff */
[----:B------:R0:W-:Y:S03]  /*8ed0*/  STL [R1+0x6cc], R11 ;  /* 0x0006cc0b01007387 */ /* 0x0001e60000100800 */
[----:B------:R-:W-:Y:S01]  /*8ee0*/  @!P5 IMAD.IADD R19, R19, 0x1, -R13 ;  /* 0x000000011313d824 */ /* 0x000fe200078e0a0d */
[----:B------:R-:W-:Y:S01]  /*8ef0*/  ISETP.GT.U32.AND P5, PT, R13, R14, PT ;  /* 0x0000000e0d00720c */ /* 0x000fe20003fa4070 */
[----:B------:R-:W-:Y:S01]  /*8f00*/  IMAD.MOV R6, RZ, RZ, -R6 ;  /* 0x000000ffff067224 */ /* 0x000fe200078e0a06 */
[----:B------:R1:W-:Y:S01]  /*8f10*/  STL [R1+0x6d4], R4 ;  /* 0x0006d40401007387 */ /* 0x0003e20000100800 */
[----:B------:R-:W-:-:S02]  /*8f20*/  VIADD R8, R3, 0x158 ;  /* 0x0000015803087836 */ /* 0x000fc40000000000 */
[----:B------:R-:W-:Y:S02]  /*8f30*/  IMAD R16, R13, R6, R16 ;  /* 0x000000060d107224 */ /* 0x000fe400078e0210 */
[--C-:B------:R-:W-:Y:S01]  /*8f40*/  @!P3 IMAD.IADD R18, R18, 0x1, -R13.reuse ;  /* 0x000000011212b824 */ /* 0x100fe200078e0a0d */
[----:B------:R-:W-:Y:S01]  /*8f50*/  IABS R9, R8 ;  /* 0x0000000800097213 */ /* 0x000fe20000000000 */
[--C-:B------:R-:W-:Y:S01]  /*8f60*/  @!P2 IMAD.IADD R17, R17, 0x1, -R13.reuse ;  /* 0x000000011111a824 */ /* 0x100fe200078e0a0d */
[----:B------:R-:W-:Y:S01]  /*8f70*/  ISETP.GT.U32.AND P3, PT, R13, R16, PT ;  /* 0x000000100d00720c */ /* 0x000fe20003f64070 */
[----:B------:R-:W-:Y:S01]  /*8f80*/  VIADD R15, R3, 0x156 ;  /* 0x00000156030f7836 */ /* 0x000fe20000000000 */
[----:B------:R-:W-:Y:S01]  /*8f90*/  ISETP.GE.AND P2, PT, R0, RZ, PT ;  /* 0x000000ff0000720c */ /* 0x000fe20003f46270 */
[----:B------:R-:W-:Y:S01]  /*8fa0*/  @!P5 IMAD.IADD R14, R14, 0x1, -R13 ;  /* 0x000000010e0ed824 */ /* 0x000fe200078e0a0d */
[----:B------:R-:W-:Y:S01]  /*8fb0*/  ISETP.GT.U32.AND P5, PT, R13, R17, PT ;  /* 0x000000110d00720c */ /* 0x000fe20003fa4070 */
[----:B------:R-:W-:Y:S01]  /*8fc0*/  VIADD R6, R3, 0x157 ;  /* 0x0000015703067836 */ /* 0x000fe20000000000 */
[----:B0-----:R-:W-:Y:S01]  /*8fd0*/  IABS R11, R15 ;  /* 0x0000000f000b7213 */ /* 0x001fe20000000000 */
[----:B------:R-:W-:-:S03]  /*8fe0*/  IMAD.HI.U32 R12, R5, R9, RZ ;  /* 0x00000009050c7227 */ /* 0x000fc600078e00ff */
[----:B------:R-:W-:Y:S01]  /*8ff0*/  IABS R7, R6 ;  /* 0x0000000600077213 */ /* 0x000fe20000000000 */
[----:B------:R-:W-:Y:S02]  /*9000*/  IMAD.MOV R12, RZ, RZ, -R12 ;  /* 0x000000ffff0c7224 */ /* 0x000fe400078e0a0c */
[----:B------:R-:W-:Y:S01]  /*9010*/  @!P3 IMAD.IADD R16, R16, 0x1, -R13 ;  /* 0x000000011010b824 */ /* 0x000fe200078e0a0d */
[C---:B------:R-:W-:Y:S01]  /*9020*/  ISETP.GT.U32.AND P3, PT, R13.reuse, R14, PT ;  /* 0x0000000e0d00720c */ /* 0x040fe20003f64070 */
[----:B------:R-:W-:Y:S02]  /*9030*/  IMAD R9, R13, R12, R9 ;  /* 0x0000000c0d097224 */ /* 0x000fe400078e0209 */
[----:B------:R-:W-:Y:S02]  /*9040*/  IMAD.MOV.U32 R0, RZ, RZ, R11 ;  /* 0x000000ffff007224 */ /* 0x000fe400078e000b */
[----:B------:R-:W-:-:S04]  /*9050*/  IMAD.HI.U32 R11, R5, R7, RZ ;  /* 0x00000007050b7227 */ /* 0x000fc800078e00ff */
[----:B------:R-:W-:Y:S01]  /*9060*/  @!P5 IMAD.IADD R17, R17, 0x1, -R13 ;  /* 0x000000011111d824 */ /* 0x000fe200078e0a0d */
[----:B------:R-:W-:Y:S01]  /*9070*/  ISETP.GT.U32.AND P5, PT, R13, R9, PT ;  /* 0x000000090d00720c */ /* 0x000fe20003fa4070 */
[----:B------:R-:W-:Y:S02]  /*9080*/  IMAD.MOV R11, RZ, RZ, -R11 ;  /* 0x000000ffff0b7224 */ /* 0x000fe400078e0a0b */
[----:B------:R-:W-:-:S04]  /*9090*/  IMAD.HI.U32 R12, R5, R0, RZ ;  /* 0x00000000050c7227 */ /* 0x000fc800078e00ff */
[----:B------:R-:W-:Y:S02]  /*90a0*/  IMAD R7, R13, R11, R7 ;  /* 0x0000000b0d077224 */ /* 0x000fe400078e0207 */
[----:B------:R-:W-:Y:S02]  /*90b0*/  IMAD.MOV R12, RZ, RZ, -R12 ;  /* 0x000000ffff0c7224 */ /* 0x000fe400078e0a0c */
[----:B------:R-:W-:Y:S02]  /*90c0*/  IMAD.MOV.U32 R21, RZ, RZ, R19 ;  /* 0x000000ffff157224 */ /* 0x000fe400078e0013 */
[----:B-1----:R-:W-:Y:S02]  /*90d0*/  VIADD R4, R3, 0x155 ;  /* 0x0000015503047836 */ /* 0x002fe40000000000 */
[----:B------:R-:W-:Y:S01]  /*90e0*/  @!P3 IMAD.IADD R14, R14, 0x1, -R13 ;  /* 0x000000010e0eb824 */ /* 0x000fe200078e0a0d */
[C---:B------:R-:W-:Y:S01]  /*90f0*/  ISETP.GT.U32.AND P3, PT, R13.reuse, R7, PT ;  /* 0x000000070d00720c */ /* 0x040fe20003f64070 */
[C---:B------:R-:W-:Y:S01]  /*9100*/  IMAD R0, R13.reuse, R12, R0 ;  /* 0x0000000c0d007224 */ /* 0x040fe200078e0200 */
[----:B------:R-:W-:Y:S01]  /*9110*/  IABS R10, R4 ;  /* 0x00000004000a7213 */ /* 0x000fe20000000000 */
[----:B------:R-:W-:Y:S01]  /*9120*/  @!P1 IMAD.MOV R21, RZ, RZ, -R21 ;  /* 0x000000ffff159224 */ /* 0x000fe200078e0a15 */
[----:B------:R-:W-:Y:S01]  /*9130*/  ISETP.GT.U32.AND P1, PT, R13, R16, PT ;  /* 0x000000100d00720c */ /* 0x000fe20003f24070 */
[----:B------:R-:W-:-:S02]  /*9140*/  IMAD.MOV.U32 R20, RZ, RZ, R18 ;  /* 0x000000ffff147224 */ /* 0x000fc400078e0012 */
[----:B------:R-:W-:Y:S01]  /*9150*/  @!P5 IMAD.IADD R9, R9, 0x1, -R13 ;  /* 0x000000010909d824 */ /* 0x000fe200078e0a0d */
[----:B------:R-:W-:Y:S01]  /*9160*/  ISETP.GT.U32.AND P5, PT, R13, R0, PT ;  /* 0x000000000d00720c */ /* 0x000fe20003fa4070 */
[----:B------:R-:W-:Y:S01]  /*9170*/  @!P4 IMAD.MOV R20, RZ, RZ, -R20 ;  /* 0x000000ffff14c224 */ /* 0x000fe200078e0a14 */
[----:B------:R-:W-:Y:S01]  /*9180*/  ISETP.GE.AND P4, PT, R8, RZ, PT ;  /* 0x000000ff0800720c */ /* 0x000fe20003f86270 */
[----:B------:R-:W-:Y:S01]  /*9190*/  IMAD.HI.U32 R8, R5, R10, RZ ;  /* 0x0000000a05087227 */ /* 0x000fe200078e00ff */
[----:B------:R-:W-:Y:S03]  /*91a0*/  STL [R1+0x688], R21 ;  /* 0x0006881501007387 */ /* 0x000fe60000100800 */
[----:B------:R-:W-:Y:S01]  /*91b0*/  IMAD.MOV R8, RZ, RZ, -R8 ;  /* 0x000000ffff087224 */ /* 0x000fe200078e0a08 */
[----:B------:R-:W-:Y:S01]  /*91c0*/  STL [R1+0x694], R20 ;  /* 0x0006941401007387 */ /* 0x000fe20000100800 */
[----:B------:R-:W-:-:S02]  /*91d0*/  VIADD R11, R3, 0x154 ;  /* 0x00000154030b7836 */ /* 0x000fc40000000000 */
[----:B------:R-:W-:Y:S02]  /*91e0*/  IMAD.MOV.U32 R18, RZ, RZ, R17 ;  /* 0x000000ffff127224 */ /* 0x000fe400078e0011 */
[--C-:B------:R-:W-:Y:S01]  /*91f0*/  @!P3 IMAD.IADD R7, R7, 0x1, -R13.reuse ;  /* 0x000000010707b824 */ /* 0x100fe200078e0a0d */
[----:B------:R-:W-:Y:S01]  /*9200*/  ISETP.GT.U32.AND P3, PT, R13, R9, PT ;  /* 0x000000090d00720c */ /* 0x000fe20003f64070 */
[--C-:B------:R-:W-:Y:S01]  /*9210*/  @!P1 IMAD.IADD R16, R16, 0x1, -R13.reuse ;  /* 0x0000000110109824 */ /* 0x100fe200078e0a0d */
[----:B------:R-:W-:Y:S01]  /*9220*/  ISETP.GE.AND P1, PT, R6, RZ, PT ;  /* 0x000000ff0600720c */ /* 0x000fe20003f26270 */
[----:B------:R-:W-:Y:S01]  /*9230*/  VIADD R6, R3, 0x153 ;  /* 0x0000015303067836 */ /* 0x000fe20000000000 */
[----:B------:R-:W-:Y:S01]  /*9240*/  IABS R12, R11 ;  /* 0x0000000b000c7213 */ /* 0x000fe20000000000 */
[C---:B------:R-:W-:Y:S02]  /*9250*/  IMAD R10, R13.reuse, R8, R10 ;  /* 0x000000080d0a7224 */ /* 0x040fe400078e020a */
[----:B------:R-:W-:Y:S01]  /*9260*/  @!P0 IMAD.MOV R18, RZ, RZ, -R18 ;  /* 0x000000ffff128224 */ /* 0x000fe200078e0a12 */
[C---:B------:R-:W-:Y:S01]  /*9270*/  ISETP.GT.U32.AND P0, PT, R13.reuse, R7, PT ;  /* 0x000000070d00720c */ /* 0x040fe20003f04070 */
[----:B------:R-:W-:Y:S01]  /*9280*/  IMAD.MOV.U32 R17, RZ, RZ, R14 ;  /* 0x000000ffff117224 */ /* 0x000fe200078e000e */
[----:B------:R-:W-:Y:S01]  /*9290*/  IABS R8, R6 ;  /* 0x0000000600087213 */ /* 0x000fe20000000000 */
[----:B------:R-:W-:Y:S01]  /*92a0*/  @!P5 IMAD.IADD R0, R0, 0x1, -R13 ;  /* 0x000000010000d824 */ /* 0x000fe200078e0a0d */
[----:B------:R-:W-:Y:S01]  /*92b0*/  STL [R1+0x698], R18 ;  /* 0x0006981201007387 */ /* 0x000fe20000100800 */
[----:B------:R-:W-:Y:S01]  /*92c0*/  @!P6 IMAD.MOV R17, RZ, RZ, -R17 ;  /* 0x000000ffff11e224 */ /* 0x000fe200078e0a11 */
[----:B------:R-:W-:Y:S01]  /*92d0*/  ISETP.GT.U32.AND P6, PT, R13, R10, PT ;  /* 0x0000000a0d00720c */ /* 0x000fe20003fc4070 */
[----:B------:R-:W-:Y:S01]  /*92e0*/  IMAD.HI.U32 R14, R5, R12, RZ ;  /* 0x0000000c050e7227 */ /* 0x000fe200078e00ff */
[----:B------:R-:W-:-:S02]  /*92f0*/  ISETP.GT.U32.AND P5, PT, R13, R0, PT ;  /* 0x000000000d00720c */ /* 0x000fc40003fa4070 */
[----:B------:R-:W-:Y:S01]  /*9300*/  STL [R1+0x6c4], R17 ;  /* 0x0006c41101007387 */ /* 0x000fe20000100800 */
[----:B------:R-:W-:Y:S01]  /*9310*/  @!P2 IMAD.MOV R16, RZ, RZ, -R16 ;  /* 0x000000ffff10a224 */ /* 0x000fe200078e0a10 */
[----:B------:R-:W-:Y:S01]  /*9320*/  ISETP.GE.AND P2, PT, R15, RZ, PT ;  /* 0x000000ff0f00720c */ /* 0x000fe20003f46270 */
[----:B------:R-:W-:-:S03]  /*9330*/  IMAD.HI.U32 R15, R5, R8, RZ ;  /* 0x00000008050f7227 */ /* 0x000fc600078e00ff */
[----:B------:R0:W-:Y:S01]  /*9340*/  STL [R1+0x6a0], R16 ;  /* 0x0006a01001007387 */ /* 0x0001e20000100800 */
[----:B------:R-:W-:Y:S02]  /*9350*/  IMAD.MOV R14, RZ, RZ, -R14 ;  /* 0x000000ffff0e7224 */ /* 0x000fe400078e0a0e */
[----:B------:R-:W-:Y:S01]  /*9360*/  @!P3 IMAD.IADD R9, R9, 0x1, -R13 ;  /* 0x000000010909b824 */ /* 0x000fe200078e0a0d */
[----:B------:R-:W-:Y:S01]  /*9370*/  ISETP.GE.AND P3, PT, R4, RZ, PT ;  /* 0x000000ff0400720c */ /* 0x000fe20003f66270 */
[----:B------:R-:W-:Y:S02]  /*9380*/  IMAD.MOV R15, RZ, RZ, -R15 ;  /* 0x000000ffff0f7224 */ /* 0x000fe400078e0a0f */
[--C-:B------:R-:W-:Y:S01]  /*9390*/  @!P0 IMAD.IADD R7, R7, 0x1, -R13.reuse ;  /* 0x0000000107078824 */ /* 0x100fe200078e0a0d */
[----:B------:R-:W-:Y:S01]  /*93a0*/  ISETP.GE.AND P0, PT, R11, RZ, PT ;  /* 0x000000ff0b00720c */ /* 0x000fe20003f06270 */
[----:B------:R-:W-:Y:S02]  /*93b0*/  IMAD R4, R13, R14, R12 ;  /* 0x0000000e0d047224 */ /* 0x000fe400078e020c */
[----:B------:R-:W-:-:S02]  /*93c0*/  @!P6 IMAD.IADD R10, R10, 0x1, -R13 ;  /* 0x000000010a0ae824 */ /* 0x000fc400078e0a0d */
[C---:B------:R-:W-:Y:S02]  /*93d0*/  IMAD R8, R13.reuse, R15, R8 ;  /* 0x0000000f0d087224 */ /* 0x040fe400078e0208 */
[----:B------:R-:W-:Y:S01]  /*93e0*/  @!P5 IMAD.IADD R0, R0, 0x1, -R13 ;  /* 0x000000010000d824 */ /* 0x000fe200078e0a0d */
[C---:B------:R-:W-:Y:S01]  /*93f0*/  ISETP.GT.U32.AND P5, PT, R13.reuse, R4, PT ;  /* 0x000000040d00720c */ /* 0x040fe20003fa4070 */
[----:B------:R-:W-:Y:S01]  /*9400*/  IMAD.MOV.U32 R11, RZ, RZ, R7 ;  /* 0x000000ffff0b7224 */ /* 0x000fe200078e0007 */
[C---:B------:R-:W-:Y:S01]  /*9410*/  ISETP.GT.U32.AND P6, PT, R13.reuse, R10, PT ;  /* 0x0000000a0d00720c */ /* 0x040fe20003fc4070 */
[----:B0-----:R-:W-:Y:S02]  /*9420*/  IMAD.MOV.U32 R16, RZ, RZ, R9 ;  /* 0x000000ffff107224 */ /* 0x001fe400078e0009 */
[----:B------:R-:W-:Y:S01]  /*9430*/  @!P1 IMAD.MOV R11, RZ, RZ, -R11 ;  /* 0x000000ffff0b9224 */ /* 0x000fe200078e0a0b */
[----:B------:R-:W-:Y:S01]  /*9440*/  ISETP.GT.U32.AND P1, PT, R13, R8, PT ;  /* 0x000000080d00720c */ /* 0x000fe20003f24070 */
[----:B------:R-:W-:-:S02]  /*9450*/  VIADD R9, R3, 0x152 ;  /* 0x0000015203097836 */ /* 0x000fc40000000000 */
[----:B------:R-:W-:Y:S01]  /*9460*/  @!P4 IMAD.MOV R16, RZ, RZ, -R16 ;  /* 0x000000ffff10c224 */ /* 0x000fe200078e0a10 */
[----:B------:R-:W-:Y:S01]  /*9470*/  ISETP.GE.AND P4, PT, R6, RZ, PT ;  /* 0x000000ff0600720c */ /* 0x000fe20003f86270 */
[----:B------:R-:W-:Y:S01]  /*9480*/  @!P2 IMAD.MOV R0, RZ, RZ, -R0 ;  /* 0x000000ffff00a224 */ /* 0x000fe200078e0a00 */
[----:B------:R-:W-:Y:S01]  /*9490*/  IABS R7, R9 ;  /* 0x0000000900077213 */ /* 0x000fe20000000000 */
[--C-:B------:R-:W-:Y:S01]  /*94a0*/  @!P5 IMAD.IADD R4, R4, 0x1, -R13.reuse ;  /* 0x000000010404d824 */ /* 0x100fe200078e0a0d */
[----:B------:R-:W-:Y:S01]  /*94b0*/  ISETP.GE.AND P2, PT, R9, RZ, PT ;  /* 0x000000ff0900720c */ /* 0x000fe20003f46270 */
[--C-:B------:R-:W-:Y:S01]  /*94c0*/  @!P6 IMAD.IADD R10, R10, 0x1, -R13.reuse ;  /* 0x000000010a0ae824 */ /* 0x100fe200078e0a0d */
[----:B------:R-:W-:Y:S01]  /*94d0*/  STL [R1+0x6a4], R16 ;  /* 0x0006a41001007387 */ /* 0x000fe20000100800 */
[----:B------:R-:W-:Y:S01]  /*94e0*/  IMAD.HI.U32 R9, R5, R7, RZ ;  /* 0x0000000705097227 */ /* 0x000fe200078e00ff */
[----:B------:R-:W-:Y:S02]  /*94f0*/  ISETP.GT.U32.AND P5, PT, R13, R4, PT ;  /* 0x000000040d00720c */ /* 0x000fe40003fa4070 */
[----:B------:R0:W-:Y:S01]  /*9500*/  STL [R1+0x6a8], R11 ;  /* 0x0006a80b01007387 */ /* 0x0001e20000100800 */
[----:B------:R-:W-:-:S02]  /*9510*/  @!P1 IMAD.IADD R8, R8, 0x1, -R13 ;  /* 0x0000000108089824 */ /* 0x000fc400078e0a0d */
[----:B------:R-:W-:Y:S01]  /*9520*/  VIADD R14, R3, 0x151 ;  /* 0x00000151030e7836 */ /* 0x000fe20000000000 */
[----:B------:R1:W-:Y:S01]  /*9530*/  STL [R1+0x6b4], R0 ;  /* 0x0006b40001007387 */ /* 0x0003e20000100800 */
[----:B------:R-:W-:Y:S01]  /*9540*/  IMAD.MOV R9, RZ, RZ, -R9 ;  /* 0x000000ffff097224 */ /* 0x000fe200078e0a09 */
[----:B------:R-:W-:Y:S01]  /*9550*/  ISETP.GT.U32.AND P1, PT, R13, R8, PT ;  /* 0x000000080d00720c */ /* 0x000fe20003f24070 */
[----:B------:R-:W-:Y:S01]  /*9560*/  VIADD R12, R3, 0x14e ;  /* 0x0000014e030c7836 */ /* 0x000fe20000000000 */
[----:B------:R-:W-:Y:S01]  /*9570*/  ISETP.GE.AND P6, PT, R14, RZ, PT ;  /* 0x000000ff0e00720c */ /* 0x000fe20003fc6270 */
[C---:B------:R-:W-:Y:S01]  /*9580*/  IMAD R7, R13.reuse, R9, R7 ;  /* 0x000000090d077224 */ /* 0x040fe200078e0207 */
[----:B------:R-:W-:Y:S01]  /*9590*/  IABS R14, R14 ;  /* 0x0000000e000e7213 */ /* 0x000fe20000000000 */
[----:B0-----:R-:W-:Y:S02]  /*95a0*/  IMAD.MOV.U32 R11, RZ, RZ, R10 ;  /* 0x000000ffff0b7224 */ /* 0x001fe400078e000a */
[----:B------:R-:W-:Y:S01]  /*95b0*/  @!P5 IMAD.IADD R4, R4, 0x1, -R13 ;  /* 0x000000010404d824 */ /* 0x000fe200078e0a0d */
[----:B------:R-:W-:Y:S01]  /*95c0*/  ISETP.GT.U32.AND P5, PT, R13, R7, PT ;  /* 0x000000070d00720c */ /* 0x000fe20003fa4070 */
[----:B------:R-:W-:-:S02]  /*95d0*/  @!P3 IMAD.MOV R11, RZ, RZ, -R11 ;  /* 0x000000ffff0bb224 */ /* 0x000fc400078e0a0b */
[C---:B-1----:R-:W-:Y:S02]  /*95e0*/  VIADD R0, R3.reuse, 0x150 ;  /* 0x0000015003007836 */ /* 0x042fe40000000000 */
[----:B------:R-:W-:Y:S01]  /*95f0*/  @!P1 IMAD.IADD R8, R8, 0x1, -R13 ;  /* 0x0000000108089824 */ /* 0x000fe200078e0a0d */
[----:B------:R0:W-:Y:S01]  /*9600*/  STL [R1+0x6c0], R11 ;  /* 0x0006c00b01007387 */ /* 0x0001e20000100800 */
[----:B------:R-:W-:Y:S01]  /*9610*/  VIADD R10, R3, 0x14f ;  /* 0x0000014f030a7836 */ /* 0x000fe20000000000 */
[----:B------:R-:W-:Y:S01]  /*9620*/  IABS R6, R0 ;  /* 0x0000000000067213 */ /* 0x000fe20000000000 */
[----:B------:R-:W-:Y:S01]  /*9630*/  IMAD.MOV.U32 R15, RZ, RZ, R8 ;  /* 0x000000ffff0f7224 */ /* 0x000fe200078e0008 */
[----:B------:R-:W-:Y:S01]  /*9640*/  ISETP.GE.AND P3, PT, R0, RZ, PT ;  /* 0x000000ff0000720c */ /* 0x000fe20003f66270 */
[----:B------:R-:W-:Y:S01]  /*9650*/  IMAD.MOV.U32 R16, RZ, RZ, R4 ;  /* 0x000000ffff107224 */ /* 0x000fe200078e0004 */
[----:B------:R-:W-:Y:S01]  /*9660*/  IABS R0, R10 ;  /* 0x0000000a00007213 */ /* 0x000fe20000000000 */
[----:B------:R-:W-:Y:S01]  /*9670*/  @!P4 IMAD.MOV R15, RZ, RZ, -R15 ;  /* 0x000000ffff0fc224 */ /* 0x000fe200078e0a0f */
[----:B------:R-:W-:Y:S01]  /*9680*/  ISETP.GE.AND P1, PT, R10, RZ, PT ;  /* 0x000000ff0a00720c */ /* 0x000fe20003f26270 */
[----:B------:R-:W-:-:S02]  /*9690*/  @!P5 IMAD.IADD R7, R7, 0x1, -R13 ;  /* 0x000000010707d824 */ /* 0x000fc400078e0a0d */
[----:B0-----:R-:W-:-:S03]  /*96a0*/  IMAD.HI.U32 R11, R5, R14, RZ ;  /* 0x0000000e050b7227 */ /* 0x001fc600078e00ff */
[----:B------:R-:W-:Y:S01]  /*96b0*/  ISETP.GT.U32.AND P5, PT, R13, R7, PT ;  /* 0x000000070d00720c */ /* 0x000fe20003fa4070 */
[----:B------:R-:W-:Y:S02]  /*96c0*/  IMAD.MOV R11, RZ, RZ, -R11 ;  /* 0x000000ffff0b7224 */ /* 0x000fe400078e0a0b */
[----:B------:R-:W-:-:S04]  /*96d0*/  IMAD.HI.U32 R9, R5, R6, RZ ;  /* 0x0000000605097227 */ /* 0x000fc800078e00ff */
[----:B------:R-:W-:Y:S02]  /*96e0*/  IMAD R14, R13, R11, R14 ;  /* 0x0000000b0d0e7224 */ /* 0x000fe400078e020e */
[----:B------:R-:W-:Y:S02]  /*96f0*/  IMAD.MOV R9, RZ, RZ, -R9 ;  /* 0x000000ffff097224 */ /* 0x000fe400078e0a09 */
[----:B------:R-:W-:Y:S01]  /*9700*/  IMAD.HI.U32 R4, R5, R0, RZ ;  /* 0x0000000005047227 */ /* 0x000fe200078e00ff */
[----:B------:R-:W-:-:S03]  /*9710*/  ISETP.GT.U32.AND P4, PT, R13, R14, PT ;  /* 0x0000000e0d00720c */ /* 0x000fc60003f84070 */
[----:B------:R-:W-:Y:S02]  /*9720*/  IMAD R6, R13, R9, R6 ;  /* 0x000000090d067224 */ /* 0x000fe400078e0206 */
[----:B------:R-:W-:Y:S02]  /*9730*/  VIADD R9, R3, 0x14d ;  /* 0x0000014d03097836 */ /* 0x000fe40000000000 */
[----:B------:R-:W-:Y:S02]  /*9740*/  IMAD.MOV R4, RZ, RZ, -R4 ;  /* 0x000000ffff047224 */ /* 0x000fe400078e0a04 */
[--C-:B------:R-:W-:Y:S01]  /*9750*/  @!P5 IMAD.IADD R7, R7, 0x1, -R13.reuse ;  /* 0x000000010707d824 */ /* 0x100fe200078e0a0d */
[C---:B------:R-:W-:Y:S01]  /*9760*/  ISETP.GT.U32.AND P5, PT, R13.reuse, R6, PT ;  /* 0x000000060d00720c */ /* 0x040fe20003fa4070 */
[----:B------:R-:W-:Y:S01]  /*9770*/  @!P0 IMAD.MOV R16, RZ, RZ, -R16 ;  /* 0x000000ffff108224 */ /* 0x000fe200078e0a10 */
[----:B------:R-:W-:Y:S01]  /*9780*/  ISETP.GE.AND P0, PT, R12, RZ, PT ;  /* 0x000000ff0c00720c */ /* 0x000fe20003f06270 */
[----:B------:R-:W-:Y:S01]  /*9790*/  @!P4 IMAD.IADD R14, R14, 0x1, -R13 ;  /* 0x000000010e0ec824 */ /* 0x000fe200078e0a0d */
[----:B------:R-:W-:Y:S01]  /*97a0*/  IABS R12, R12 ;  /* 0x0000000c000c7213 */ /* 0x000fe20000000000 */
[----:B------:R-:W-:Y:S01]  /*97b0*/  IMAD R0, R13, R4, R0 ;  /* 0x000000040d007224 */ /* 0x000fe200078e0200 */
[----:B------:R-:W-:Y:S01]  /*97c0*/  IABS R4, R9 ;  /* 0x0000000900047213 */ /* 0x000fe20000000000 */
[----:B------:R-:W-:Y:S01]  /*97d0*/  VIADD R10, R3, 0x14c ;  /* 0x0000014c030a7836 */ /* 0x000fe20000000000 */
[----:B------:R-:W-:Y:S01]  /*97e0*/  ISETP.GT.U32.AND P4, PT, R13, R14, PT ;  /* 0x0000000e0d00720c */ /* 0x000fe20003f84070 */
[C---:B------:R-:W-:Y:S01]  /*97f0*/  IMAD.HI.U32 R8, R5.reuse, R12, RZ ;  /* 0x0000000c05087227 */ /* 0x040fe200078e00ff */
[----:B------:R0:W-:Y:S02]  /*9800*/  STL [R1+0x6ac], R16 ;  /* 0x0006ac1001007387 */ /* 0x0001e40000100800 */
[----:B------:R-:W-:Y:S01]  /*9810*/  IABS R11, R10 ;  /* 0x0000000a000b7213 */ /* 0x000fe20000000000 */
[----:B------:R-:W-:Y:S01]  /*9820*/  IMAD.HI.U32 R19, R5, R4, RZ ;  /* 0x0000000405137227 */ /* 0x000fe200078e00ff */
[----:B------:R1:W-:Y:S03]  /*9830*/  STL [R1+0x6b0], R15 ;  /* 0x0006b00f01007387 */ /* 0x0003e60000100800 */
[----:B------:R-:W-:-:S02]  /*9840*/  IMAD.MOV R8, RZ, RZ, -R8 ;  /* 0x000000ffff087224 */ /* 0x000fc400078e0a08 */
[----:B------:R-:W-:Y:S02]  /*9850*/  IMAD.MOV R19, RZ, RZ, -R19 ;  /* 0x000000ffff137224 */ /* 0x000fe400078e0a13 */
[----:B------:R-:W-:Y:S01]  /*9860*/  @!P4 IMAD.IADD R14, R14, 0x1, -R13 ;  /* 0x000000010e0ec824 */ /* 0x000fe200078e0a0d */
[----:B------:R-:W-:Y:S01]  /*9870*/  ISETP.GT.U32.AND P4, PT, R13, R0, PT ;  /* 0x000000000d00720c */ /* 0x000fe20003f84070 */
[----:B0-----:R-:W-:Y:S02]  /*9880*/  VIADD R16, R3, 0x14a ;  /* 0x0000014a03107836 */ /* 0x001fe40000000000 */
[----:B------:R-:W-:-:S04]  /*9890*/  IMAD.HI.U32 R18, R5, R11, RZ ;  /* 0x0000000b05127227 */ /* 0x000fc800078e00ff */
[----:B------:R-:W-:Y:S02]  /*98a0*/  @!P5 IMAD.IADD R6, R6, 0x1, -R13 ;  /* 0x000000010606d824 */ /* 0x000fe400078e0a0d */
[C---:B------:R-:W-:Y:S01]  /*98b0*/  IMAD R12, R13.reuse, R8, R12 ;  /* 0x000000080d0c7224 */ /* 0x040fe200078e020c */
[----:B------:R-:W-:Y:S01]  /*98c0*/  IABS R8, R16 ;  /* 0x0000001000087213 */ /* 0x000fe20000000000 */
[C---:B------:R-:W-:Y:S01]  /*98d0*/  IMAD R4, R13.reuse, R19, R4 ;  /* 0x000000130d047224 */ /* 0x040fe200078e0204 */
[----:B------:R-:W-:Y:S01]  /*98e0*/  ISETP.GT.U32.AND P5, PT, R13, R6, PT ;  /* 0x000000060d00720c */ /* 0x000fe20003fa4070 */
[----:B------:R-:W-:Y:S02]  /*98f0*/  VIADD R17, R3, 0x14b ;  /* 0x0000014b03117836 */ /* 0x000fe40000000000 */
[----:B------:R-:W-:Y:S02]  /*9900*/  IMAD.MOV R19, RZ, RZ, -R18 ;  /* 0x000000ffff137224 */ /* 0x000fe400078e0a12 */
[----:B------:R-:W-:Y:S01]  /*9910*/  IMAD.MOV.U32 R21, RZ, RZ, R7 ;  /* 0x000000ffff157224 */ /* 0x000fe200078e0007 */
[----:B-1----:R-:W-:Y:S01]  /*9920*/  IABS R15, R17 ;  /* 0x00000011000f7213 */ /* 0x002fe20000000000 */
[----:B------:R-:W-:-:S02]  /*9930*/  IMAD R11, R13, R19, R11 ;  /* 0x000000130d0b7224 */ /* 0x000fc400078e020b */
[----:B------:R-:W-:-:S04]  /*9940*/  IMAD.HI.U32 R7, R5, R8, RZ ;  /* 0x0000000805077227 */ /* 0x000fc800078e00ff */
[----:B------:R-:W-:Y:S02]  /*9950*/  IMAD.MOV.U32 R20, RZ, RZ, R14 ;  /* 0x000000ffff147224 */ /* 0x000fe400078e000e */
[----:B------:R-:W-:Y:S01]  /*9960*/  @!P2 IMAD.MOV R21, RZ, RZ, -R21 ;  /* 0x000000ffff15a224 */ /* 0x000fe200078e0a15 */
[C---:B------:R-:W-:Y:S01]  /*9970*/  ISETP.GT.U32.AND P2, PT, R13.reuse, R12, PT ;  /* 0x0000000c0d00720c */ /* 0x040fe20003f44070 */
[----:B------:R-:W-:Y:S01]  /*9980*/  @!P4 IMAD.IADD R0, R0, 0x1, -R13 ;  /* 0x000000010000c824 */ /* 0x000fe200078e0a0d */
[----:B------:R-:W-:Y:S01]  /*9990*/  ISETP.GT.U32.AND P4, PT, R13, R11, PT ;  /* 0x0000000b0d00720c */ /* 0x000fe20003f84070 */
[----:B------:R-:W-:Y:S01]  /*99a0*/  IMAD.MOV R7, RZ, RZ, -R7 ;  /* 0x000000ffff077224 */ /* 0x000fe200078e0a07 */
[----:B------:R-:W-:Y:S01]  /*99b0*/  STL [R1+0x690], R21 ;  /* 0x0006901501007387 */ /* 0x000fe20000100800 */
[----:B------:R-:W-:-:S04]  /*99c0*/  IMAD.HI.U32 R18, R5, R15, RZ ;  /* 0x0000000f05127227 */ /* 0x000fc800078e00ff */
[----:B------:R-:W-:Y:S01]  /*99d0*/  @!P6 IMAD.MOV R20, RZ, RZ, -R20 ;  /* 0x000000ffff14e224 */ /* 0x000fe200078e0a14 */
[C---:B------:R-:W-:Y:S01]  /*99e0*/  ISETP.GT.U32.AND P6, PT, R13.reuse, R4, PT ;  /* 0x000000040d00720c */ /* 0x040fe20003fc4070 */
[----:B------:R-:W-:Y:S02]  /*99f0*/  IMAD R8, R13, R7, R8 ;  /* 0x000000070d087224 */ /* 0x000fe400078e0208 */
[----:B------:R-:W-:Y:S01]  /*9a00*/  IMAD.MOV R18, RZ, RZ, -R18 ;  /* 0x000000ffff127224 */ /* 0x000fe200078e0a12 */
[----:B------:R0:W-:Y:S01]  /*9a10*/  STL [R1+0x68c], R20 ;  /* 0x00068c1401007387 */ /* 0x0001e20000100800 */
[----:B------:R-:W-:Y:S01]  /*9a20*/  @!P5 IMAD.IADD R6, R6, 0x1, -R13 ;  /* 0x000000010606d824 */ /* 0x000fe200078e0a0d */
[----:B------:R-:W-:Y:S01]  /*9a30*/  ISETP.GE.AND P5, PT, R9, RZ, PT ;  /* 0x000000ff0900720c */ /* 0x000fe20003fa6270 */
[----:B------:R-:W-:Y:S02]  /*9a40*/  VIADD R7, R3, 0x149 ;  /* 0x0000014903077836 */ /* 0x000fe40000000000 */
[----:B------:R-:W-:-:S02]  /*9a50*/  IMAD R9, R13, R18, R15 ;  /* 0x000000120d097224 */ /* 0x000fc400078e020f */
[----:B------:R-:W-:Y:S01]  /*9a60*/  IMAD.MOV.U32 R19, RZ, RZ, R6 ;  /* 0x000000ffff137224 */ /* 0x000fe200078e0006 */
[----:B------:R-:W-:Y:S01]  /*9a70*/  IABS R18, R7 ;  /* 0x0000000700127213 */ /* 0x000fe20000000000 */
[--C-:B------:R-:W-:Y:S01]  /*9a80*/  @!P2 IMAD.IADD R12, R12, 0x1, -R13.reuse ;  /* 0x000000010c0ca824 */ /* 0x100fe200078e0a0d */
[----:B------:R-:W-:Y:S01]  /*9a90*/  ISETP.GT.U32.AND P2, PT, R13, R0, PT ;  /* 0x000000000d00720c */ /* 0x000fe20003f44070 */
[----:B------:R-:W-:Y:S02]  /*9aa0*/  @!P4 IMAD.IADD R11, R11, 0x1, -R13 ;  /* 0x000000010b0bc824 */ /* 0x000fe400078e0a0d */
[----:B------:R-:W-:Y:S02]  /*9ab0*/  @!P3 IMAD.MOV R19, RZ, RZ, -R19 ;  /* 0x000000ffff13b224 */ /* 0x000fe400078e0a13 */
[----:B------:R-:W-:Y:S01]  /*9ac0*/  IMAD.MOV.U32 R6, RZ, RZ, R18 ;  /* 0x000000ffff067224 */ /* 0x000fe200078e0012 */
[C---:B------:R-:W-:Y:S01]  /*9ad0*/  ISETP.GT.U32.AND P3, PT, R13.reuse, R11, PT ;  /* 0x0000000b0d00720c */ /* 0x040fe20003f64070 */
[----:B------:R-:W-:Y:S01]  /*9ae0*/  @!P6 IMAD.IADD R4, R4, 0x1, -R13 ;  /* 0x000000010404e824 */ /* 0x000fe200078e0a0d */
[----:B------:R-:W-:Y:S01]  /*9af0*/  ISETP.GT.U32.AND P6, PT, R13, R12, PT ;  /* 0x0000000c0d00720c */ /* 0x000fe20003fc4070 */
[----:B------:R1:W-:Y:S01]  /*9b00*/  STL [R1+0x684], R19 ;  /* 0x0006841301007387 */ /* 0x0003e20000100800 */
[----:B------:R-:W-:-:S02]  /*9b10*/  VIADD R14, R3, 0x148 ;  /* 0x00000148030e7836 */ /* 0x000fc40000000000 */
[C---:B------:R-:W-:Y:S01]  /*9b20*/  ISETP.GT.U32.AND P4, PT, R13.reuse, R4, PT ;  /* 0x000000040d00720c */ /* 0x040fe20003f84070 */
[----:B------:R-:W-:Y:S01]  /*9b30*/  @!P2 IMAD.IADD R0, R0, 0x1, -R13 ;  /* 0x000000010000a824 */ /* 0x000fe200078e0a0d */
[----:B------:R-:W-:Y:S01]  /*9b40*/  ISETP.GT.U32.AND P2, PT, R13, R9, PT ;  /* 0x000000090d00720c */ /* 0x000fe20003f44070 */
[----:B------:R-:W-:Y:S01]  /*9b50*/  VIADD R15, R3, 0x147 ;  /* 0x00000147030f7836 */ /* 0x000fe20000000000 */
[----:B0-----:R-:W-:Y:S01]  /*9b60*/  IABS R20, R14 ;  /* 0x0000000e00147213 */ /* 0x001fe20000000000 */
[----:B------:R-:W-:Y:S02]  /*9b70*/  IMAD.MOV.U32 R22, RZ, RZ, R0 ;  /* 0x000000ffff167224 */ /* 0x000fe400078e0000 */
[----:B-1----:R-:W-:Y:S01]  /*9b80*/  IMAD.HI.U32 R19, R5, R6, RZ ;  /* 0x0000000605137227 */ /* 0x002fe200078e00ff */
[----:B------:R-:W-:-:S03]  /*9b90*/  IABS R18, R15 ;  /* 0x0000000f00127213 */ /* 0x000fc60000000000 */
[----:B------:R-:W-:Y:S02]  /*9ba0*/  IMAD.MOV R19, RZ, RZ, -R19 ;  /* 0x000000ffff137224 */ /* 0x000fe400078e0a13 */
[--C-:B------:R-:W-:Y:S01]  /*9bb0*/  @!P6 IMAD.IADD R12, R12, 0x1, -R13.reuse ;  /* 0x000000010c0ce824 */ /* 0x100fe200078e0a0d */
[C---:B------:R-:W-:Y:S01]  /*9bc0*/  ISETP.GT.U32.AND P6, PT, R13.reuse, R8, PT ;  /* 0x000000080d00720c */ /* 0x040fe20003fc4070 */
[----:B------:R-:W-:Y:S02]  /*9bd0*/  IMAD R6, R13, R19, R6 ;  /* 0x000000130d067224 */ /* 0x000fe400078e0206 */
[--C-:B------:R-:W-:Y:S02]  /*9be0*/  @!P3 IMAD.IADD R11, R11, 0x1, -R13.reuse ;  /* 0x000000010b0bb824 */ /* 0x100fe400078e0a0d */
[--C-:B------:R-:W-:Y:S01]  /*9bf0*/  @!P2 IMAD.IADD R9, R9, 0x1, -R13.reuse ;  /* 0x000000010909a824 */ /* 0x100fe200078e0a0d */
[----:B------:R-:W-:Y:S01]  /*9c00*/  ISETP.GT.U32.AND P3, PT, R13, R6, PT ;  /* 0x000000060d00720c */ /* 0x000fe20003f64070 */
[----:B------:R-:W-:Y:S01]  /*9c10*/  @!P4 IMAD.IADD R4, R4, 0x1, -R13 ;  /* 0x000000010404c824 */ /* 0x000fe200078e0a0d */
[----:B------:R-:W-:Y:S01]  /*9c20*/  ISETP.GE.AND P4, PT, R10, RZ, PT ;  /* 0x000000ff0a00720c */ /* 0x000fe20003f86270 */
[----:B------:R-:W-:Y:S01]  /*9c30*/  IMAD.MOV.U32 R21, RZ, RZ, R12 ;  /* 0x000000ffff157224 */ /* 0x000fe200078e000c */
[----:B------:R-:W-:Y:S01]  /*9c40*/  ISETP.GE.AND P2, PT, R17, RZ, PT ;  /* 0x000000ff1100720c */ /* 0x000fe20003f46270 */
[----:B------:R-:W-:-:S04]  /*9c50*/  IMAD.HI.U32 R10, R5, R20, RZ ;  /* 0x00000014050a7227 */ /* 0x000fc800078e00ff */
[--C-:B------:R-:W-:Y:S01]  /*9c60*/  @!P6 IMAD.IADD R8, R8, 0x1, -R13.reuse ;  /* 0x000000010808e824 */ /* 0x100fe200078e0a0d */
[----:B------:R-:W-:Y:S01]  /*9c70*/  ISETP.GE.AND P6, PT, R16, RZ, PT ;  /* 0x000000ff1000720c */ /* 0x000fe20003fc6270 */
[----:B------:R-:W-:Y:S02]  /*9c80*/  VIADD R16, R3, 0x146 ;  /* 0x0000014603107836 */ /* 0x000fe40000000000 */
[----:B------:R-:W-:Y:S01]  /*9c90*/  @!P3 IMAD.IADD R6, R6, 0x1, -R13 ;  /* 0x000000010606b824 */ /* 0x000fe200078e0a0d */
[----:B------:R-:W-:Y:S01]  /*9ca0*/  ISETP.GT.U32.AND P3, PT, R13, R9, PT ;  /* 0x000000090d00720c */ /* 0x000fe20003f64070 */
[----:B------:R-:W-:Y:S01]  /*9cb0*/  IMAD.HI.U32 R19, R5, R18, RZ ;  /* 0x0000001205137227 */ /* 0x000fe200078e00ff */
[----:B------:R-:W-:-:S03]  /*9cc0*/  IABS R0, R16 ;  /* 0x0000001000007213 */ /* 0x000fc60000000000 */
[----:B------:R-:W-:Y:S01]  /*9cd0*/  @!P1 IMAD.MOV R22, RZ, RZ, -R22 ;  /* 0x000000ffff169224 */ /* 0x000fe200078e0a16 */
[C---:B------:R-:W-:Y:S01]  /*9ce0*/  ISETP.GT.U32.AND P1, PT, R13.reuse, R8, PT ;  /* 0x000000080d00720c */ /* 0x040fe20003f24070 */
[----:B------:R-:W-:Y:S01]  /*9cf0*/  @!P0 IMAD.MOV R21, RZ, RZ, -R21 ;  /* 0x000000ffff158224 */ /* 0x000fe200078e0a15 */
[C---:B------:R-:W-:Y:S01]  /*9d00*/  ISETP.GT.U32.AND P0, PT, R13.reuse, R6, PT ;  /* 0x000000060d00720c */ /* 0x040fe20003f04070 */
[----:B------:R-:W-:Y:S01]  /*9d10*/  IMAD.MOV R10, RZ, RZ, -R10 ;  /* 0x000000ffff0a7224 */ /* 0x000fe200078e0a0a */
[----:B------:R-:W-:Y:S01]  /*9d20*/  STL [R1+0x680], R22 ;  /* 0x0006801601007387 */ /* 0x000fe20000100800 */
[----:B------:R-:W-:Y:S02]  /*9d30*/  @!P5 IMAD.MOV R4, RZ, RZ, -R4 ;  /* 0x000000ffff04d224 */ /* 0x000fe400078e0a04 */
[----:B------:R-:W-:Y:S01]  /*9d40*/  IMAD.MOV R19, RZ, RZ, -R19 ;  /* 0x000000ffff137224 */ /* 0x000fe200078e0a13 */
[----:B------:R-:W-:Y:S01]  /*9d50*/  STL [R1+0x67c], R21 ;  /* 0x00067c1501007387 */ /* 0x000fe20000100800 */
[----:B------:R-:W-:-:S02]  /*9d60*/  IMAD R10, R13, R10, R20 ;  /* 0x0000000a0d0a7224 */ /* 0x000fc400078e0214 */
[----:B------:R-:W-:Y:S01]  /*9d70*/  IMAD R18, R13, R19, R18 ;  /* 0x000000130d127224 */ /* 0x000fe200078e0212 */
[----:B------:R0:W-:Y:S01]  /*9d80*/  STL [R1+0x678], R4 ;  /* 0x0006780401007387 */ /* 0x0001e20000100800 */
[--C-:B------:R-:W-:Y:S01]  /*9d90*/  @!P3 IMAD.IADD R9, R9, 0x1, -R13.reuse ;  /* 0x000000010909b824 */ /* 0x100fe200078e0a0d */
[C---:B------:R-:W-:Y:S01]  /*9da0*/  ISETP.GT.U32.AND P5, PT, R13.reuse, R10, PT ;  /* 0x0000000a0d00720c */ /* 0x040fe20003fa4070 */
[----:B------:R-:W-:Y:S01]  /*9db0*/  @!P1 IMAD.IADD R8, R8, 0x1, -R13 ;  /* 0x0000000108089824 */ /* 0x000fe200078e0a0d */
[----:B------:R-:W-:Y:S01]  /*9dc0*/  ISETP.GT.U32.AND P3, PT, R13, R18, PT ;  /* 0x000000120d00720c */ /* 0x000fe20003f64070 */
[----:B------:R-:W-:Y:S01]  /*9dd0*/  @!P4 IMAD.MOV R11, RZ, RZ, -R11 ;  /* 0x000000ffff0bc224 */ /* 0x000fe200078e0a0b */
[----:B------:R-:W-:Y:S01]  /*9de0*/  ISETP.GE.AND P4, PT, R7, RZ, PT ;  /* 0x000000ff0700720c */ /* 0x000fe20003f86270 */
[----:B------:R-:W-:Y:S01]  /*9df0*/  @!P6 IMAD.MOV R8, RZ, RZ, -R8 ;  /* 0x000000ffff08e224 */ /* 0x000fe200078e0a08 */
[----:B------:R-:W-:Y:S01]  /*9e00*/  ISETP.GE.AND P1, PT, R14, RZ, PT ;  /* 0x000000ff0e00720c */ /* 0x000fe20003f26270 */
[----:B------:R-:W-:Y:S01]  /*9e10*/  VIADD R7, R3, 0x145 ;  /* 0x0000014503077836 */ /* 0x000fe20000000000 */
[----:B------:R1:W-:Y:S01]  /*9e20*/  STL [R1+0x674], R11 ;  /* 0x0006740b01007387 */ /* 0x0003e20000100800 */
[----:B0-----:R-:W-:-:S04]  /*9e30*/  IMAD.HI.U32 R4, R5, R0, RZ ;  /* 0x0000000005047227 */ /* 0x001fc800078e00ff */
[----:B------:R-:W-:Y:S02]  /*9e40*/  IMAD.MOV R4, RZ, RZ, -R4 ;  /* 0x000000ffff047224 */ /* 0x000fe400078e0a04 */
[----:B------:R-:W-:Y:S01]  /*9e50*/  @!P5 IMAD.IADD R10, R10, 0x1, -R13 ;  /* 0x000000010a0ad824 */ /* 0x000fe200078e0a0d */
[----:B------:R-:W-:Y:S01]  /*9e60*/  ISETP.GE.AND P5, PT, R16, RZ, PT ;  /* 0x000000ff1000720c */ /* 0x000fe20003fa6270 */
[C---:B------:R-:W-:Y:S01]  /*9e70*/  IMAD R0, R13.reuse, R4, R0 ;  /* 0x000000040d007224 */ /* 0x040fe200078e0200 */
[----:B-1----:R-:W-:Y:S01]  /*9e80*/  IABS R11, R7 ;  /* 0x00000007000b7213 */ /* 0x002fe20000000000 */
[----:B------:R-:W-:Y:S02]  /*9e90*/  IMAD.MOV.U32 R17, RZ, RZ, R9 ;  /* 0x000000ffff117224 */ /* 0x000fe400078e0009 */
[----:B------:R-:W-:Y:S01]  /*9ea0*/  @!P3 IMAD.IADD R18, R18, 0x1, -R13 ;  /* 0x000000011212b824 */ /* 0x000fe200078e0a0d */
[C---:B------:R-:W-:Y:S01]  /*9eb0*/  ISETP.GT.U32.AND P6, PT, R13.reuse, R0, PT ;  /* 0x000000000d00720c */ /* 0x040fe20003fc4070 */
[----:B------:R-:W-:Y:S01]  /*9ec0*/  @!P2 IMAD.MOV R17, RZ, RZ, -R17 ;  /* 0x000000ffff11a224 */ /* 0x000fe200078e0a11 */
[----:B------:R-:W-:Y:S01]  /*9ed0*/  ISETP.GT.U32.AND P3, PT, R13, R10, PT ;  /* 0x0000000a0d00720c */ /* 0x000fe20003f64070 */
[----:B------:R-:W-:Y:S01]  /*9ee0*/  IMAD.HI.U32 R12, R5, R11, RZ ;  /* 0x0000000b050c7227 */ /* 0x000fe200078e00ff */
[----:B------:R-:W-:-:S02]  /*9ef0*/  ISETP.GT.U32.AND P2, PT, R13, R18, PT ;  /* 0x000000120d00720c */ /* 0x000fc40003f44070 */
[----:B------:R-:W-:Y:S01]  /*9f00*/  STL [R1+0x668], R17 ;  /* 0x0006681101007387 */ /* 0x000fe20000100800 */
[--C-:B------:R-:W-:Y:S01]  /*9f10*/  @!P0 IMAD.IADD R6, R6, 0x1, -R13.reuse ;  /* 0x0000000106068824 */ /* 0x100fe200078e0a0d */
[----:B------:R-:W-:Y:S01]  /*9f20*/  ISETP.GE.AND P0, PT, R15, RZ, PT ;  /* 0x000000ff0f00720c */ /* 0x000fe20003f06270 */
[----:B------:R-:W-:Y:S01]  /*9f30*/  IMAD.MOV R12, RZ, RZ, -R12 ;  /* 0x000000ffff0c7224 */ /* 0x000fe200078e0a0c */
[----:B------:R0:W-:Y:S01]  /*9f40*/  STL [R1+0x660], R8 ;  /* 0x0006600801007387 */ /* 0x0001e20000100800 */
[----:B------:R-:W-:Y:S01]  /*9f50*/  @!P4 IMAD.MOV R6, RZ, RZ, -R6 ;  /* 0x000000ffff06c224 */ /* 0x000fe200078e0a06 */
[----:B------:R-:W-:Y:S01]  /*9f60*/  ISETP.GE.AND P4, PT, R7, RZ, PT ;  /* 0x000000ff0700720c */ /* 0x000fe20003f86270 */
[--C-:B------:R-:W-:Y:S02]  /*9f70*/  @!P6 IMAD.IADD R0, R0, 0x1, -R13.reuse ;  /* 0x000000010000e824 */ /* 0x100fe400078e0a0d */
[----:B------:R-:W-:Y:S01]  /*9f80*/  VIADD R4, R3, 0x143 ;  /* 0x0000014303047836 */ /* 0x000fe20000000000 */
[----:B------:R1:W-:Y:S01]  /*9f90*/  STL [R1+0x63c], R6 ;  /* 0x00063c0601007387 */ /* 0x0003e20000100800 */
[--C-:B------:R-:W-:Y:S01]  /*9fa0*/  @!P3 IMAD.IADD R10, R10, 0x1, -R13.reuse ;  /* 0x000000010a0ab824 */ /* 0x100fe200078e0a0d */
[----:B------:R-:W-:Y:S01]  /*9fb0*/  ISETP.GT.U32.AND P6, PT, R13, R0, PT ;  /* 0x000000000d00720c */ /* 0x000fe20003fc4070 */
[----:B------:R-:W-:-:S02]  /*9fc0*/  @!P2 IMAD.IADD R18, R18, 0x1, -R13 ;  /* 0x000000011212a824 */ /* 0x000fc400078e0a0d */
[----:B0-----:R-:W-:Y:S02]  /*9fd0*/  IMAD R8, R13, R12, R11 ;  /* 0x0000000c0d087224 */ /* 0x001fe400078e020b */
[----:B------:R-:W-:Y:S02]  /*9fe0*/  IMAD.MOV.U32 R14, RZ, RZ, R10 ;  /* 0x000000ffff0e7224 */ /* 0x000fe400078e000a */
[----:B------:R-:W-:Y:S01]  /*9ff0*/  VIADD R9, R3, 0x144 ;  /* 0x0000014403097836 */ /* 0x000fe20000000000 */
[----:B-1----:R-:W-:Y:S01]  /*a000*/  IABS R6, R4 ;  /* 0x0000000400067213 */ /* 0x002fe20000000000 */
[----:B------:R-:W-:Y:S01]  /*a010*/  @!P1 IMAD.MOV R14, RZ, RZ, -R14 ;  /* 0x000000ffff0e9224 */ /* 0x000fe200078e0a0e */
[----:B------:R-:W-:Y:S01]  /*a020*/  ISETP.GT.U32.AND P2, PT, R13, R8, PT ;  /* 0x000000080d00720c */ /* 0x000fe20003f44070 */
[----:B------:R-:W-:Y:S01]  /*a030*/  IMAD.MOV.U32 R12, RZ, RZ, R18 ;  /* 0x000000ffff0c7224 */ /* 0x000fe200078e0012 */
[----:B------:R-:W-:Y:S01]  /*a040*/  IABS R7, R9 ;  /* 0x0000000900077213 */ /* 0x000fe20000000000 */
[----:B------:R-:W-:Y:S01]  /*a050*/  IMAD.HI.U32 R10, R5, R6, RZ ;  /* 0x00000006050a7227 */ /* 0x000fe200078e00ff */
[----:B------:R0:W-:Y:S01]  /*a060*/  STL [R1+0x640], R14 ;  /* 0x0006400e01007387 */ /* 0x0001e20000100800 */
[----:B------:R-:W-:-:S02]  /*a070*/  ISETP.GE.AND P3, PT, R9, RZ, PT ;  /* 0x000000ff0900720c */ /* 0x000fc40003f66270 */
[----:B------:R-:W-:Y:S01]  /*a080*/  IMAD.MOV R10, RZ, RZ, -R10 ;  /* 0x000000ffff0a7224 */ /* 0x000fe200078e0a0a */
[----:B------:R-:W-:Y:S01]  /*a090*/  ISETP.GE.AND P1, PT, R4, RZ, PT ;  /* 0x000000ff0400720c */ /* 0x000fe20003f26270 */
[--C-:B------:R-:W-:Y:S02]  /*a0a0*/  @!P6 IMAD.IADD R0, R0, 0x1, -R13.reuse ;  /* 0x000000010000e824 */ /* 0x100fe400078e0a0d */
[----:B------:R-:W-:Y:S02]  /*a0b0*/  IMAD R6, R13, R10, R6 ;  /* 0x0000000a0d067224 */ /* 0x000fe400078e0206 */
[----:B------:R-:W-:Y:S02]  /*a0c0*/  @!P2 IMAD.IADD R8, R8, 0x1, -R13 ;  /* 0x000000010808a824 */ /* 0x000fe400078e0a0d */
[----:B0-----:R-:W-:Y:S02]  /*a0d0*/  IMAD.MOV.U32 R14, RZ, RZ, R0 ;  /* 0x000000ffff0e7224 */ /* 0x001fe400078e0000 */
[----:B------:R-:W-:-:S02]  /*a0e0*/  IMAD.MOV.U32 R9, RZ, RZ, R7 ;  /* 0x000000ffff097224 */ /* 0x000fc400078e0007 */
[----:B------:R-:W-:Y:S01]  /*a0f0*/  @!P5 IMAD.MOV R14, RZ, RZ, -R14 ;  /* 0x000000ffff0ed224 */ /* 0x000fe200078e0a0e */
[C---:B------:R-:W-:Y:S01]  /*a100*/  ISETP.GT.U32.AND P5, PT, R13.reuse, R6, PT ;  /* 0x000000060d00720c */ /* 0x040fe20003fa4070 */
[----:B------:R-:W-:Y:S01]  /*a110*/  @!P0 IMAD.MOV R12, RZ, RZ, -R12 ;  /* 0x000000ffff0c8224 */ /* 0x000fe200078e0a0c */
[----:B------:R-:W-:Y:S01]  /*a120*/  ISETP.GT.U32.AND P0, PT, R13, R8, PT ;  /* 0x000000080d00720c */ /* 0x000fe20003f04070 */
[----:B------:R-:W-:-:S03]  /*a130*/  IMAD.HI.U32 R11, R5, R9, RZ ;  /* 0x00000009050b7227 */ /* 0x000fc600078e00ff */
[----:B------:R-:W-:Y:S01]  /*a140*/  STL [R1+0x658], R12 ;  /* 0x0006580c01007387 */ /* 0x000fe20000100800 */
[----:B------:R-:W-:Y:S02]  /*a150*/  IMAD.MOV R11, RZ, RZ, -R11 ;  /* 0x000000ffff0b7224 */ /* 0x000fe400078e0a0b */
[----:B------:R-:W-:Y:S01]  /*a160*/  VIADD R16, R3, 0x140 ;  /* 0x0000014003107836 */ /* 0x000fe20000000000 */
[----:B------:R0:W-:Y:S01]  /*a170*/  STL [R1+0x670], R14 ;  /* 0x0006700e01007387 */ /* 0x0001e20000100800 */
[----:B------:R-:W-:Y:S02]  /*a180*/  IMAD R9, R13, R11, R9 ;  /* 0x0000000b0d097224 */ /* 0x000fe400078e0209 */
[----:B------:R-:W-:Y:S01]  /*a190*/  VIADD R7, R3, 0x142 ;  /* 0x0000014203077836 */ /* 0x000fe20000000000 */
[----:B------:R-:W-:Y:S01]  /*a1a0*/  IABS R11, R16 ;  /* 0x00000010000b7213 */ /* 0x000fe20000000000 */
[--C-:B------:R-:W-:Y:S01]  /*a1b0*/  @!P5 IMAD.IADD R6, R6, 0x1, -R13.reuse ;  /* 0x000000010606d824 */ /* 0x100fe200078e0a0d */
[----:B------:R-:W-:Y:S01]  /*a1c0*/  ISETP.GT.U32.AND P6, PT, R13, R9, PT ;  /* 0x000000090d00720c */ /* 0x000fe20003fc4070 */
[----:B------:R-:W-:Y:S01]  /*a1d0*/  @!P0 IMAD.IADD R8, R8, 0x1, -R13 ;  /* 0x0000000108088824 */ /* 0x000fe200078e0a0d */
[----:B------:R-:W-:Y:S01]  /*a1e0*/  IABS R4, R7 ;  /* 0x0000000700047213 */ /* 0x000fe20000000000 */
[----:B------:R-:W-:Y:S01]  /*a1f0*/  VIADD R20, R3, 0x136 ;  /* 0x0000013603147836 */ /* 0x000fe20000000000 */
[----:B------:R-:W-:Y:S01]  /*a200*/  ISETP.GT.U32.AND P5, PT, R13, R6, PT ;  /* 0x000000060d00720c */ /* 0x000fe20003fa4070 */
[----:B------:R-:W-:Y:S01]  /*a210*/  IMAD.MOV.U32 R15, RZ, RZ, R8 ;  /* 0x000000ffff0f7224 */ /* 0x000fe200078e0008 */
[----:B------:R-:W-:Y:S01]  /*a220*/  ISETP.GE.AND P2, PT, R7, RZ, PT ;  /* 0x000000ff0700720c */ /* 0x000fe20003f46270 */
[----:B------:R-:W-:-:S04]  /*a230*/  IMAD.HI.U32 R8, R5, R11, RZ ;  /* 0x0000000b05087227 */ /* 0x000fc800078e00ff */
[----:B------:R-:W-:-:S04]  /*a240*/  IMAD.HI.U32 R10, R5, R4, RZ ;  /* 0x00000004050a7227 */ /* 0x000fc800078e00ff */
[----:B------:R-:W-:Y:S02]  /*a250*/  IMAD.MOV R8, RZ, RZ, -R8 ;  /* 0x000000ffff087224 */ /* 0x000fe400078e0a08 */
[----:B------:R-:W-:Y:S02]  /*a260*/  IMAD.MOV R10, RZ, RZ, -R10 ;  /* 0x000000ffff0a7224 */ /* 0x000fe400078e0a0a */
[----:B------:R-:W-:Y:S02]  /*a270*/  @!P6 IMAD.IADD R9, R9, 0x1, -R13 ;  /* 0x000000010909e824 */ /* 0x000fe400078e0a0d */
[C---:B------:R-:W-:Y:S02]  /*a280*/  IMAD R11, R13.reuse, R8, R11 ;  /* 0x000000080d0b7224 */ /* 0x040fe400078e020b */
[C---:B0-----:R-:W-:Y:S01]  /*a290*/  IMAD R14, R13.reuse, R10, R4 ;  /* 0x0000000a0d0e7224 */ /* 0x041fe200078e0204 */
[C---:B------:R-:W-:Y:S01]  /*a2a0*/  ISETP.GT.U32.AND P6, PT, R13.reuse, R9, PT ;  /* 0x000000090d00720c */ /* 0x040fe20003fc4070 */
[----:B------:R-:W-:Y:S01]  /*a2b0*/  @!P5 IMAD.IADD R6, R6, 0x1, -R13 ;  /* 0x000000010606d824 */ /* 0x000fe200078e0a0d */
[C---:B------:R-:W-:Y:S01]  /*a2c0*/  ISETP.GT.U32.AND P5, PT, R13.reuse, R11, PT ;  /* 0x0000000b0d00720c */ /* 0x040fe20003fa4070 */
[----:B------:R-:W-:Y:S01]  /*a2d0*/  @!P4 IMAD.MOV R15, RZ, RZ, -R15 ;  /* 0x000000ffff0fc224 */ /* 0x000fe200078e0a0f */
[----:B------:R-:W-:Y:S01]  /*a2e0*/  ISETP.GT.U32.AND P4, PT, R13, R14, PT ;  /* 0x0000000e0d00720c */ /* 0x000fe20003f84070 */
[----:B------:R-:W-:-:S02]  /*a2f0*/  VIADD R7, R3, 0x141 ;  /* 0x0000014103077836 */ /* 0x000fc40000000000 */
[C---:B------:R-:W-:Y:S01]  /*a300*/  VIADD R4, R3.reuse, 0x13f ;  /* 0x0000013f03047836 */ /* 0x040fe20000000000 */
[----:B------:R0:W-:Y:S01]  /*a310*/  STL [R1+0x66c], R15 ;  /* 0x00066c0f01007387 */ /* 0x0001e20000100800 */
[C---:B------:R-:W-:Y:S01]  /*a320*/  VIADD R8, R3.reuse, 0x13d ;  /* 0x0000013d03087836 */ /* 0x040fe20000000000 */
[----:B------:R-:W-:Y:S01]  /*a330*/  IABS R12, R7 ;  /* 0x00000007000c7213 */ /* 0x000fe20000000000 */
[----:B------:R-:W-:Y:S01]  /*a340*/  VIADD R22, R3, 0x131 ;  /* 0x0000013103167836 */ /* 0x000fe20000000000 */
[----:B------:R-:W-:Y:S01]  /*a350*/  IABS R0, R4 ;  /* 0x0000000400007213 */ /* 0x000fe20000000000 */
[--C-:B------:R-:W-:Y:S01]  /*a360*/  @!P6 IMAD.IADD R9, R9, 0x1, -R13.reuse ;  /* 0x000000010909e824 */ /* 0x100fe200078e0a0d */
[----:B------:R-:W-:Y:S01]  /*a370*/  IABS R23, R8 ;  /* 0x0000000800177213 */ /* 0x000fe20000000000 */
[----:B------:R-:W-:Y:S01]  /*a380*/  @!P5 IMAD.IADD R11, R11, 0x1, -R13 ;  /* 0x000000010b0bd824 */ /* 0x000fe200078e0a0d */
[----:B------:R-:W-:Y:S01]  /*a390*/  ISETP.GE.AND P0, PT, R7, RZ, PT ;  /* 0x000000ff0700720c */ /* 0x000fe20003f06270 */
[----:B------:R-:W-:-:S03]  /*a3a0*/  IMAD.HI.U32 R10, R5, R12, RZ ;  /* 0x0000000c050a7227 */ /* 0x000fc600078e00ff */
[----:B------:R-:W-:Y:S01]  /*a3b0*/  ISETP.GT.U32.AND P5, PT, R13, R11, PT ;  /* 0x0000000b0d00720c */ /* 0x000fe20003fa4070 */
[----:B0-----:R-:W-:-:S04]  /*a3c0*/  IMAD.HI.U32 R15, R5, R0, RZ ;  /* 0x00000000050f7227 */ /* 0x001fc800078e00ff */
[----:B------:R-:W-:Y:S01]  /*a3d0*/  @!P4 IMAD.IADD R14, R14, 0x1, -R13 ;  /* 0x000000010e0ec824 */ /* 0x000fe200078e0a0d */
[----:B------:R-:W-:Y:S01]  /*a3e0*/  ISETP.GE.AND P4, PT, R16, RZ, PT ;  /* 0x000000ff1000720c */ /* 0x000fe20003f86270 */
[----:B------:R-:W-:Y:S02]  /*a3f0*/  IMAD.MOV.U32 R17, RZ, RZ, R9 ;  /* 0x000000ffff117224 */ /* 0x000fe400078e0009 */
[----:B------:R-:W-:Y:S02]  /*a400*/  IMAD.MOV.U32 R16, RZ, RZ, R6 ;  /* 0x000000ffff107224 */ /* 0x000fe400078e0006 */
[----:B------:R-:W-:Y:S02]  /*a410*/  IMAD.MOV R10, RZ, RZ, -R10 ;  /* 0x000000ffff0a7224 */ /* 0x000fe400078e0a0a */
[----:B------:R-:W-:Y:S02]  /*a420*/  IMAD.MOV R15, RZ, RZ, -R15 ;  /* 0x000000ffff0f7224 */ /* 0x000fe400078e0a0f */
[----:B------:R-:W-:-:S04]  /*a430*/  IMAD.HI.U32 R6, R5, R23, RZ ;  /* 0x0000001705067227 */ /* 0x000fc800078e00ff */
[----:B------:R-:W-:Y:S01]  /*a440*/  @!P3 IMAD.MOV R17, RZ, RZ, -R17 ;  /* 0x000000ffff11b224 */ /* 0x000fe200078e0a11 */
[C---:B------:R-:W-:Y:S01]  /*a450*/  ISETP.GT.U32.AND P3, PT, R13.reuse, R14, PT ;  /* 0x0000000e0d00720c */ /* 0x040fe20003f64070 */
[C---:B------:R-:W-:Y:S02]  /*a460*/  IMAD R12, R13.reuse, R10, R12 ;  /* 0x0000000a0d0c7224 */ /* 0x040fe400078e020c */
[C---:B------:R-:W-:Y:S01]  /*a470*/  IMAD R0, R13.reuse, R15, R0 ;  /* 0x0000000f0d007224 */ /* 0x040fe200078e0200 */
[----:B------:R0:W-:Y:S01]  /*a480*/  STL [R1+0x664], R17 ;  /* 0x0006641101007387 */ /* 0x0001e20000100800 */
[----:B------:R-:W-:Y:S01]  /*a490*/  IMAD.MOV R6, RZ, RZ, -R6 ;  /* 0x000000ffff067224 */ /* 0x000fe200078e0a06 */
[C---:B------:R-:W-:Y:S01]  /*a4a0*/  ISETP.GT.U32.AND P6, PT, R13.reuse, R12, PT ;  /* 0x0000000c0d00720c */ /* 0x040fe20003fc4070 */
[----:B------:R-:W-:Y:S01]  /*a4b0*/  @!P1 IMAD.MOV R16, RZ, RZ, -R16 ;  /* 0x000000ffff109224 */ /* 0x000fe200078e0a10 */
[C---:B------:R-:W-:Y:S01]  /*a4c0*/  ISETP.GT.U32.AND P1, PT, R13.reuse, R0, PT ;  /* 0x000000000d00720c */ /* 0x040fe20003f24070 */
[----:B------:R-:W-:-:S02]  /*a4d0*/  IMAD R23, R13, R6, R23 ;  /* 0x000000060d177224 */ /* 0x000fc400078e0217 */
[--C-:B------:R-:W-:Y:S01]  /*a4e0*/  @!P5 IMAD.IADD R11, R11, 0x1, -R13.reuse ;  /* 0x000000010b0bd824 */ /* 0x100fe200078e0a0d */
[----:B------:R1:W-:Y:S01]  /*a4f0*/  STL [R1+0x65c], R16 ;  /* 0x00065c1001007387 */ /* 0x0003e20000100800 */
[--C-:B------:R-:W-:Y:S01]  /*a500*/  @!P3 IMAD.IADD R14, R14, 0x1, -R13.reuse ;  /* 0x000000010e0eb824 */ /* 0x100fe200078e0a0d */
[----:B------:R-:W-:Y:S01]  /*a510*/  ISETP.GT.U32.AND P5, PT, R13, R23, PT ;  /* 0x000000170d00720c */ /* 0x000fe20003fa4070 */
[C---:B------:R-:W-:Y:S01]  /*a520*/  VIADD R7, R3.reuse, 0x13e ;  /* 0x0000013e03077836 */ /* 0x040fe20000000000 */
[----:B------:R-:W-:Y:S01]  /*a530*/  ISETP.GE.AND P3, PT, R4, RZ, PT ;  /* 0x000000ff0400720c */ /* 0x000fe20003f66270 */
[----:B------:R-:W-:Y:S02]  /*a540*/  VIADD R4, R3, 0x13c ;  /* 0x0000013c03047836 */ /* 0x000fe40000000000 */
[--C-:B------:R-:W-:Y:S01]  /*a550*/  @!P6 IMAD.IADD R12, R12, 0x1, -R13.reuse ;  /* 0x000000010c0ce824 */ /* 0x100fe200078e0a0d */
[----:B------:R-:W-:Y:S01]  /*a560*/  IABS R10, R7 ;  /* 0x00000007000a7213 */ /* 0x000fe20000000000 */
[----:B------:R-:W-:Y:S01]  /*a570*/  @!P1 IMAD.IADD R0, R0, 0x1, -R13 ;  /* 0x0000000100009824 */ /* 0x000fe200078e0a0d */
[----:B------:R-:W-:Y:S01]  /*a580*/  IABS R24, R4 ;  /* 0x0000000400187213 */ /* 0x000fe20000000000 */
[----:B0-----:R-:W-:Y:S01]  /*a590*/  IMAD.MOV.U32 R17, RZ, RZ, R14 ;  /* 0x000000ffff117224 */ /* 0x001fe200078e000e */
[----:B------:R-:W-:Y:S01]  /*a5a0*/  ISETP.GT.U32.AND P6, PT, R13, R12, PT ;  /* 0x0000000c0d00720c */ /* 0x000fe20003fc4070 */
[----:B------:R-:W-:Y:S01]  /*a5b0*/  IMAD.HI.U32 R9, R5, R10, RZ ;  /* 0x0000000a05097227 */ /* 0x000fe200078e00ff */
[----:B------:R-:W-:-:S03]  /*a5c0*/  ISETP.GE.AND P1, PT, R7, RZ, PT ;  /* 0x000000ff0700720c */ /* 0x000fc60003f26270 */
[----:B------:R-:W-:Y:S01]  /*a5d0*/  @!P5 IMAD.IADD R23, R23, 0x1, -R13 ;  /* 0x000000011717d824 */ /* 0x000fe200078e0a0d */
[----:B------:R-:W-:Y:S01]  /*a5e0*/  ISETP.GT.U32.AND P5, PT, R13, R0, PT ;  /* 0x000000000d00720c */ /* 0x000fe20003fa4070 */
[----:B------:R-:W-:-:S04]  /*a5f0*/  IMAD.HI.U32 R14, R5, R24, RZ ;  /* 0x00000018050e7227 */ /* 0x000fc800078e00ff */
[----:B------:R-:W-:Y:S02]  /*a600*/  IMAD.MOV R9, RZ, RZ, -R9 ;  /* 0x000000ffff097224 */ /* 0x000fe400078e0a09 */
[----:B------:R-:W-:Y:S02]  /*a610*/  IMAD.MOV R14, RZ, RZ, -R14 ;  /* 0x000000ffff0e7224 */ /* 0x000fe400078e0a0e */
[C---:B------:R-:W-:Y:S02]  /*a620*/  IMAD R10, R13.reuse, R9, R10 ;  /* 0x000000090d0a7224 */ /* 0x040fe400078e020a */
[C---:B------:R-:W-:Y:S02]  /*a630*/  IMAD R24, R13.reuse, R14, R24 ;  /* 0x0000000e0d187224 */ /* 0x040fe400078e0218 */
[--C-:B------:R-:W-:Y:S01]  /*a640*/  @!P6 IMAD.IADD R12, R12, 0x1, -R13.reuse ;  /* 0x000000010c0ce824 */ /* 0x100fe200078e0a0d */
[C---:B------:R-:W-:Y:S01]  /*a650*/  ISETP.GT.U32.AND P6, PT, R13.reuse, R10, PT ;  /* 0x0000000a0d00720c */ /* 0x040fe20003fc4070 */
[----:B------:R-:W-:Y:S01]  /*a660*/  @!P5 IMAD.IADD R0, R0, 0x1, -R13 ;  /* 0x000000010000d824 */ /* 0x000fe200078e0a0d */
[----:B------:R-:W-:Y:S01]  /*a670*/  ISETP.GT.U32.AND P5, PT, R13, R24, PT ;  /* 0x000000180d00720c */ /* 0x000fe20003fa4070 */
[----:B------:R-:W-:-:S02]  /*a680*/  VIADD R6, R3, 0x13b ;  /* 0x0000013b03067836 */ /* 0x000fc40000000000 */
[----:B-1----:R-:W-:Y:S02]  /*a690*/  IMAD.MOV.U32 R16, RZ, RZ, R12 ;  /* 0x000000ffff107224 */ /* 0x002fe400078e000c */
[----:B------:R-:W-:Y:S01]  /*a6a0*/  VIADD R9, R3, 0x13a ;  /* 0x0000013a03097836 */ /* 0x000fe20000000000 */
[----:B------:R-:W-:Y:S01]  /*a6b0*/  IABS R15, R6 ;  /* 0x00000006000f7213 */ /* 0x000fe20000000000 */
[----:B------:R-:W-:Y:S02]  /*a6c0*/  @!P0 IMAD.MOV R16, RZ, RZ, -R16 ;  /* 0x000000ffff108224 */ /* 0x000fe400078e0a10 */
[----:B------:R-:W-:Y:S01]  /*a6d0*/  @!P2 IMAD.MOV R17, RZ, RZ, -R17 ;  /* 0x000000ffff11a224 */ /* 0x000fe200078e0a11 */
[----:B------:R-:W-:Y:S01]  /*a6e0*/  IABS R7, R9 ;  /* 0x0000000900077213 */ /* 0x000fe20000000000 */
[--C-:B------:R-:W-:Y:S01]  /*a6f0*/  @!P6 IMAD.IADD R10, R10, 0x1, -R13.reuse ;  /* 0x000000010a0ae824 */ /* 0x100fe200078e0a0d */
[----:B------:R-:W-:Y:S01]  /*a700*/  ISETP.GE.AND P6, PT, R8, RZ, PT ;  /* 0x000000ff0800720c */ /* 0x000fe20003fc6270 */
[----:B------:R-:W-:Y:S01]  /*a710*/  @!P5 IMAD.IADD R24, R24, 0x1, -R13 ;  /* 0x000000011818d824 */ /* 0x000fe200078e0a0d */
[----:B------:R-:W-:Y:S01]  /*a720*/  STL [R1+0x648], R17 ;  /* 0x0006481101007387 */ /* 0x000fe20000100800 */
[----:B------:R-:W-:Y:S01]  /*a730*/  IMAD.MOV.U32 R8, RZ, RZ, R15 ;  /* 0x000000ffff087224 */ /* 0x000fe200078e000f */
[C---:B------:R-:W-:Y:S01]  /*a740*/  ISETP.GT.U32.AND P0, PT, R13.reuse, R10, PT ;  /* 0x0000000a0d00720c */ /* 0x040fe20003f04070 */
[----:B------:R-:W-:Y:S01]  /*a750*/  IMAD.MOV.U32 R15, RZ, RZ, R11 ;  /* 0x000000ffff0f7224 */ /* 0x000fe200078e000b */
[----:B------:R-:W-:Y:S01]  /*a760*/  ISETP.GT.U32.AND P5, PT, R13, R24, PT ;  /* 0x000000180d00720c */ /* 0x000fe20003fa4070 */
[----:B------:R-:W-:Y:S01]  /*a770*/  IMAD.HI.U32 R11, R5, R8, RZ ;  /* 0x00000008050b7227 */ /* 0x000fe200078e00ff */
[----:B------:R0:W-:Y:S01]  /*a780*/  STL [R1+0x650], R16 ;  /* 0x0006501001007387 */ /* 0x0001e20000100800 */
[----:B------:R-:W-:-:S02]  /*a790*/  ISETP.GT.U32.AND P2, PT, R13, R23, PT ;  /* 0x000000170d00720c */ /* 0x000fc40003f44070 */
[----:B------:R-:W-:Y:S02]  /*a7a0*/  IMAD.MOV R11, RZ, RZ, -R11 ;  /* 0x000000ffff0b7224 */ /* 0x000fe400078e0a0b */
[----:B------:R-:W-:-:S04]  /*a7b0*/  IMAD.HI.U32 R12, R5, R7, RZ ;  /* 0x00000007050c7227 */ /* 0x000fc800078e00ff */
[C---:B------:R-:W-:Y:S02]  /*a7c0*/  IMAD R8, R13.reuse, R11, R8 ;  /* 0x0000000b0d087224 */ /* 0x040fe400078e0208 */
[----:B------:R-:W-:Y:S02]  /*a7d0*/  @!P5 IMAD.IADD R24, R24, 0x1, -R13 ;  /* 0x000000011818d824 */ /* 0x000fe400078e0a0d */
[----:B------:R-:W-:Y:S01]  /*a7e0*/  @!P4 IMAD.MOV R15, RZ, RZ, -R15 ;  /* 0x000000ffff0fc224 */ /* 0x000fe200078e0a0f */
[----:B------:R-:W-:Y:S01]  /*a7f0*/  ISETP.GT.U32.AND P5, PT, R13, R8, PT ;  /* 0x000000080d00720c */ /* 0x000fe20003fa4070 */
[----:B------:R-:W-:Y:S01]  /*a800*/  IMAD.MOV R12, RZ, RZ, -R12 ;  /* 0x000000ffff0c7224 */ /* 0x000fe200078e0a0c */
[----:B------:R-:W-:Y:S01]  /*a810*/  ISETP.GE.AND P4, PT, R4, RZ, PT ;  /* 0x000000ff0400720c */ /* 0x000fe20003f86270 */
[----:B------:R-:W-:Y:S01]  /*a820*/  @!P0 IMAD.IADD R10, R10, 0x1, -R13 ;  /* 0x000000010a0a8824 */ /* 0x000fe200078e0a0d */
[----:B------:R1:W-:Y:S01]  /*a830*/  STL [R1+0x654], R15 ;  /* 0x0006540f01007387 */ /* 0x0003e20000100800 */
[----:B------:R-:W-:Y:S01]  /*a840*/  ISETP.GE.AND P0, PT, R6, RZ, PT ;  /* 0x000000ff0600720c */ /* 0x000fe20003f06270 */
[----:B------:R-:W-:-:S02]  /*a850*/  VIADD R6, R3, 0x139 ;  /* 0x0000013903067836 */ /* 0x000fc40000000000 */
[----:B------:R-:W-:Y:S02]  /*a860*/  IMAD R7, R13, R12, R7 ;  /* 0x0000000c0d077224 */ /* 0x000fe400078e0207 */
[C---:B------:R-:W-:Y:S02]  /*a870*/  VIADD R4, R3.reuse, 0x138 ;  /* 0x0000013803047836 */ /* 0x040fe40000000000 */
[----:B0-----:R-:W-:Y:S02]  /*a880*/  VIADD R16, R3, 0x137 ;  /* 0x0000013703107836 */ /* 0x001fe40000000000 */
[----:B-1----:R-:W-:Y:S01]  /*a890*/  IMAD.MOV.U32 R15, RZ, RZ, R0 ;  /* 0x000000ffff0f7224 */ /* 0x002fe200078e0000 */
[----:B------:R-:W-:Y:S01]  /*a8a0*/  IABS R0, R4 ;  /* 0x0000000400007213 */ /* 0x000fe20000000000 */
[----:B------:R-:W-:Y:S01]  /*a8b0*/  @!P5 IMAD.IADD R8, R8, 0x1, -R13 ;  /* 0x000000010808d824 */ /* 0x000fe200078e0a0d */
[----:B------:R-:W-:Y:S01]  /*a8c0*/  ISETP.GT.U32.AND P5, PT, R13, R7, PT ;  /* 0x000000070d00720c */ /* 0x000fe20003fa4070 */
[----:B------:R-:W-:Y:S01]  /*a8d0*/  @!P3 IMAD.MOV R15, RZ, RZ, -R15 ;  /* 0x000000ffff0fb224 */ /* 0x000fe200078e0a0f */
[----:B------:R-:W-:Y:S01]  /*a8e0*/  ISETP.GE.AND P3, PT, R6, RZ, PT ;  /* 0x000000ff0600720c */ /* 0x000fe20003f66270 */
[----:B------:R-:W-:Y:S01]  /*a8f0*/  VIADD R14, R3, 0x135 ;  /* 0x00000135030e7836 */ /* 0x000fe20000000000 */
[----:B------:R-:W-:Y:S01]  /*a900*/  IABS R6, R6 ;  /* 0x0000000600067213 */ /* 0x000fe20000000000 */
[----:B------:R-:W-:Y:S01]  /*a910*/  @!P2 IMAD.IADD R23, R23, 0x1, -R13 ;  /* 0x000000011717a824 */ /* 0x000fe200078e0a0d */
[----:B------:R-:W-:Y:S01]  /*a920*/  ISETP.GE.AND P2, PT, R9, RZ, PT ;  /* 0x000000ff0900720c */ /* 0x000fe20003f46270 */
[----:B------:R-:W-:Y:S01]  /*a930*/  IMAD.MOV.U32 R27, RZ, RZ, R10 ;  /* 0x000000ffff1b7224 */ /* 0x000fe200078e000a */
[----:B------:R-:W-:Y:S01]  /*a940*/  IABS R19, R16 ;  /* 0x0000001000137213 */ /* 0x000fe20000000000 */
[----:B------:R-:W-:Y:S01]  /*a950*/  IMAD.HI.U32 R21, R5, R6, RZ ;  /* 0x0000000605157227 */ /* 0x000fe200078e00ff */
[----:B------:R-:W-:Y:S01]  /*a960*/  IABS R9, R20 ;  /* 0x0000001400097213 */ /* 0x000fe20000000000 */
[----:B------:R0:W-:Y:S01]  /*a970*/  STL [R1+0x64c], R15 ;  /* 0x00064c0f01007387 */ /* 0x0001e20000100800 */
[----:B------:R-:W-:Y:S01]  /*a980*/  IABS R12, R14 ;  /* 0x0000000e000c7213 */ /* 0x000fe20000000000 */
[----:B------:R-:W-:-:S02]  /*a990*/  IMAD.MOV R21, RZ, RZ, -R21 ;  /* 0x000000ffff157224 */ /* 0x000fc400078e0a15 */
[----:B------:R-:W-:Y:S02]  /*a9a0*/  @!P5 IMAD.IADD R7, R7, 0x1, -R13 ;  /* 0x000000010707d824 */ /* 0x000fe400078e0a0d */
[----:B------:R-:W-:Y:S02]  /*a9b0*/  IMAD R6, R13, R21, R6 ;  /* 0x000000150d067224 */ /* 0x000fe400078e0206 */
[----:B------:R-:W-:Y:S01]  /*a9c0*/  IMAD.HI.U32 R18, R5, R0, RZ ;  /* 0x0000000005127227 */ /* 0x000fe200078e00ff */
[----:B------:R-:W-:-:S03]  /*a9d0*/  ISETP.GT.U32.AND P5, PT, R13, R7, PT ;  /* 0x000000070d00720c */ /* 0x000fc60003fa4070 */
[----:B------:R-:W-:Y:S01]  /*a9e0*/  @!P1 IMAD.MOV R27, RZ, RZ, -R27 ;  /* 0x000000ffff1b9224 */ /* 0x000fe200078e0a1b */
[C---:B------:R-:W-:Y:S01]  /*a9f0*/  ISETP.GT.U32.AND P1, PT, R13.reuse, R8, PT ;  /* 0x000000080d00720c */ /* 0x040fe20003f24070 */
[----:B------:R-:W-:Y:S01]  /*aa00*/  @!P6 IMAD.MOV R23, RZ, RZ, -R23 ;  /* 0x000000ffff17e224 */ /* 0x000fe200078e0a17 */
[----:B------:R-:W-:Y:S01]  /*aa10*/  ISETP.GT.U32.AND P6, PT, R13, R6, PT ;  /* 0x000000060d00720c */ /* 0x000fe20003fc4070 */
[C---:B------:R-:W-:Y:S01]  /*aa20*/  IMAD.HI.U32 R17, R5.reuse, R19, RZ ;  /* 0x0000001305117227 */ /* 0x040fe200078e00ff */
[----:B------:R1:W-:Y:S03]  /*aa30*/  STL [R1+0x638], R27 ;  /* 0x0006381b01007387 */ /* 0x0003e60000100800 */
[C---:B0-----:R-:W-:Y:S01]  /*aa40*/  IMAD.HI.U32 R15, R5.reuse, R9, RZ ;  /* 0x00000009050f7227 */ /* 0x041fe200078e00ff */
[----:B------:R0:W-:Y:S03]  /*aa50*/  STL [R1+0x634], R23 ;  /* 0x0006341701007387 */ /* 0x0001e60000100800 */
[----:B------:R-:W-:-:S04]  /*aa60*/  IMAD.HI.U32 R11, R5, R12, RZ ;  /* 0x0000000c050b7227 */ /* 0x000fc800078e00ff */
[----:B------:R-:W-:Y:S02]  /*aa70*/  IMAD.MOV R18, RZ, RZ, -R18 ;  /* 0x000000ffff127224 */ /* 0x000fe400078e0a12 */
[----:B------:R-:W-:Y:S02]  /*aa80*/  IMAD.MOV R17, RZ, RZ, -R17 ;  /* 0x000000ffff117224 */ /* 0x000fe400078e0a11 */
[----:B------:R-:W-:Y:S02]  /*aa90*/  IMAD.MOV R15, RZ, RZ, -R15 ;  /* 0x000000ffff0f7224 */ /* 0x000fe400078e0a0f */
[----:B------:R-:W-:Y:S02]  /*aaa0*/  IMAD.MOV R11, RZ, RZ, -R11 ;  /* 0x000000ffff0b7224 */ /* 0x000fe400078e0a0b */
[C---:B------:R-:W-:Y:S02]  /*aab0*/  IMAD R0, R13.reuse, R18, R0 ;  /* 0x000000120d007224 */ /* 0x040fe400078e0200 */
[----:B------:R-:W-:-:S02]  /*aac0*/  IMAD R19, R13, R17, R19 ;  /* 0x000000110d137224 */ /* 0x000fc400078e0213 */
[C---:B------:R-:W-:Y:S02]  /*aad0*/  IMAD R9, R13.reuse, R15, R9 ;  /* 0x0000000f0d097224 */ /* 0x040fe400078e0209 */
[C---:B------:R-:W-:Y:S01]  /*aae0*/  IMAD R12, R13.reuse, R11, R12 ;  /* 0x0000000b0d0c7224 */ /* 0x040fe200078e020c */
[----:B------:R-:W-:Y:S01]  /*aaf0*/  IABS R11, R22 ;  /* 0x00000016000b7213 */ /* 0x000fe20000000000 */
[----:B------:R-:W-:Y:S01]  /*ab00*/  @!P4 IMAD.MOV R24, RZ, RZ, -R24 ;  /* 0x000000ffff18c224 */ /* 0x000fe200078e0a18 */
[----:B------:R-:W-:Y:S01]  /*ab10*/  ISETP.GT.U32.AND P4, PT, R13, R0, PT ;  /* 0x000000000d00720c */ /* 0x000fe20003f84070 */
[----:B------:R-:W-:Y:S02]  /*ab20*/  VIADD R15, R3, 0x133 ;  /* 0x00000133030f7836 */ /* 0x000fe40000000000 */
[--C-:B------:R-:W-:Y:S01]  /*ab30*/  @!P1 IMAD.IADD R8, R8, 0x1, -R13.reuse ;  /* 0x0000000108089824 */ /* 0x100fe200078e0a0d */
[----:B------:R-:W-:Y:S01]  /*ab40*/  ISETP.GT.U32.AND P1, PT, R13, R19, PT ;  /* 0x000000130d00720c */ /* 0x000fe20003f24070 */
[--C-:B------:R-:W-:Y:S01]  /*ab50*/  @!P5 IMAD.IADD R7, R7, 0x1, -R13.reuse ;  /* 0x000000010707d824 */ /* 0x100fe200078e0a0d */
[C---:B------:R-:W-:Y:S01]  /*ab60*/  ISETP.GT.U32.AND P5, PT, R13.reuse, R9, PT ;  /* 0x000000090d00720c */ /* 0x040fe20003fa4070 */
[----:B------:R-:W-:Y:S01]  /*ab70*/  @!P6 IMAD.IADD R6, R6, 0x1, -R13 ;  /* 0x000000010606e824 */ /* 0x000fe200078e0a0d */
[----:B------:R-:W-:Y:S01]  /*ab80*/  ISETP.GT.U32.AND P6, PT, R13, R12, PT ;  /* 0x0000000c0d00720c */ /* 0x000fe20003fc4070 */
[----:B------:R-:W-:Y:S01]  /*ab90*/  VIADD R17, R3, 0x134 ;  /* 0x0000013403117836 */ /* 0x000fe20000000000 */
[----:B------:R-:W-:Y:S01]  /*aba0*/  IABS R26, R15 ;  /* 0x0000000f001a7213 */ /* 0x000fe20000000000 */
[----:B-1----:R-:W-:Y:S01]  /*abb0*/  IMAD.MOV.U32 R27, RZ, RZ, R7 ;  /* 0x000000ffff1b7224 */ /* 0x002fe200078e0007 */
[----:B------:R1:W-:Y:S01]  /*abc0*/  STL [R1+0x630], R24 ;  /* 0x0006301801007387 */ /* 0x0003e20000100800 */
[--C-:B------:R-:W-:Y:S01]  /*abd0*/  @!P4 IMAD.IADD R0, R0, 0x1, -R13.reuse ;  /* 0x000000010000c824 */ /* 0x100fe200078e0a0d */
[----:B------:R-:W-:Y:S01]  /*abe0*/  IABS R25, R17 ;  /* 0x0000001100197213 */ /* 0x000fe20000000000 */
[----:B------:R-:W-:Y:S01]  /*abf0*/  IMAD.MOV.U32 R10, RZ, RZ, R26 ;  /* 0x000000ffff0a7224 */ /* 0x000fe200078e001a */
[----:B------:R-:W-:Y:S01]  /*ac00*/  ISETP.GE.AND P4, PT, R4, RZ, PT ;  /* 0x000000ff0400720c */ /* 0x000fe20003f86270 */
[----:B------:R-:W-:Y:S01]  /*ac10*/  @!P1 IMAD.IADD R19, R19, 0x1, -R13 ;  /* 0x0000000113139824 */ /* 0x000fe200078e0a0d */
[----:B------:R-:W-:Y:S01]  /*ac20*/  ISETP.GT.U32.AND P1, PT, R13, R6, PT ;  /* 0x000000060d00720c */ /* 0x000fe20003f24070 */
[----:B0-----:R-:W-:-:S04]  /*ac30*/  IMAD.HI.U32 R23, R5, R10, RZ ;  /* 0x0000000a05177227 */ /* 0x001fc800078e00ff */
[--C-:B------:R-:W-:Y:S01]  /*ac40*/  @!P5 IMAD.IADD R9, R9, 0x1, -R13.reuse ;  /* 0x000000010909d824 */ /* 0x100fe200078e0a0d */
[----:B------:R-:W-:Y:S01]  /*ac50*/  ISETP.GT.U32.AND P5, PT, R13, R0, PT ;  /* 0x000000000d00720c */ /* 0x000fe20003fa4070 */
[----:B------:R-:W-:Y:S02]  /*ac60*/  @!P6 IMAD.IADD R12, R12, 0x1, -R13 ;  /* 0x000000010c0ce824 */ /* 0x000fe400078e0a0d */
[----:B------:R-:W-:-:S03]  /*ac70*/  IMAD.HI.U32 R26, R5, R25, RZ ;  /* 0x00000019051a7227 */ /* 0x000fc600078e00ff */
[C---:B------:R-:W-:Y:S01]  /*ac80*/  ISETP.GT.U32.AND P6, PT, R13.reuse, R12, PT ;  /* 0x0000000c0d00720c */ /* 0x040fe20003fc4070 */
[----:B------:R-:W-:Y:S02]  /*ac90*/  IMAD.MOV R23, RZ, RZ, -R23 ;  /* 0x000000ffff177224 */ /* 0x000fe400078e0a17 */
[----:B------:R-:W-:Y:S01]  /*aca0*/  @!P2 IMAD.MOV R27, RZ, RZ, -R27 ;  /* 0x000000ffff1ba224 */ /* 0x000fe200078e0a1b */
[C---:B------:R-:W-:Y:S01]  /*acb0*/  ISETP.GT.U32.AND P2, PT, R13.reuse, R9, PT ;  /* 0x000000090d00720c */ /* 0x040fe20003f44070 */
[----:B------:R-:W-:Y:S02]  /*acc0*/  IMAD.MOV R26, RZ, RZ, -R26 ;  /* 0x000000ffff1a7224 */ /* 0x000fe400078e0a1a */
[----:B------:R-:W-:Y:S02]  /*acd0*/  IMAD R10, R13, R23, R10 ;  /* 0x000000170d0a7224 */ /* 0x000fe400078e020a */
[----:B------:R-:W-:-:S04]  /*ace0*/  IMAD.HI.U32 R23, R5, R11, RZ ;  /* 0x0000000b05177227 */ /* 0x000fc800078e00ff */
[----:B------:R-:W-:Y:S02]  /*acf0*/  IMAD.MOV.U32 R28, RZ, RZ, R8 ;  /* 0x000000ffff1c7224 */ /* 0x000fe400078e0008 */
[----:B------:R-:W-:Y:S02]  /*ad00*/  VIADD R21, R3, 0x132 ;  /* 0x0000013203157836 */ /* 0x000fe40000000000 */
[C---:B------:R-:W-:Y:S02]  /*ad10*/  IMAD R4, R13.reuse, R26, R25 ;  /* 0x0000001a0d047224 */ /* 0x040fe400078e0219 */
[----:B------:R-:W-:Y:S01]  /*ad20*/  @!P0 IMAD.MOV R28, RZ, RZ, -R28 ;  /* 0x000000ffff1c8224 */ /* 0x000fe200078e0a1c */
[C---:B------:R-:W-:Y:S01]  /*ad30*/  ISETP.GT.U32.AND P0, PT, R13.reuse, R19, PT ;  /* 0x000000130d00720c */ /* 0x040fe20003f04070 */
[----:B------:R-:W-:Y:S01]  /*ad40*/  IMAD.MOV R23, RZ, RZ, -R23 ;  /* 0x000000ffff177224 */ /* 0x000fe200078e0a17 */
[----:B------:R-:W-:Y:S01]  /*ad50*/  IABS R18, R21 ;  /* 0x0000001500127213 */ /* 0x000fe20000000000 */
[----:B------:R-:W-:Y:S01]  /*ad60*/  @!P1 IMAD.IADD R6, R6, 0x1, -R13 ;  /* 0x0000000106069824 */ /* 0x000fe200078e0a0d */
[C---:B------:R-:W-:Y:S01]  /*ad70*/  ISETP.GT.U32.AND P1, PT, R13.reuse, R4, PT ;  /* 0x000000040d00720c */ /* 0x040fe20003f24070 */
[C---:B------:R-:W-:Y:S01]  /*ad80*/  IMAD R11, R13.reuse, R23, R11 ;  /* 0x000000170d0b7224 */ /* 0x040fe200078e020b */
[----:B------:R-:W-:Y:S01]  /*ad90*/  STL [R1+0x62c], R28 ;  /* 0x00062c1c01007387 */ /* 0x000fe20000100800 */
[--C-:B------:R-:W-:Y:S01]  /*ada0*/  @!P5 IMAD.IADD R0, R0, 0x1, -R13.reuse ;  /* 0x000000010000d824 */ /* 0x100fe200078e0a0d */
[----:B------:R-:W-:Y:S01]  /*adb0*/  ISETP.GT.U32.AND P5, PT, R13, R10, PT ;  /* 0x0000000a0d00720c */ /* 0x000fe20003fa4070 */
[----:B-1----:R-:W-:Y:S01]  /*adc0*/  IMAD.HI.U32 R24, R5, R18, RZ ;  /* 0x0000001205187227 */ /* 0x002fe200078e00ff */
[----:B------:R-:W-:Y:S03]  /*add0*/  STL [R1+0x628], R27 ;  /* 0x0006281b01007387 */ /* 0x000fe60000100800 */
[--C-:B------:R-:W-:Y:S01]  /*ade0*/  @!P2 IMAD.IADD R9, R9, 0x1, -R13.reuse ;  /* 0x000000010909a824 */ /* 0x100fe200078e0a0d */
[----:B------:R-:W-:Y:S01]  /*adf0*/  ISETP.GE.AND P2, PT, R16, RZ, PT ;  /* 0x000000ff1000720c */ /* 0x000fe20003f46270 */
[----:B------:R-:W-:Y:S01]  /*ae00*/  @!P6 IMAD.IADD R12, R12, 0x1, -R13 ;  /* 0x000000010c0ce824 */ /* 0x000fe200078e0a0d */
[----:B------:R-:W-:Y:S01]  /*ae10*/  ISETP.GT.U32.AND P6, PT, R13, R11, PT ;  /* 0x0000000b0d00720c */ /* 0x000fe20003fc4070 */
[----:B------:R-:W-:-:S02]  /*ae20*/  VIADD R7, R3, 0x130 ;  /* 0x0000013003077836 */ /* 0x000fc40000000000 */
[----:B------:R-:W-:Y:S02]  /*ae30*/  IMAD.MOV R24, RZ, RZ, -R24 ;  /* 0x000000ffff187224 */ /* 0x000fe400078e0a18 */
[--C-:B------:R-:W-:Y:S01]  /*ae40*/  @!P0 IMAD.IADD R19, R19, 0x1, -R13.reuse ;  /* 0x0000000113138824 */ /* 0x100fe200078e0a0d */
[----:B------:R-:W-:Y:S01]  /*ae50*/  IABS R8, R7 ;  /* 0x0000000700087213 */ /* 0x000fe20000000000 */
[C---:B------:R-:W-:Y:S02]  /*ae60*/  IMAD R18, R13.reuse, R24, R18 ;  /* 0x000000180d127224 */ /* 0x040fe400078e0212 */
[----:B------:R-:W-:Y:S02]  /*ae70*/  IMAD.MOV.U32 R25, RZ, RZ, R6 ;  /* 0x000000ffff197224 */ /* 0x000fe400078e0006 */
[--C-:B------:R-:W-:Y:S01]  /*ae80*/  @!P1 IMAD.IADD R4, R4, 0x1, -R13.reuse ;  /* 0x0000000104049824 */ /* 0x100fe200078e0a0d */
[----:B------:R-:W-:Y:S01]  /*ae90*/  ISETP.GE.AND P1, PT, R20, RZ, PT ;  /* 0x000000ff1400720c */ /* 0x000fe20003f26270 */
[----:B------:R-:W-:Y:S01]  /*aea0*/  IMAD.MOV.U32 R24, RZ, RZ, R0 ;  /* 0x000000ffff187224 */ /* 0x000fe200078e0000 */
[----:B------:R-:W-:Y:S01]  /*aeb0*/  ISETP.GT.U32.AND P0, PT, R13, R18, PT ;  /* 0x000000120d00720c */ /* 0x000fe20003f04070 */
[----:B------:R-:W-:Y:S01]  /*aec0*/  @!P5 IMAD.IADD R10, R10, 0x1, -R13 ;  /* 0x000000010a0ad824 */ /* 0x000fe200078e0a0d */
[----:B------:R-:W-:Y:S01]  /*aed0*/  ISETP.GE.AND P5, PT, R14, RZ, PT ;  /* 0x000000ff0e00720c */ /* 0x000fe20003fa6270 */
[----:B------:R-:W-:-:S02]  /*aee0*/  IMAD.MOV.U32 R6, RZ, RZ, R19 ;  /* 0x000000ffff067224 */ /* 0x000fc400078e0013 */
[----:B------:R-:W-:-:S04]  /*aef0*/  IMAD.HI.U32 R16, R5, R8, RZ ;  /* 0x0000000805107227 */ /* 0x000fc800078e00ff */
[----:B------:R-:W-:Y:S01]  /*af00*/  @!P3 IMAD.MOV R25, RZ, RZ, -R25 ;  /* 0x000000ffff19b224 */ /* 0x000fe200078e0a19 */
[----:B------:R-:W-:Y:S01]  /*af10*/  ISETP.GT.U32.AND P3, PT, R13, R4, PT ;  /* 0x000000040d00720c */ /* 0x000fe20003f64070 */
[----:B------:R-:W-:Y:S02]  /*af20*/  @!P4 IMAD.MOV R24, RZ, RZ, -R24 ;  /* 0x000000ffff18c224 */ /* 0x000fe400078e0a18 */
[----:B------:R-:W-:Y:S01]  /*af30*/  @!P6 IMAD.IADD R11, R11, 0x1, -R13 ;  /* 0x000000010b0be824 */ /* 0x000fe200078e0a0d */
[C---:B------:R-:W-:Y:S01]  /*af40*/  ISETP.GT.U32.AND P6, PT, R13.reuse, R10, PT ;  /* 0x0000000a0d00720c */ /* 0x040fe20003fc4070 */
[----:B------:R-:W-:Y:S01]  /*af50*/  @!P2 IMAD.MOV R6, RZ, RZ, -R6 ;  /* 0x000000ffff06a224 */ /* 0x000fe200078e0a06 */
[----:B------:R-:W-:Y:S01]  /*af60*/  STL [R1+0x624], R25 ;  /* 0x0006241901007387 */ /* 0x000fe20000100800 */
[----:B------:R-:W-:Y:S01]  /*af70*/  IMAD.MOV R16, RZ, RZ, -R16 ;  /* 0x000000ffff107224 */ /* 0x000fe200078e0a10 */
[----:B------:R-:W-:Y:S01]  /*af80*/  ISETP.GT.U32.AND P4, PT, R13, R11, PT ;  /* 0x0000000b0d00720c */ /* 0x000fe20003f84070 */
[----:B------:R-:W-:Y:S01]  /*af90*/  VIADD R20, R3, 0x12f ;  /* 0x0000012f03147836 */ /* 0x000fe20000000000 */
[----:B------:R-:W-:Y:S01]  /*afa0*/  STL [R1+0x620], R24 ;  /* 0x0006201801007387 */ /* 0x000fe20000100800 */
[----:B------:R-:W-:-:S02]  /*afb0*/  IMAD.MOV.U32 R0, RZ, RZ, R9 ;  /* 0x000000ffff007224 */ /* 0x000fc400078e0009 */
[----:B------:R-:W-:Y:S01]  /*afc0*/  IMAD R8, R13, R16, R8 ;  /* 0x000000100d087224 */ /* 0x000fe200078e0208 */
[----:B------:R0:W-:Y:S01]  /*afd0*/  STL [R1+0x61c], R6 ;  /* 0x00061c0601007387 */ /* 0x0001e20000100800 */
[----:B------:R-:W-:Y:S01]  /*afe0*/  @!P1 IMAD.MOV R0, RZ, RZ, -R0 ;  /* 0x000000ffff009224 */ /* 0x000fe200078e0a00 */
[----:B------:R-:W-:Y:S01]  /*aff0*/  IABS R14, R20 ;  /* 0x00000014000e7213 */ /* 0x000fe20000000000 */
[--C-:B------:R-:W-:Y:S01]  /*b000*/  @!P0 IMAD.IADD R18, R18, 0x1, -R13.reuse ;  /* 0x0000000112128824 */ /* 0x100fe200078e0a0d */
[----:B------:R-:W-:Y:S01]  /*b010*/  ISETP.GE.AND P1, PT, R15, RZ, PT ;  /* 0x000000ff0f00720c */ /* 0x000fe20003f26270 */
[--C-:B------:R-:W-:Y:S01]  /*b020*/  @!P6 IMAD.IADD R10, R10, 0x1, -R13.reuse ;  /* 0x000000010a0ae824 */ /* 0x100fe200078e0a0d */
[----:B------:R1:W-:Y:S01]  /*b030*/  STL [R1+0x618], R0 ;  /* 0x0006180001007387 */ /* 0x0003e20000100800 */
[----:B------:R-:W-:Y:S01]  /*b040*/  ISETP.GE.AND P6, PT, R22, RZ, PT ;  /* 0x000000ff1600720c */ /* 0x000fe20003fc6270 */
[--C-:B------:R-:W-:Y:S01]  /*b050*/  @!P3 IMAD.IADD R4, R4, 0x1, -R13.reuse ;  /* 0x000000010404b824 */ /* 0x100fe200078e0a0d */
[----:B------:R-:W-:Y:S01]  /*b060*/  ISETP.GT.U32.AND P2, PT, R13, R18, PT ;  /* 0x000000120d00720c */ /* 0x000fe20003f44070 */
[----:B0-----:R-:W-:Y:S01]  /*b070*/  IMAD.MOV.U32 R6, RZ, RZ, R12 ;  /* 0x000000ffff067224 */ /* 0x001fe200078e000c */
[----:B------:R-:W-:Y:S01]  /*b080*/  ISETP.GE.AND P3, PT, R21, RZ, PT ;  /* 0x000000ff1500720c */ /* 0x000fe20003f66270 */
[----:B------:R-:W-:Y:S01]  /*b090*/  @!P4 IMAD.IADD R11, R11, 0x1, -R13 ;  /* 0x000000010b0bc824 */ /* 0x000fe200078e0a0d */
[----:B------:R-:W-:Y:S01]  /*b0a0*/  STL [R1+0x35bc], R4 ;  /* 0x0035bc0401007387 */ /* 0x000fe20000100800 */
[----:B------:R-:W-:Y:S01]  /*b0b0*/  @!P5 IMAD.MOV R6, RZ, RZ, -R6 ;  /* 0x000000ffff06d224 */ /* 0x000fe200078e0a06 */
[----:B------:R-:W-:Y:S01]  /*b0c0*/  ISETP.GT.U32.AND P5, PT, R13, R8, PT ;  /* 0x000000080d00720c */ /* 0x000fe20003fa4070 */
[----:B-1----:R-:W-:Y:S01]  /*b0d0*/  IMAD.HI.U32 R0, R5, R14, RZ ;  /* 0x0000000e05007227 */ /* 0x002fe200078e00ff */
[----:B------:R-:W-:-:S02]  /*b0e0*/  ISETP.GE.AND P4, PT, R20, RZ, PT ;  /* 0x000000ff1400720c */ /* 0x000fc40003f86270 */
[----:B------:R0:W-:Y:S01]  /*b0f0*/  STL [R1+0x614], R6 ;  /* 0x0006140601007387 */ /* 0x0001e20000100800 */
[----:B------:R-:W-:Y:S01]  /*b100*/  IMAD.MOV R0, RZ, RZ, -R0 ;  /* 0x000000ffff007224 */ /* 0x000fe200078e0a00 */
[----:B------:R-:W-:Y:S01]  /*b110*/  ISETP.GE.AND P0, PT, R17, RZ, PT ;  /* 0x000000ff1100720c */ /* 0x000fe20003f06270 */
[----:B------:R-:W-:Y:S02]  /*b120*/  VIADD R19, R3, 0x12e ;  /* 0x0000012e03137836 */ /* 0x000fe40000000000 */
[----:B------:R-:W-:Y:S02]  /*b130*/  IMAD R9, R13, R0, R14 ;  /* 0x000000000d097224 */ /* 0x000fe400078e020e */
[----:B------:R-:W-:Y:S02]  /*b140*/  IMAD.MOV.U32 R0, RZ, RZ, R11 ;  /* 0x000000ffff007224 */ /* 0x000fe400078e000b */
[----:B------:R-:W-:Y:S02]  /*b150*/  @!P5 IMAD.IADD R8, R8, 0x1, -R13 ;  /* 0x000000010808d824 */ /* 0x000fe400078e0a0d */
[----:B0-----:R-:W-:-:S02]  /*b160*/  IMAD.MOV.U32 R6, RZ, RZ, R10 ;  /* 0x000000ffff067224 */ /* 0x001fc400078e000a */
[----:B------:R-:W-:Y:S01]  /*b170*/  @!P6 IMAD.MOV R0, RZ, RZ, -R0 ;  /* 0x000000ffff00e224 */ /* 0x000fe200078e0a00 */
[C---:B------:R-:W-:Y:S01]  /*b180*/  ISETP.GT.U32.AND P5, PT, R13.reuse, R8, PT ;  /* 0x000000080d00720c */ /* 0x040fe20003fa4070 */
[----:B------:R-:W-:Y:S01]  /*b190*/  @!P1 IMAD.MOV R6, RZ, RZ, -R6 ;  /* 0x000000ffff069224 */ /* 0x000fe200078e0a06 */
[----:B------:R-:W-:Y:S01]  /*b1a0*/  ISETP.GT.U32.AND P6, PT, R13, R9, PT ;  /* 0x000000090d00720c */ /* 0x000fe20003fc4070 */
[----:B------:R-:W-:Y:S01]  /*b1b0*/  @!P2 IMAD.IADD R18, R18, 0x1, -R13 ;  /* 0x000000011212a824 */ /* 0x000fe200078e0a0d */
[----:B------:R-:W-:Y:S01]  /*b1c0*/  ISETP.GE.AND P1, PT, R19, RZ, PT ;  /* 0x000000ff1300720c */ /* 0x000fe20003f26270 */
[----:B------:R-:W-:Y:S01]  /*b1d0*/  VIADD R20, R3, 0x12d ;  /* 0x0000012d03147836 */ /* 0x000fe20000000000 */
[----:B------:R-:W-:Y:S01]  /*b1e0*/  IABS R19, R19 ;  /* 0x0000001300137213 */ /* 0x000fe20000000000 */
[----:B------:R-:W-:Y:S01]  /*b1f0*/  IMAD.MOV.U32 R4, RZ, RZ, R18 ;  /* 0x000000ffff047224 */ /* 0x000fe200078e0012 */
[----:B------:R-:W-:Y:S01]  /*b200*/  ISETP.GE.AND P2, PT, R7, RZ, PT ;  /* 0x000000ff0700720c */ /* 0x000fe20003f46270 */
[----:B------:R-:W-:Y:S01]  /*b210*/  VIADD R12, R3, 0x12c ;  /* 0x0000012c030c7836 */ /* 0x000fe20000000000 */
[----:B------:R-:W-:Y:S01]  /*b220*/  STL [R1+0x610], R6 ;  /* 0x0006100601007387 */ /* 0x000fe20000100800 */
[----:B------:R-:W-:-:S04]  /*b230*/  IMAD.HI.U32 R7, R5, R19, RZ ;  /* 0x0000001305077227 */ /* 0x000fc800078e00ff */
[----:B------:R-:W-:Y:S01]  /*b240*/  @!P3 IMAD.MOV R4, RZ, RZ, -R4 ;  /* 0x000000ffff04b224 */ /* 0x000fe200078e0a04 */
[----:B------:R-:W-:Y:S01]  /*b250*/  ISETP.GE.AND P3, PT, R20, RZ, PT ;  /* 0x000000ff1400720c */ /* 0x000fe20003f66270 */
[----:B------:R-:W-:Y:S01]  /*b260*/  @!P5 IMAD.IADD R8, R8, 0x1, -R13 ;  /* 0x000000010808d824 */ /* 0x000fe200078e0a0d */
[----:B------:R-:W-:Y:S01]  /*b270*/  IABS R20, R20 ;  /* 0x0000001400147213 */ /* 0x000fe20000000000 */
[----:B------:R-:W-:Y:S01]  /*b280*/  IMAD.MOV R7, RZ, RZ, -R7 ;  /* 0x000000ffff077224 */ /* 0x000fe200078e0a07 */
[----:B------:R0:W-:Y:S01]  /*b290*/  STL [R1+0x60c], R4 ;  /* 0x00060c0401007387 */ /* 0x0001e20000100800 */
[----:B------:R-:W-:Y:S01]  /*b2a0*/  @!P6 IMAD.IADD R9, R9, 0x1, -R13 ;  /* 0x000000010909e824 */ /* 0x000fe200078e0a0d */
[----:B------:R-:W-:Y:S01]  /*b2b0*/  ISETP.GE.AND P5, PT, R12, RZ, PT ;  /* 0x000000ff0c00720c */ /* 0x000fe20003fa6270 */
[----:B------:R-:W-:Y:S01]  /*b2c0*/  IMAD R19, R13, R7, R19 ;  /* 0x000000070d137224 */ /* 0x000fe200078e0213 */
[----:B------:R-:W-:Y:S01]  /*b2d0*/  IABS R12, R12 ;  /* 0x0000000c000c7213 */ /* 0x000fe20000000000 */
[----:B------:R-:W-:Y:S01]  /*b2e0*/  IMAD.HI.U32 R10, R5, R20, RZ ;  /* 0x00000014050a7227 */ /* 0x000fe200078e00ff */
[----:B------:R-:W-:Y:S01]  /*b2f0*/  ISETP.GT.U32.AND P6, PT, R13, R9, PT ;  /* 0x000000090d00720c */ /* 0x000fe20003fc4070 */
[----:B------:R1:W-:Y:S02]  /*b300*/  STL [R1+0x608], R0 ;  /* 0x0006080001007387 */ /* 0x0003e40000100800 */
[----:B------:R-:W-:-:S04]  /*b310*/  IMAD.HI.U32 R11, R5, R12, RZ ;  /* 0x0000000c050b7227 */ /* 0x000fc800078e00ff */
[----:B0-----:R-:W-:Y:S02]  /*b320*/  IMAD.MOV.U32 R4, RZ, RZ, R8 ;  /* 0x000000ffff047224 */ /* 0x001fe400078e0008 */
[----:B------:R-:W-:Y:S02]  /*b330*/  IMAD.MOV R10, RZ, RZ, -R10 ;  /* 0x000000ffff0a7224 */ /* 0x000fe400078e0a0a */
[----:B------:R-:W-:Y:S01]  /*b340*/  @!P2 IMAD.MOV R4, RZ, RZ, -R4 ;  /* 0x000000ffff04a224 */ /* 0x000fe200078e0a04 */
[C---:B------:R-:W-:Y:S01]  /*b350*/  ISETP.GT.U32.AND P2, PT, R13.reuse, R19, PT ;  /* 0x000000130d00720c */ /* 0x040fe20003f44070 */
[----:B------:R-:W-:Y:S02]  /*b360*/  IMAD.MOV R11, RZ, RZ, -R11 ;  /* 0x000000ffff0b7224 */ /* 0x000fe400078e0a0b */
[C---:B------:R-:W-:Y:S01]  /*b370*/  IMAD R20, R13.reuse, R10, R20 ;  /* 0x0000000a0d147224 */ /* 0x040fe200078e0214 */
[----:B------:R0:W-:Y:S01]  /*b380*/  STL [R1+0x600], R4 ;  /* 0x0006000401007387 */ /* 0x0001e20000100800 */
[----:B------:R-:W-:-:S02]  /*b390*/  IMAD R12, R13, R11, R12 ;  /* 0x0000000b0d0c7224 */ /* 0x000fc400078e020c */
[--C-:B------:R-:W-:Y:S01]  /*b3a0*/  @!P6 IMAD.IADD R9, R9, 0x1, -R13.reuse ;  /* 0x000000010909e824 */ /* 0x100fe200078e0a0d */
[----:B------:R-:W-:Y:S01]  /*b3b0*/  ISETP.GT.U32.AND P6, PT, R13, R20, PT ;  /* 0x000000140d00720c */ /* 0x000fe20003fc4070 */
[C---:B------:R-:W-:Y:S02]  /*b3c0*/  VIADD R14, R3.reuse, 0x12a ;  /* 0x0000012a030e7836 */ /* 0x040fe40000000000 */
[----:B------:R-:W-:Y:S02]  /*b3d0*/  VIADD R21, R3, 0x12b ;  /* 0x0000012b03157836 */ /* 0x000fe40000000000 */
[----:B------:R-:W-:Y:S01]  /*b3e0*/  @!P2 IMAD.IADD R19, R19, 0x1, -R13 ;  /* 0x000000011313a824 */ /* 0x000fe200078e0a0d */
[----:B------:R-:W-:Y:S01]  /*b3f0*/  ISETP.GT.U32.AND P2, PT, R13, R12, PT ;  /* 0x0000000c0d00720c */ /* 0x000fe20003f44070 */
[C---:B------:R-:W-:Y:S01]  /*b400*/  VIADD R18, R3.reuse, 0x129 ;  /* 0x0000012903127836 */ /* 0x040fe20000000000 */
[----:B-1----:R-:W-:Y:S01]  /*b410*/  IABS R0, R14 ;  /* 0x0000000e00007213 */ /* 0x002fe20000000000 */
[----:B0-----:R-:W-:Y:S01]  /*b420*/  IMAD.MOV.U32 R4, RZ, RZ, R9 ;  /* 0x000000ffff047224 */ /* 0x001fe200078e0009 */
[----:B------:R-:W-:Y:S01]  /*b430*/  IABS R6, R21 ;  /* 0x0000001500067213 */ /* 0x000fe20000000000 */
[----:B------:R-:W-:Y:S01]  /*b440*/  VIADD R17, R3, 0x126 ;  /* 0x0000012603117836 */ /* 0x000fe20000000000 */
[----:B------:R-:W-:Y:S01]  /*b450*/  IABS R11, R18 ;  /* 0x00000012000b7213 */ /* 0x000fe20000000000 */
[----:B------:R-:W-:Y:S01]  /*b460*/  @!P6 IMAD.IADD R20, R20, 0x1, -R13 ;  /* 0x000000011414e824 */ /* 0x000fe200078e0a0d */
[----:B------:R-:W-:Y:S01]  /*b470*/  ISETP.GT.U32.AND P6, PT, R13, R19, PT ;  /* 0x000000130d00720c */ /* 0x000fe20003fc4070 */
[----:B------:R-:W-:Y:S01]  /*b480*/  IMAD.HI.U32 R7, R5, R0, RZ ;  /* 0x0000000005077227 */ /* 0x000fe200078e00ff */
[----:B------:R-:W-:-:S03]  /*b490*/  IABS R16, R17 ;  /* 0x0000001100107213 */ /* 0x000fc60000000000 */
[----:B------:R-:W-:Y:S01]  /*b4a0*/  @!P4 IMAD.MOV R4, RZ, RZ, -R4 ;  /* 0x000000ffff04c224 */ /* 0x000fe200078e0a04 */
[----:B------:R-:W-:Y:S01]  /*b4b0*/  ISETP.GT.U32.AND P4, PT, R13, R20, PT ;  /* 0x000000140d00720c */ /* 0x000fe20003f84070 */
[----:B------:R-:W-:Y:S02]  /*b4c0*/  @!P2 IMAD.IADD R12, R12, 0x1, -R13 ;  /* 0x000000010c0ca824 */ /* 0x000fe400078e0a0d */
[----:B------:R-:W-:Y:S01]  /*b4d0*/  IMAD.MOV R7, RZ, RZ, -R7 ;  /* 0x000000ffff077224 */ /* 0x000fe200078e0a07 */
[----:B------:R0:W-:Y:S01]  /*b4e0*/  STL [R1+0x5fc], R4 ;  /* 0x0005fc0401007387 */ /* 0x0001e20000100800 */
[----:B------:R-:W-:Y:S01]  /*b4f0*/  IMAD.HI.U32 R15, R5, R6, RZ ;  /* 0x00000006050f7227 */ /* 0x000fe200078e00ff */
[----:B------:R-:W-:-:S03]  /*b500*/  ISETP.GT.U32.AND P2, PT, R13, R12, PT ;  /* 0x0000000c0d00720c */ /* 0x000fc60003f44070 */
[----:B------:R-:W-:Y:S02]  /*b510*/  IMAD R0, R13, R7, R0 ;  /* 0x000000070d007224 */ /* 0x000fe400078e0200 */
[----:B------:R-:W-:Y:S02]  /*b520*/  IMAD.MOV R8, RZ, RZ, -R15 ;  /* 0x000000ffff087224 */ /* 0x000fe400078e0a0f */
[----:B------:R-:W-:Y:S02]  /*b530*/  VIADD R7, R3, 0x128 ;  /* 0x0000012803077836 */ /* 0x000fe40000000000 */
[----:B------:R-:W-:-:S03]  /*b540*/  IMAD.HI.U32 R24, R5, R11, RZ ;  /* 0x0000000b05187227 */ /* 0x000fc600078e00ff */
[----:B------:R-:W-:Y:S01]  /*b550*/  IABS R10, R7 ;  /* 0x00000007000a7213 */ /* 0x000fe20000000000 */
[----:B------:R-:W-:Y:S02]  /*b560*/  IMAD R6, R13, R8, R6 ;  /* 0x000000080d067224 */ /* 0x000fe400078e0206 */
[----:B------:R-:W-:Y:S02]  /*b570*/  IMAD.MOV R24, RZ, RZ, -R24 ;  /* 0x000000ffff187224 */ /* 0x000fe400078e0a18 */
[--C-:B------:R-:W-:Y:S01]  /*b580*/  @!P6 IMAD.IADD R19, R19, 0x1, -R13.reuse ;  /* 0x000000011313e824 */ /* 0x100fe200078e0a0d */
[C---:B------:R-:W-:Y:S01]  /*b590*/  ISETP.GT.U32.AND P6, PT, R13.reuse, R6, PT ;  /* 0x000000060d00720c */ /* 0x040fe20003fc4070 */
[----:B------:R-:W-:Y:S01]  /*b5a0*/  @!P4 IMAD.IADD R20, R20, 0x1, -R13 ;  /* 0x000000011414c824 */ /* 0x000fe200078e0a0d */
[C---:B------:R-:W-:Y:S01]  /*b5b0*/  ISETP.GT.U32.AND P4, PT, R13.reuse, R0, PT ;  /* 0x000000000d00720c */ /* 0x040fe20003f84070 */
[----:B------:R-:W-:Y:S02]  /*b5c0*/  IMAD R11, R13, R24, R11 ;  /* 0x000000180d0b7224 */ /* 0x000fe400078e020b */
[----:B------:R-:W-:-:S04]  /*b5d0*/  IMAD.HI.U32 R22, R5, R10, RZ ;  /* 0x0000000a05167227 */ /* 0x000fc800078e00ff */
[----:B------:R-:W-:Y:S01]  /*b5e0*/  @!P2 IMAD.IADD R12, R12, 0x1, -R13 ;  /* 0x000000010c0ca824 */ /* 0x000fe200078e0a0d */
[----:B------:R-:W-:Y:S01]  /*b5f0*/  ISETP.GT.U32.AND P2, PT, R13, R11, PT ;  /* 0x0000000b0d00720c */ /* 0x000fe20003f44070 */
[----:B0-----:R-:W-:Y:S02]  /*b600*/  IMAD.MOV.U32 R4, RZ, RZ, R19 ;  /* 0x000000ffff047224 */ /* 0x001fe400078e0013 */
[----:B------:R-:W-:Y:S02]  /*b610*/  VIADD R8, R3, 0x127 ;  /* 0x0000012703087836 */ /* 0x000fe40000000000 */
[----:B------:R-:W-:Y:S02]  /*b620*/  IMAD.MOV R22, RZ, RZ, -R22 ;  /* 0x000000ffff167224 */ /* 0x000fe400078e0a16 */
[----:B------:R-:W-:Y:S01]  /*b630*/  @!P1 IMAD.MOV R4, RZ, RZ, -R4 ;  /* 0x000000ffff049224 */ /* 0x000fe200078e0a04 */
[----:B------:R-:W-:Y:S01]  /*b640*/  IABS R23, R8 ;  /* 0x0000000800177213 */ /* 0x000fe20000000000 */
[----:B------:R-:W-:-:S02]  /*b650*/  IMAD R10, R13, R22, R10 ;  /* 0x000000160d0a7224 */ /* 0x000fc400078e020a */
[--C-:B------:R-:W-:Y:S01]  /*b660*/  @!P6 IMAD.IADD R6, R6, 0x1, -R13.reuse ;  /* 0x000000010606e824 */ /* 0x100fe200078e0a0d */
[----:B------:R0:W-:Y:S01]  /*b670*/  STL [R1+0x5f8], R4 ;  /* 0x0005f80401007387 */ /* 0x0001e20000100800 */
[--C-:B------:R-:W-:Y:S01]  /*b680*/  @!P4 IMAD.IADD R0, R0, 0x1, -R13.reuse ;  /* 0x000000010000c824 */ /* 0x100fe200078e0a0d */
[----:B------:R-:W-:Y:S01]  /*b690*/  ISETP.GT.U32.AND P6, PT, R13, R10, PT ;  /* 0x0000000a0d00720c */ /* 0x000fe20003fc4070 */
[----:B------:R-:W-:Y:S01]  /*b6a0*/  IMAD.HI.U32 R22, R5, R23, RZ ;  /* 0x0000001705167227 */ /* 0x000fe200078e00ff */
[----:B------:R-:W-:Y:S02]  /*b6b0*/  ISETP.GT.U32.AND P1, PT, R13, R6, PT ;  /* 0x000000060d00720c */ /* 0x000fe40003f24070 */
[----:B------:R-:W-:Y:S01]  /*b6c0*/  ISETP.GE.AND P4, PT, R21, RZ, PT ;  /* 0x000000ff1500720c */ /* 0x000fe20003f86270 */
[----:B------:R-:W-:Y:S01]  /*b6d0*/  @!P2 IMAD.IADD R11, R11, 0x1, -R13 ;  /* 0x000000010b0ba824 */ /* 0x000fe200078e0a0d */
[----:B------:R-:W-:Y:S01]  /*b6e0*/  ISETP.GT.U32.AND P2, PT, R13, R0, PT ;  /* 0x000000000d00720c */ /* 0x000fe20003f44070 */
[----:B------:R-:W-:-:S02]  /*b6f0*/  IMAD.MOV R22, RZ, RZ, -R22 ;  /* 0x000000ffff167224 */ /* 0x000fc400078e0a16 */
[----:B0-----:R-:W-:Y:S02]  /*b700*/  IMAD.MOV.U32 R4, RZ, RZ, R20 ;  /* 0x000000ffff047224 */ /* 0x001fe400078e0014 */
[----:B------:R-:W-:Y:S02]  /*b710*/  VIADD R15, R3, 0x125 ;  /* 0x00000125030f7836 */ /* 0x000fe40000000000 */
[----:B------:R-:W-:Y:S02]  /*b720*/  @!P3 IMAD.MOV R4, RZ, RZ, -R4 ;  /* 0x000000ffff04b224 */ /* 0x000fe400078e0a04 */
[----:B------:R-:W-:Y:S01]  /*b730*/  IMAD R22, R13, R22, R23 ;  /* 0x000000160d167224 */ /* 0x000fe200078e0217 */
[----:B------:R-:W-:Y:S01]  /*b740*/  IABS R9, R15 ;  /* 0x0000000f00097213 */ /* 0x000fe20000000000 */
[----:B------:R-:W-:Y:S01]  /*b750*/  IMAD.HI.U32 R25, R5, R16, RZ ;  /* 0x0000001005197227 */ /* 0x000fe200078e00ff */
[----:B------:R0:W-:Y:S03]  /*b760*/  STL [R1+0x5f4], R4 ;  /* 0x0005f40401007387 */ /* 0x0001e60000100800 */
[----:B------:R-:W-:Y:S01]  /*b770*/  @!P6 IMAD.IADD R10, R10, 0x1, -R13 ;  /* 0x000000010a0ae824 */ /* 0x000fe200078e0a0d */
[----:B------:R-:W-:Y:S01]  /*b780*/  ISETP.GT.U32.AND P6, PT, R13, R11, PT ;  /* 0x0000000b0d00720c */ /* 0x000fe20003fc4070 */
[----:B------:R-:W-:-:S03]  /*b790*/  IMAD.HI.U32 R24, R5, R9, RZ ;  /* 0x0000000905187227 */ /* 0x000fc600078e00ff */
[C---:B------:R-:W-:Y:S01]  /*b7a0*/  ISETP.GT.U32.AND P3, PT, R13.reuse, R10, PT ;  /* 0x0000000a0d00720c */ /* 0x040fe20003f64070 */
[----:B------:R-:W-:Y:S02]  /*b7b0*/  IMAD.MOV R25, RZ, RZ, -R25 ;  /* 0x000000ffff197224 */ /* 0x000fe400078e0a19 */
[----:B0-----:R-:W-:Y:S02]  /*b7c0*/  IMAD.MOV.U32 R4, RZ, RZ, R12 ;  /* 0x000000ffff047224 */ /* 0x001fe400078e000c */
[--C-:B------:R-:W-:Y:S01]  /*b7d0*/  @!P2 IMAD.IADD R0, R0, 0x1, -R13.reuse ;  /* 0x000000010000a824 */ /* 0x100fe200078e0a0d */
[----:B------:R-:W-:Y:S01]  /*b7e0*/  ISETP.GE.AND P2, PT, R14, RZ, PT ;  /* 0x000000ff0e00720c */ /* 0x000fe20003f46270 */
[----:B------:R-:W-:Y:S01]  /*b7f0*/  @!P5 IMAD.MOV R4, RZ, RZ, -R4 ;  /* 0x000000ffff04d224 */ /* 0x000fe200078e0a04 */
[----:B------:R-:W-:Y:S01]  /*b800*/  ISETP.GT.U32.AND P5, PT, R13, R22, PT ;  /* 0x000000160d00720c */ /* 0x000fe20003fa4070 */
[----:B------:R-:W-:Y:S02]  /*b810*/  VIADD R19, R3, 0x124 ;  /* 0x0000012403137836 */ /* 0x000fe40000000000 */
[----:B------:R-:W-:Y:S01]  /*b820*/  IMAD.MOV R24, RZ, RZ, -R24 ;  /* 0x000000ffff187224 */ /* 0x000fe200078e0a18 */
[----:B------:R0:W-:Y:S01]  /*b830*/  STL [R1+0x5f0], R4 ;  /* 0x0005f00401007387 */ /* 0x0001e20000100800 */
[----:B------:R-:W-:Y:S01]  /*b840*/  IMAD R16, R13, R25, R16 ;  /* 0x000000190d107224 */ /* 0x000fe200078e0210 */
[----:B------:R-:W-:Y:S01]  /*b850*/  IABS R20, R19 ;  /* 0x0000001300147213 */ /* 0x000fe20000000000 */
[----:B------:R-:W-:-:S02]  /*b860*/  @!P1 IMAD.IADD R6, R6, 0x1, -R13 ;  /* 0x0000000106069824 */ /* 0x000fc400078e0a0d */
[C---:B------:R-:W-:Y:S01]  /*b870*/  IMAD R9, R13.reuse, R24, R9 ;  /* 0x000000180d097224 */ /* 0x040fe200078e0209 */
[----:B------:R-:W-:Y:S01]  /*b880*/  ISETP.GT.U32.AND P1, PT, R13, R16, PT ;  /* 0x000000100d00720c */ /* 0x000fe20003f24070 */
[----:B------:R-:W-:Y:S02]  /*b890*/  IMAD.MOV.U32 R23, RZ, RZ, R6 ;  /* 0x000000ffff177224 */ /* 0x000fe400078e0006 */
[----:B------:R-:W-:Y:S01]  /*b8a0*/  @!P5 IMAD.IADD R22, R22, 0x1, -R13 ;  /* 0x000000011616d824 */ /* 0x000fe200078e0a0d */
[----:B------:R-:W-:Y:S01]  /*b8b0*/  ISETP.GE.AND P5, PT, R7, RZ, PT ;  /* 0x000000ff0700720c */ /* 0x000fe20003fa6270 */
[----:B0-----:R-:W-:Y:S02]  /*b8c0*/  IMAD.MOV.U32 R4, RZ, RZ, R0 ;  /* 0x000000ffff047224 */ /* 0x001fe400078e0000 */
[----:B------:R-:W-:-:S04]  /*b8d0*/  IMAD.HI.U32 R14, R5, R20, RZ ;  /* 0x00000014050e7227 */ /* 0x000fc800078e00ff */
[----:B------:R-:W-:Y:S01]  /*b8e0*/  @!P6 IMAD.IADD R11, R11, 0x1, -R13 ;  /* 0x000000010b0be824 */ /* 0x000fe200078e0a0d */
[----:B------:R-:W-:Y:S01]  /*b8f0*/  ISETP.GT.U32.AND P6, PT, R13, R9, PT ;  /* 0x000000090d00720c */ /* 0x000fe20003fc4070 */
[----:B------:R-:W-:Y:S02]  /*b900*/  @!P4 IMAD.MOV R23, RZ, RZ, -R23 ;  /* 0x000000ffff17c224 */ /* 0x000fe400078e0a17 */
[----:B------:R-:W-:Y:S01]  /*b910*/  @!P3 IMAD.IADD R10, R10, 0x1, -R13 ;  /* 0x000000010a0ab824 */ /* 0x000fe200078e0a0d */
[----:B------:R-:W-:Y:S01]  /*b920*/  ISETP.GE.AND P3, PT, R18, RZ, PT ;  /* 0x000000ff1200720c */ /* 0x000fe20003f66270 */
[----:B------:R-:W-:Y:S01]  /*b930*/  @!P2 IMAD.MOV R4, RZ, RZ, -R4 ;  /* 0x000000ffff04a224 */ /* 0x000fe200078e0a04 */
[----:B------:R-:W-:Y:S01]  /*b940*/  STL [R1+0x5ec], R23 ;  /* 0x0005ec1701007387 */ /* 0x000fe20000100800 */
[----:B------:R-:W-:Y:S02]  /*b950*/  IMAD.MOV R14, RZ, RZ, -R14 ;  /* 0x000000ffff0e7224 */ /* 0x000fe400078e0a0e */
[----:B------:R-:W-:Y:S01]  /*b960*/  VIADD R12, R3, 0x123 ;  /* 0x00000123030c7836 */ /* 0x000fe20000000000 */
[----:B------:R0:W-:Y:S01]  /*b970*/  STL [R1+0x5e8], R4 ;  /* 0x0005e80401007387 */ /* 0x0001e20000100800 */
[----:B------:R-:W-:-:S02]  /*b980*/  IMAD R14, R13, R14, R20 ;  /* 0x0000000e0d0e7224 */ /* 0x000fc400078e0214 */
[----:B------:R-:W-:Y:S01]  /*b990*/  @!P1 IMAD.IADD R16, R16, 0x1, -R13 ;  /* 0x0000000110109824 */ /* 0x000fe200078e0a0d */
[----:B------:R-:W-:Y:S01]  /*b9a0*/  IABS R21, R12 ;  /* 0x0000000c00157213 */ /* 0x000fe20000000000 */
[----:B------:R-:W-:Y:S01]  /*b9b0*/  IMAD.MOV.U32 R0, RZ, RZ, R11 ;  /* 0x000000ffff007224 */ /* 0x000fe200078e000b */
[----:B------:R-:W-:Y:S01]  /*b9c0*/  ISETP.GE.AND P1, PT, R8, RZ, PT ;  /* 0x000000ff0800720c */ /* 0x000fe20003f26270 */
[----:B------:R-:W-:Y:S01]  /*b9d0*/  @!P6 IMAD.IADD R9, R9, 0x1, -R13 ;  /* 0x000000010909e824 */ /* 0x000fe200078e0a0d */
[----:B------:R-:W-:Y:S01]  /*b9e0*/  ISETP.GT.U32.AND P6, PT, R13, R22, PT ;  /* 0x000000160d00720c */ /* 0x000fe20003fc4070 */
[----:B------:R-:W-:Y:S01]  /*b9f0*/  IMAD.HI.U32 R7, R5, R21, RZ ;  /* 0x0000001505077227 */ /* 0x000fe200078e00ff */
[C---:B------:R-:W-:Y:S02]  /*ba00*/  ISETP.GT.U32.AND P4, PT, R13.reuse, R16, PT ;  /* 0x000000100d00720c */ /* 0x040fe40003f84070 */
[----:B------:R-:W-:Y:S01]  /*ba10*/  ISETP.GT.U32.AND P2, PT, R13, R9, PT ;  /* 0x000000090d00720c */ /* 0x000fe20003f44070 */
[----:B0-----:R-:W-:-:S02]  /*ba20*/  IMAD.MOV.U32 R4, RZ, RZ, R10 ;  /* 0x000000ffff047224 */ /* 0x001fc400078e000a */
[----:B------:R-:W-:Y:S01]  /*ba30*/  @!P3 IMAD.MOV R0, RZ, RZ, -R0 ;  /* 0x000000ffff00b224 */ /* 0x000fe200078e0a00 */
[----:B------:R-:W-:Y:S01]  /*ba40*/  ISETP.GE.AND P3, PT, R17, RZ, PT ;  /* 0x000000ff1100720c */ /* 0x000fe20003f66270 */
[----:B------:R-:W-:Y:S01]  /*ba50*/  @!P5 IMAD.MOV R4, RZ, RZ, -R4 ;  /* 0x000000ffff04d224 */ /* 0x000fe200078e0a04 */
[----:B------:R-:W-:Y:S01]  /*ba60*/  ISETP.GT.U32.AND P5, PT, R13, R14, PT ;  /* 0x0000000e0d00720c */ /* 0x000fe20003fa4070 */
[----:B------:R-:W-:Y:S01]  /*ba70*/  IMAD.MOV R7, RZ, RZ, -R7 ;  /* 0x000000ffff077224 */ /* 0x000fe200078e0a07 */
[----:B------:R0:W-:Y:S01]  /*ba80*/  STL [R1+0x5e4], R0 ;  /* 0x0005e40001007387 */ /* 0x0001e20000100800 */
[----:B------:R-:W-:Y:S01]  /*ba90*/  @!P6 IMAD.IADD R22, R22, 0x1, -R13 ;  /* 0x000000011616e824 */ /* 0x000fe200078e0a0d */
[----:B------:R-:W-:Y:S01]  /*baa0*/  ISETP.GE.AND P6, PT, R15, RZ, PT ;  /* 0x000000ff0f00720c */ /* 0x000fe20003fc6270 */
[----:B------:R-:W-:Y:S01]  /*bab0*/  IMAD R21, R13, R7, R21 ;  /* 0x000000070d157224 */ /* 0x000fe200078e0215 */
[----:B------:R1:W-:Y:S01]  /*bac0*/  STL [R1+0x5e0], R4 ;  /* 0x0005e00401007387 */ /* 0x0003e20000100800 */
[----:B------:R-:W-:-:S02]  /*bad0*/  @!P4 IMAD.IADD R16, R16, 0x1, -R13 ;  /* 0x000000011010c824 */ /* 0x000fc400078e0a0d */
[----:B------:R-:W-:Y:S01]  /*bae0*/  VIADD R6, R3, 0x121 ;  /* 0x0000012103067836 */ /* 0x000fe20000000000 */
[----:B------:R-:W-:Y:S01]  /*baf0*/  ISETP.GT.U32.AND P4, PT, R13, R21, PT ;  /* 0x000000150d00720c */ /* 0x000fe20003f84070 */
[--C-:B------:R-:W-:Y:S01]  /*bb00*/  @!P2 IMAD.IADD R9, R9, 0x1, -R13.reuse ;  /* 0x000000010909a824 */ /* 0x100fe200078e0a0d */
[----:B------:R-:W-:Y:S01]  /*bb10*/  ISETP.GE.AND P2, PT, R19, RZ, PT ;  /* 0x000000ff1300720c */ /* 0x000fe20003f46270 */
[----:B0-----:R-:W-:Y:S01]  /*bb20*/  VIADD R0, R3, 0x122 ;  /* 0x0000012203007836 */ /* 0x001fe20000000000 */
[----:B------:R-:W-:Y:S01]  /*bb30*/  IABS R15, R6 ;  /* 0x00000006000f7213 */ /* 0x000fe20000000000 */
[----:B------:R-:W-:Y:S02]  /*bb40*/  @!P5 IMAD.IADD R14, R14, 0x1, -R13 ;  /* 0x000000010e0ed824 */ /* 0x000fe400078e0a0d */
[----:B-1----:R-:W-:Y:S01]  /*bb50*/  IMAD.MOV.U32 R4, RZ, RZ, R22 ;  /* 0x000000ffff047224 */ /* 0x002fe200078e0016 */
[----:B------:R-:W-:Y:S02]  /*bb60*/  IABS R18, R0 ;  /* 0x0000000000127213 */ /* 0x000fe40000000000 */
[----:B------:R-:W-:Y:S01]  /*bb70*/  ISETP.GT.U32.AND P5, PT, R13, R14, PT ;  /* 0x0000000e0d00720c */ /* 0x000fe20003fa4070 */
[----:B------:R-:W-:Y:S01]  /*bb80*/  @!P1 IMAD.MOV R4, RZ, RZ, -R4 ;  /* 0x000000ffff049224 */ /* 0x000fe200078e0a04 */
[----:B------:R-:W-:Y:S01]  /*bb90*/  ISETP.GE.AND P1, PT, R12, RZ, PT ;  /* 0x000000ff0c00720c */ /* 0x000fe20003f26270 */
[----:B------:R-:W-:-:S03]  /*bba0*/  IMAD.HI.U32 R7, R5, R18, RZ ;  /* 0x0000001205077227 */ /* 0x000fc600078e00ff */
[----:B------:R0:W-:Y:S01]  /*bbb0*/  STL [R1+0x5dc], R4 ;  /* 0x0005dc0401007387 */ /* 0x0001e20000100800 */
[----:B------:R-:W-:Y:S02]  /*bbc0*/  IMAD.MOV R7, RZ, RZ, -R7 ;  /* 0x000000ffff077224 */ /* 0x000fe400078e0a07 */
[--C-:B------:R-:W-:Y:S01]  /*bbd0*/  @!P4 IMAD.IADD R21, R21, 0x1, -R13.reuse ;  /* 0x000000011515c824 */ /* 0x100fe200078e0a0d */
[----:B------:R-:W-:Y:S01]  /*bbe0*/  ISETP.GE.AND P4, PT, R0, RZ, PT ;  /* 0x000000ff0000720c */ /* 0x000fe20003f86270 */
[----:B------:R-:W-:Y:S02]  /*bbf0*/  IMAD R18, R13, R7, R18 ;  /* 0x000000070d127224 */ /* 0x000fe400078e0212 */
[----:B------:R-:W-:Y:S02]  /*bc00*/  @!P5 IMAD.IADD R14, R14, 0x1, -R13 ;  /* 0x000000010e0ed824 */ /* 0x000fe400078e0a0d */
[----:B------:R-:W-:Y:S01]  /*bc10*/  IMAD.HI.U32 R0, R5, R15, RZ ;  /* 0x0000000f05007227 */ /* 0x000fe200078e00ff */
[----:B------:R-:W-:-:S03]  /*bc20*/  ISETP.GT.U32.AND P5, PT, R13, R18, PT ;  /* 0x000000120d00720c */ /* 0x000fc60003fa4070 */
[----:B0-----:R-:W-:Y:S02]  /*bc30*/  IMAD.MOV.U32 R4, RZ, RZ, R16 ;  /* 0x000000ffff047224 */ /* 0x001fe400078e0010 */
[----:B------:R-:W-:Y:S02]  /*bc40*/  IMAD.MOV R0, RZ, RZ, -R0 ;  /* 0x000000ffff007224 */ /* 0x000fe400078e0a00 */
[----:B------:R-:W-:Y:S01]  /*bc50*/  @!P3 IMAD.MOV R4, RZ, RZ, -R4 ;  /* 0x000000ffff04b224 */ /* 0x000fe200078e0a04 */
[----:B------:R-:W-:Y:S01]  /*bc60*/  ISETP.GT.U32.AND P3, PT, R13, R21, PT ;  /* 0x000000150d00720c */ /* 0x000fe20003f64070 */
[----:B------:R-:W-:Y:S02]  /*bc70*/  VIADD R7, R3, 0x120 ;  /* 0x0000012003077836 */ /* 0x000fe40000000000 */
[----:B------:R-:W-:Y:S01]  /*bc80*/  IMAD R15, R13, R0, R15 ;  /* 0x000000000d0f7224 */ /* 0x000fe200078e020f */
[----:B------:R0:W-:Y:S01]  /*bc90*/  STL [R1+0x5d4], R4 ;  /* 0x0005d40401007387 */ /* 0x0001e20000100800 */
[----:B------:R-:W-:Y:S01]  /*bca0*/  @!P5 IMAD.IADD R18, R18, 0x1, -R13 ;  /* 0x000000011212d824 */ /* 0x000fe200078e0a0d */
[----:B------:R-:W-:Y:S01]  /*bcb0*/  IABS R17, R7 ;  /* 0x0000000700117213 */ /* 0x000fe20000000000 */
[----:B------:R-:W-:-:S02]  /*bcc0*/  VIADD R0, R3, 0x11e ;  /* 0x0000011e03007836 */ /* 0x000fc40000000000 */
[----:B------:R-:W-:Y:S01]  /*bcd0*/  VIADD R12, R3, 0x11d ;  /* 0x0000011d030c7836 */ /* 0x000fe20000000000 */
[----:B------:R-:W-:Y:S02]  /*bce0*/  ISETP.GT.U32.AND P5, PT, R13, R18, PT ;  /* 0x000000120d00720c */ /* 0x000fe40003fa4070 */
[----:B------:R-:W-:Y:S01]  /*bcf0*/  IABS R10, R0 ;  /* 0x00000000000a7213 */ /* 0x000fe20000000000 */
[----:B------:R-:W-:Y:S01]  /*bd00*/  @!P3 IMAD.IADD R21, R21, 0x1, -R13 ;  /* 0x000000011515b824 */ /* 0x000fe200078e0a0d */
[----:B------:R-:W-:Y:S01]  /*bd10*/  ISETP.GT.U32.AND P3, PT, R13, R15, PT ;  /* 0x0000000f0d00720c */ /* 0x000fe20003f64070 */
[----:B0-----:R-:W-:Y:S02]  /*bd20*/  IMAD.MOV.U32 R4, RZ, RZ, R9 ;  /* 0x000000ffff047224 */ /* 0x001fe400078e0009 */
[----:B------:R-:W-:-:S04]  /*bd30*/  IMAD.HI.U32 R9, R5, R17, RZ ;  /* 0x0000001105097227 */ /* 0x000fc800078e00ff */
[----:B------:R-:W-:Y:S01]  /*bd40*/  @!P6 IMAD.MOV R4, RZ, RZ, -R4 ;  /* 0x000000ffff04e224 */ /* 0x000fe200078e0a04 */
[----:B------:R-:W-:Y:S01]  /*bd50*/  ISETP.GE.AND P6, PT, R6, RZ, PT ;  /* 0x000000ff0600720c */ /* 0x000fe20003fc6270 */
[----:B------:R-:W-:Y:S02]  /*bd60*/  VIADD R6, R3, 0x11f ;  /* 0x0000011f03067836 */ /* 0x000fe40000000000 */
[----:B------:R-:W-:Y:S01]  /*bd70*/  IMAD.MOV R9, RZ, RZ, -R9 ;  /* 0x000000ffff097224 */ /* 0x000fe200078e0a09 */
[----:B------:R0:W-:Y:S01]  /*bd80*/  STL [R1+0x5c8], R4 ;  /* 0x0005c80401007387 */ /* 0x0001e20000100800 */
[----:B------:R-:W-:Y:S01]  /*bd90*/  @!P3 IMAD.IADD R15, R15, 0x1, -R13 ;  /* 0x000000010f0fb824 */ /* 0x000fe200078e0a0d */
[----:B------:R-:W-:Y:S01]  /*bda0*/  IABS R8, R6 ;  /* 0x0000000600087213 */ /* 0x000fe20000000000 */
[C---:B------:R-:W-:Y:S02]  /*bdb0*/  IMAD R17, R13.reuse, R9, R17 ;  /* 0x000000090d117224 */ /* 0x040fe400078e0211 */
[----:B------:R-:W-:Y:S01]  /*bdc0*/  @!P5 IMAD.IADD R18, R18, 0x1, -R13 ;  /* 0x000000011212d824 */ /* 0x000fe200078e0a0d */
[----:B------:R-:W-:Y:S01]  /*bdd0*/  ISETP.GT.U32.AND P3, PT, R13, R15, PT ;  /* 0x0000000f0d00720c */ /* 0x000fe20003f64070 */
[----:B------:R-:W-:Y:S01]  /*bde0*/  VIADD R9, R3, 0x11a ;  /* 0x0000011a03097836 */ /* 0x000fe20000000000 */
[----:B------:R-:W-:Y:S01]  /*bdf0*/  ISETP.GT.U32.AND P5, PT, R13, R17, PT ;  /* 0x000000110d00720c */ /* 0x000fe20003fa4070 */
[----:B0-----:R-:W-:-:S02]  /*be00*/  IMAD.MOV.U32 R4, RZ, RZ, R14 ;  /* 0x000000ffff047224 */ /* 0x001fc400078e000e */
[----:B------:R-:W-:Y:S01]  /*be10*/  IMAD.MOV.U32 R14, RZ, RZ, R8 ;  /* 0x000000ffff0e7224 */ /* 0x000fe200078e0008 */
[----:B------:R-:W-:Y:S01]  /*be20*/  IABS R11, R9 ;  /* 0x00000009000b7213 */ /* 0x000fe20000000000 */
[----:B------:R-:W-:Y:S01]  /*be30*/  @!P2 IMAD.MOV R4, RZ, RZ, -R4 ;  /* 0x000000ffff04a224 */ /* 0x000fe200078e0a04 */
[----:B------:R-:W-:Y:S01]  /*be40*/  ISETP.GE.AND P2, PT, R7, RZ, PT ;  /* 0x000000ff0700720c */ /* 0x000fe20003f46270 */
[----:B------:R-:W-:-:S03]  /*be50*/  IMAD.HI.U32 R8, R5, R14, RZ ;  /* 0x0000000e05087227 */ /* 0x000fc600078e00ff */
[----:B------:R0:W-:Y:S01]  /*be60*/  STL [R1+0x588], R4 ;  /* 0x0005880401007387 */ /* 0x0001e20000100800 */
[----:B------:R-:W-:-:S04]  /*be70*/  IMAD.HI.U32 R7, R5, R10, RZ ;  /* 0x0000000a05077227 */ /* 0x000fc800078e00ff */
[----:B------:R-:W-:Y:S02]  /*be80*/  IMAD.MOV R8, RZ, RZ, -R8 ;  /* 0x000000ffff087224 */ /* 0x000fe400078e0a08 */
[----:B------:R-:W-:Y:S02]  /*be90*/  IMAD.MOV R7, RZ, RZ, -R7 ;  /* 0x000000ffff077224 */ /* 0x000fe400078e0a07 */
[C---:B------:R-:W-:Y:S02]  /*bea0*/  IMAD R14, R13.reuse, R8, R14 ;  /* 0x000000080d0e7224 */ /* 0x040fe400078e020e */
[----:B0-----:R-:W-:Y:S02]  /*beb0*/  IMAD.MOV.U32 R4, RZ, RZ, R21 ;  /* 0x000000ffff047224 */ /* 0x001fe400078e0015 */
[----:B------:R-:W-:Y:S01]  /*bec0*/  IMAD R10, R13, R7, R10 ;  /* 0x000000070d0a7224 */ /* 0x000fe200078e020a */
[----:B------:R-:W-:Y:S01]  /*bed0*/  IABS R7, R12 ;  /* 0x0000000c00077213 */ /* 0x000fe20000000000 */
[----:B------:R-:W-:Y:S01]  /*bee0*/  @!P1 IMAD.MOV R4, RZ, RZ, -R4 ;  /* 0x000000ffff049224 */ /* 0x000fe200078e0a04 */
[----:B------:R-:W-:Y:S01]  /*bef0*/  ISETP.GE.AND P1, PT, R6, RZ, PT ;  /* 0x000000ff0600720c */ /* 0x000fe20003f26270 */
[----:B------:R-:W-:-:S02]  /*bf00*/  VIADD R6, R3, 0x11c ;  /* 0x0000011c03067836 */ /* 0x000fc40000000000 */
[--C-:B------:R-:W-:Y:S01]  /*bf10*/  @!P5 IMAD.IADD R17, R17, 0x1, -R13.reuse ;  /* 0x000000011111d824 */ /* 0x100fe200078e0a0d */
[----:B------:R0:W-:Y:S01]  /*bf20*/  STL [R1+0x5d8], R4 ;  /* 0x0005d80401007387 */ /* 0x0001e20000100800 */
[----:B------:R-:W-:Y:S01]  /*bf30*/  @!P3 IMAD.IADD R15, R15, 0x1, -R13 ;  /* 0x000000010f0fb824 */ /* 0x000fe200078e0a0d */
[----:B------:R-:W-:Y:S01]  /*bf40*/  IABS R19, R6 ;  /* 0x0000000600137213 */ /* 0x000fe20000000000 */
[----:B------:R-:W-:Y:S01]  /*bf50*/  VIADD R8, R3, 0x11b ;  /* 0x0000011b03087836 */ /* 0x000fe20000000000 */
[C---:B------:R-:W-:Y:S02]  /*bf60*/  ISETP.GT.U32.AND P3, PT, R13.reuse, R14, PT ;  /* 0x0000000e0d00720c */ /* 0x040fe40003f64070 */
[----:B------:R-:W-:Y:S02]  /*bf70*/  ISETP.GT.U32.AND P5, PT, R13, R17, PT ;  /* 0x000000110d00720c */ /* 0x000fe40003fa4070 */
[----:B------:R-:W-:Y:S01]  /*bf80*/  IABS R16, R8 ;  /* 0x0000000800107213 */ /* 0x000fe20000000000 */
[----:B0-----:R-:W-:-:S02]  /*bf90*/  IMAD.MOV.U32 R4, RZ, RZ, R18 ;  /* 0x000000ffff047224 */ /* 0x001fc400078e0012 */
[----:B------:R-:W-:Y:S02]  /*bfa0*/  IMAD.MOV.U32 R18, RZ, RZ, R19 ;  /* 0x000000ffff127224 */ /* 0x000fe400078e0013 */
[----:B------:R-:W-:Y:S01]  /*bfb0*/  @!P4 IMAD.MOV R4, RZ, RZ, -R4 ;  /* 0x000000ffff04c224 */ /* 0x000fe200078e0a04 */
[----:B------:R-:W-:Y:S01]  /*bfc0*/  ISETP.GT.U32.AND P4, PT, R13, R10, PT ;  /* 0x0000000a0d00720c */ /* 0x000fe20003f84070 */
[----:B------:R-:W-:-:S03]  /*bfd0*/  IMAD.HI.U32 R19, R5, R7, RZ ;  /* 0x0000000705137227 */ /* 0x000fc600078e00ff */
[----:B------:R0:W-:Y:S01]  /*bfe0*/  STL [R1+0x5cc], R4 ;  /* 0x0005cc0401007387 */ /* 0x0001e20000100800 */
[----:B------:R-:W-:Y:S02]  /*bff0*/  IMAD.MOV R19, RZ, RZ, -R19 ;  /* 0x000000ffff137224 */ /* 0x000fe400078e0a13 */
[--C-:B------:R-:W-:Y:S02]  /*c000*/  @!P3 IMAD.IADD R14, R14, 0x1, -R13.reuse ;  /* 0x000000010e0eb824 */ /* 0x100fe400078e0a0d */
[----:B------:R-:W-:-:S03]  /*c010*/  @!P5 IMAD.IADD R17, R17, 0x1, -R13 ;  /* 0x000000011111d824 */ /* 0x000fc600078e0a0d */
[C---:B------:R-:W-:Y:S01]  /*c020*/  ISETP.GT.U32.AND P3, PT, R13.reuse, R14, PT ;  /* 0x0000000e0d00720c */ /* 0x040fe20003f64070 */
[----:B------:R-:W-:Y:S02]  /*c030*/  @!P4 IMAD.IADD R10, R10, 0x1, -R13 ;  /* 0x000000010a0ac824 */ /* 0x000fe400078e0a0d */
[----:B0-----:R-:W-:Y:S02]  /*c040*/  IMAD.MOV.U32 R4, RZ, RZ, R15 ;  /* 0x000000ffff047224 */ /* 0x001fe400078e000f */
[----:B------:R-:W-:Y:S01]  /*c050*/  IMAD.MOV.U32 R15, RZ, RZ, R16 ;  /* 0x000000ffff0f7224 */ /* 0x000fe200078e0010 */
[C---:B------:R-:W-:Y:S01]  /*c060*/  ISETP.GT.U32.AND P4, PT, R13.reuse, R10, PT ;  /* 0x0000000a0d00720c */ /* 0x040fe20003f84070 */
[----:B------:R-:W-:Y:S01]  /*c070*/  @!P6 IMAD.MOV R4, RZ, RZ, -R4 ;  /* 0x000000ffff04e224 */ /* 0x000fe200078e0a04 */
[----:B------:R-:W-:Y:S01]  /*c080*/  ISETP.GE.AND P6, PT, R0, RZ, PT ;  /* 0x000000ff0000720c */ /* 0x000fe20003fc6270 */
[----:B------:R-:W-:Y:S02]  /*c090*/  IMAD R0, R13, R19, R7 ;  /* 0x000000130d007224 */ /* 0x000fe400078e0207 */
[----:B------:R-:W-:Y:S01]  /*c0a0*/  IMAD.HI.U32 R19, R5, R18, RZ ;  /* 0x0000001205137227 */ /* 0x000fe200078e00ff */
[----:B------:R0:W-:Y:S02]  /*c0b0*/  STL [R1+0x5c4], R4 ;  /* 0x0005c40401007387 */ /* 0x0001e40000100800 */
[----:B------:R-:W-:Y:S01]  /*c0c0*/  ISETP.GT.U32.AND P5, PT, R13, R0, PT ;  /* 0x000000000d00720c */ /* 0x000fe20003fa4070 */
[----:B------:R-:W-:-:S04]  /*c0d0*/  IMAD.HI.U32 R7, R5, R15, RZ ;  /* 0x0000000f05077227 */ /* 0x000fc800078e00ff */
[----:B------:R-:W-:Y:S02]  /*c0e0*/  IMAD.MOV R19, RZ, RZ, -R19 ;  /* 0x000000ffff137224 */ /* 0x000fe400078e0a13 */
[----:B------:R-:W-:-:S04]  /*c0f0*/  IMAD.HI.U32 R16, R5, R11, RZ ;  /* 0x0000000b05107227 */ /* 0x000fc800078e00ff */
[----:B0-----:R-:W-:Y:S02]  /*c100*/  IMAD.MOV.U32 R4, RZ, RZ, R17 ;  /* 0x000000ffff047224 */ /* 0x001fe400078e0011 */
[----:B------:R-:W-:Y:S02]  /*c110*/  @!P5 IMAD.IADD R0, R0, 0x1, -R13 ;  /* 0x000000010000d824 */ /* 0x000fe400078e0a0d */
[----:B------:R-:W-:Y:S02]  /*c120*/  IMAD.MOV R7, RZ, RZ, -R7 ;  /* 0x000000ffff077224 */ /* 0x000fe400078e0a07 */
[----:B------:R-:W-:Y:S01]  /*c130*/  @!P3 IMAD.IADD R14, R14, 0x1, -R13 ;  /* 0x000000010e0eb824 */ /* 0x000fe200078e0a0d */
[----:B------:R-:W-:Y:S01]  /*c140*/  ISETP.GE.AND P3, PT, R12, RZ, PT ;  /* 0x000000ff0c00720c */ /* 0x000fe20003f66270 */
[----:B------:R-:W-:Y:S01]  /*c150*/  @!P2 IMAD.MOV R4, RZ, RZ, -R4 ;  /* 0x000000ffff04a224 */ /* 0x000fe200078e0a04 */
[C---:B------:R-:W-:Y:S01]  /*c160*/  ISETP.GT.U32.AND P2, PT, R13.reuse, R0, PT ;  /* 0x000000000d00720c */ /* 0x040fe20003f44070 */
[----:B------:R-:W-:-:S02]  /*c170*/  IMAD R12, R13, R19, R18 ;  /* 0x000000130d0c7224 */ /* 0x000fc400078e0212 */
[----:B------:R-:W-:Y:S01]  /*c180*/  IMAD.MOV R16, RZ, RZ, -R16 ;  /* 0x000000ffff107224 */ /* 0x000fe200078e0a10 */
[----:B------:R0:W-:Y:S01]  /*c190*/  STL [R1+0x5a8], R4 ;  /* 0x0005a80401007387 */ /* 0x0001e20000100800 */
[C---:B------:R-:W-:Y:S01]  /*c1a0*/  IMAD R15, R13.reuse, R7, R15 ;  /* 0x000000070d0f7224 */ /* 0x040fe200078e020f */
[C---:B------:R-:W-:Y:S01]  /*c1b0*/  ISETP.GT.U32.AND P5, PT, R13.reuse, R12, PT ;  /* 0x0000000c0d00720c */ /* 0x040fe20003fa4070 */
[----:B------:R-:W-:Y:S02]  /*c1c0*/  @!P4 IMAD.IADD R10, R10, 0x1, -R13 ;  /* 0x000000010a0ac824 */ /* 0x000fe400078e0a0d */
[C---:B------:R-:W-:Y:S01]  /*c1d0*/  IMAD R11, R13.reuse, R16, R11 ;  /* 0x000000100d0b7224 */ /* 0x040fe200078e020b */
[----:B------:R-:W-:Y:S01]  /*c1e0*/  ISETP.GT.U32.AND P4, PT, R13, R15, PT ;  /* 0x0000000f0d00720c */ /* 0x000fe20003f84070 */
[C---:B------:R-:W-:Y:S02]  /*c1f0*/  VIADD R7, R3.reuse, 0x119 ;  /* 0x0000011903077836 */ /* 0x040fe40000000000 */
[----:B------:R-:W-:Y:S01]  /*c200*/  @!P1 IMAD.MOV R14, RZ, RZ, -R14 ;  /* 0x000000ffff0e9224 */ /* 0x000fe200078e0a0e */
[----:B------:R-:W-:Y:S01]  /*c210*/  ISETP.GE.AND P1, PT, R6, RZ, PT ;  /* 0x000000ff0600720c */ /* 0x000fe20003f26270 */
[----:B0-----:R-:W-:Y:S01]  /*c220*/  IMAD.MOV.U32 R4, RZ, RZ, R10 ;  /* 0x000000ffff047224 */ /* 0x001fe200078e000a */
[----:B------:R-:W-:Y:S01]  /*c230*/  IABS R16, R7 ;  /* 0x0000000700107213 */ /* 0x000fe20000000000 */
[----:B------:R-:W-:Y:S01]  /*c240*/  VIADD R6, R3, 0x118 ;  /* 0x0000011803067836 */ /* 0x000fe20000000000 */
[----:B------:R-:W-:Y:S01]  /*c250*/  STL [R1+0x5b4], R14 ;  /* 0x0005b40e01007387 */ /* 0x000fe20000100800 */
[----:B------:R-:W-:Y:S01]  /*c260*/  @!P6 IMAD.MOV R4, RZ, RZ, -R4 ;  /* 0x000000ffff04e224 */ /* 0x000fe200078e0a04 */
[----:B------:R-:W-:Y:S01]  /*c270*/  ISETP.GT.U32.AND P6, PT, R13, R11, PT ;  /* 0x0000000b0d00720c */ /* 0x000fe20003fc4070 */
[--C-:B------:R-:W-:Y:S01]  /*c280*/  @!P2 IMAD.IADD R0, R0, 0x1, -R13.reuse ;  /* 0x000000010000a824 */ /* 0x100fe200078e0a0d */
[----:B------:R-:W-:Y:S01]  /*c290*/  ISETP.GE.AND P2, PT, R8, RZ, PT ;  /* 0x000000ff0800720c */ /* 0x000fe20003f46270 */
[----:B------:R-:W-:Y:S01]  /*c2a0*/  IMAD.HI.U32 R10, R5, R16, RZ ;  /* 0x00000010050a7227 */ /* 0x000fe200078e00ff */
[----:B------:R-:W-:Y:S01]  /*c2b0*/  IABS R8, R6 ;  /* 0x0000000600087213 */ /* 0x000fe20000000000 */
[----:B------:R0:W-:Y:S02]  /*c2c0*/  STL [R1+0x5bc], R4 ;  /* 0x0005bc0401007387 */ /* 0x0001e40000100800 */
[--C-:B------:R-:W-:Y:S01]  /*c2d0*/  @!P5 IMAD.IADD R12, R12, 0x1, -R13.reuse ;  /* 0x000000010c0cd824 */ /* 0x100fe200078e0a0d */
[----:B------:R-:W-:Y:S01]  /*c2e0*/  ISETP.GE.AND P5, PT, R9, RZ, PT ;  /* 0x000000ff0900720c */ /* 0x000fe20003fa6270 */
[----:B------:R-:W-:-:S02]  /*c2f0*/  @!P4 IMAD.IADD R15, R15, 0x1, -R13 ;  /* 0x000000010f0fc824 */ /* 0x000fc400078e0a0d */
[----:B------:R-:W-:Y:S01]  /*c300*/  IMAD.MOV R9, RZ, RZ, -R10 ;  /* 0x000000ffff097224 */ /* 0x000fe200078e0a0a */
[----:B------:R-:W-:Y:S01]  /*c310*/  ISETP.GT.U32.AND P4, PT, R13, R12, PT ;  /* 0x0000000c0d00720c */ /* 0x000fe20003f84070 */
[----:B------:R-:W-:Y:S02]  /*c320*/  IMAD.MOV.U32 R10, RZ, RZ, R8 ;  /* 0x000000ffff0a7224 */ /* 0x000fe400078e0008 */
[----:B------:R-:W-:Y:S01]  /*c330*/  @!P6 IMAD.IADD R11, R11, 0x1, -R13 ;  /* 0x000000010b0be824 */ /* 0x000fe200078e0a0d */
[----:B------:R-:W-:Y:S01]  /*c340*/  ISETP.GT.U32.AND P6, PT, R13, R15, PT ;  /* 0x0000000f0d00720c */ /* 0x000fe20003fc4070 */
[----:B------:R-:W-:-:S04]  /*c350*/  IMAD.HI.U32 R8, R5, R10, RZ ;  /* 0x0000000a05087227 */ /* 0x000fc800078e00ff */
[----:B------:R-:W-:Y:S02]  /*c360*/  IMAD.MOV R8, RZ, RZ, -R8 ;  /* 0x000000ffff087224 */ /* 0x000fe400078e0a08 */
[----:B0-----:R-:W-:Y:S02]  /*c370*/  IMAD.MOV.U32 R4, RZ, RZ, R0 ;  /* 0x000000ffff047224 */ /* 0x001fe400078e0000 */
[C---:B------:R-:W-:Y:S02]  /*c380*/  IMAD R10, R13.reuse, R8, R10 ;  /* 0x000000080d0a7224 */ /* 0x040fe400078e020a */
[C---:B------:R-:W-:Y:S02]  /*c390*/  IMAD R16, R13.reuse, R9, R16 ;  /* 0x000000090d107224 */ /* 0x040fe400078e0210 */
[----:B------:R-:W-:Y:S01]  /*c3a0*/  @!P3 IMAD.MOV R4, RZ, RZ, -R4 ;  /* 0x000000ffff04b224 */ /* 0x000fe200078e0a04 */
[----:B------:R-:W-:Y:S01]  /*c3b0*/  ISETP.GT.U32.AND P3, PT, R13, R11, PT ;  /* 0x0000000b0d00720c */ /* 0x000fe20003f64070 */
[--C-:B------:R-:W-:Y:S01]  /*c3c0*/  @!P6 IMAD.IADD R15, R15, 0x1, -R13.reuse ;  /* 0x000000010f0fe824 */ /* 0x100fe200078e0a0d */
[C---:B------:R-:W-:Y:S01]  /*c3d0*/  ISETP.GT.U32.AND P6, PT, R13.reuse, R10, PT ;  /* 0x0000000a0d00720c */ /* 0x040fe20003fc4070 */
[----:B------:R-:W-:Y:S01]  /*c3e0*/  @!P4 IMAD.IADD R12, R12, 0x1, -R13 ;  /* 0x000000010c0cc824 */ /* 0x000fe200078e0a0d */
[----:B------:R-:W-:Y:S01]  /*c3f0*/  ISETP.GT.U32.AND P4, PT, R13, R16, PT ;  /* 0x000000100d00720c */ /* 0x000fe20003f84070 */
[C---:B------:R-:W-:Y:S01]  /*c400*/  VIADD R14, R3.reuse, 0x116 ;  /* 0x00000116030e7836 */ /* 0x040fe20000000000 */
[----:B------:R0:W-:Y:S01]  /*c410*/  STL [R1+0x5c0], R4 ;  /* 0x0005c00401007387 */ /* 0x0001e20000100800 */
[----:B------:R-:W-:-:S02]  /*c420*/  VIADD R19, R3, 0x115 ;  /* 0x0000011503137836 */ /* 0x000fc40000000000 */
[----:B------:R-:W-:Y:S01]  /*c430*/  VIADD R0, R3, 0x117 ;  /* 0x0000011703007836 */ /* 0x000fe20000000000 */
[----:B------:R-:W-:Y:S01]  /*c440*/  IABS R8, R14 ;  /* 0x0000000e00087213 */ /* 0x000fe20000000000 */
[----:B------:R-:W-:Y:S01]  /*c450*/  @!P2 IMAD.MOV R15, RZ, RZ, -R15 ;  /* 0x000000ffff0fa224 */ /* 0x000fe200078e0a0f */
[----:B------:R-:W-:Y:S01]  /*c460*/  IABS R17, R19 ;  /* 0x0000001300117213 */ /* 0x000fe20000000000 */
[--C-:B------:R-:W-:Y:S01]  /*c470*/  @!P3 IMAD.IADD R11, R11, 0x1, -R13.reuse ;  /* 0x000000010b0bb824 */ /* 0x100fe200078e0a0d */
[----:B------:R-:W-:Y:S01]  /*c480*/  IABS R9, R0 ;  /* 0x0000000000097213 */ /* 0x000fe20000000000 */
[----:B------:R-:W-:Y:S01]  /*c490*/  @!P6 IMAD.IADD R10, R10, 0x1, -R13 ;  /* 0x000000010a0ae824 */ /* 0x000fe200078e0a0d */
[----:B------:R-:W-:Y:S01]  /*c4a0*/  ISETP.GE.AND P3, PT, R7, RZ, PT ;  /* 0x000000ff0700720c */ /* 0x000fe20003f66270 */
[----:B0-----:R-:W-:Y:S02]  /*c4b0*/  IMAD.MOV.U32 R4, RZ, RZ, R12 ;  /* 0x000000ffff047224 */ /* 0x001fe400078e000c */
[----:B------:R-:W-:Y:S01]  /*c4c0*/  IMAD.MOV.U32 R7, RZ, RZ, R17 ;  /* 0x000000ffff077224 */ /* 0x000fe200078e0011 */
[----:B------:R-:W-:Y:S01]  /*c4d0*/  ISETP.GT.U32.AND P6, PT, R13, R10, PT ;  /* 0x0000000a0d00720c */ /* 0x000fe20003fc4070 */
[----:B------:R-:W-:-:S04]  /*c4e0*/  IMAD.HI.U32 R18, R5, R8, RZ ;  /* 0x0000000805127227 */ /* 0x000fc800078e00ff */
[----:B------:R-:W-:Y:S01]  /*c4f0*/  @!P4 IMAD.IADD R16, R16, 0x1, -R13 ;  /* 0x000000011010c824 */ /* 0x000fe200078e0a0d */
[----:B------:R-:W-:Y:S01]  /*c500*/  ISETP.GE.AND P4, PT, R6, RZ, PT ;  /* 0x000000ff0600720c */ /* 0x000fe20003f86270 */
[----:B------:R-:W-:Y:S02]  /*c510*/  @!P1 IMAD.MOV R4, RZ, RZ, -R4 ;  /* 0x000000ffff049224 */ /* 0x000fe400078e0a04 */
[----:B------:R-:W-:Y:S01]  /*c520*/  IMAD.HI.U32 R17, R5, R9, RZ ;  /* 0x0000000905117227 */ /* 0x000fe200078e00ff */
[----:B------:R-:W-:Y:S02]  /*c530*/  ISETP.GT.U32.AND P1, PT, R13, R16, PT ;  /* 0x000000100d00720c */ /* 0x000fe40003f24070 */
[----:B------:R0:W-:Y:S01]  /*c540*/  STL [R1+0x5b0], R4 ;  /* 0x0005b00401007387 */ /* 0x0001e20000100800 */
[----:B------:R-:W-:-:S03]  /*c550*/  IMAD.HI.U32 R6, R5, R7, RZ ;  /* 0x0000000705067227 */ /* 0x000fc600078e00ff */
[----:B------:R-:W-:Y:S01]  /*c560*/  STL [R1+0x59c], R15 ;  /* 0x00059c0f01007387 */ /* 0x000fe20000100800 */
[----:B------:R-:W-:Y:S02]  /*c570*/  IMAD.MOV R12, RZ, RZ, -R18 ;  /* 0x000000ffff0c7224 */ /* 0x000fe400078e0a12 */
[----:B------:R-:W-:Y:S02]  /*c580*/  IMAD.MOV R17, RZ, RZ, -R17 ;  /* 0x000000ffff117224 */ /* 0x000fe400078e0a11 */
[----:B------:R-:W-:Y:S02]  /*c590*/  IMAD.MOV R6, RZ, RZ, -R6 ;  /* 0x000000ffff067224 */ /* 0x000fe400078e0a06 */
[C---:B------:R-:W-:Y:S02]  /*c5a0*/  IMAD R8, R13.reuse, R12, R8 ;  /* 0x0000000c0d087224 */ /* 0x040fe400078e0208 */
[----:B0-----:R-:W-:Y:S02]  /*c5b0*/  IMAD.MOV.U32 R4, RZ, RZ, R11 ;  /* 0x000000ffff047224 */ /* 0x001fe400078e000b */
[----:B------:R-:W-:-:S02]  /*c5c0*/  IMAD R9, R13, R17, R9 ;  /* 0x000000110d097224 */ /* 0x000fc400078e0209 */
[C---:B------:R-:W-:Y:S02]  /*c5d0*/  IMAD R7, R13.reuse, R6, R7 ;  /* 0x000000060d077224 */ /* 0x040fe400078e0207 */
[----:B------:R-:W-:Y:S01]  /*c5e0*/  @!P5 IMAD.MOV R4, RZ, RZ, -R4 ;  /* 0x000000ffff04d224 */ /* 0x000fe200078e0a04 */
[C---:B------:R-:W-:Y:S01]  /*c5f0*/  ISETP.GT.U32.AND P5, PT, R13.reuse, R8, PT ;  /* 0x000000080d00720c */ /* 0x040fe20003fa4070 */
[--C-:B------:R-:W-:Y:S01]  /*c600*/  @!P6 IMAD.IADD R10, R10, 0x1, -R13.reuse ;  /* 0x000000010a0ae824 */ /* 0x100fe200078e0a0d */
[----:B------:R-:W-:Y:S01]  /*c610*/  ISETP.GT.U32.AND P2, PT, R13, R9, PT ;  /* 0x000000090d00720c */ /* 0x000fe20003f44070 */
[----:B------:R-:W-:Y:S01]  /*c620*/  VIADD R12, R3, 0x113 ;  /* 0x00000113030c7836 */ /* 0x000fe20000000000 */
[----:B------:R-:W-:Y:S01]  /*c630*/  ISETP.GT.U32.AND P6, PT, R13, R7, PT ;  /* 0x000000070d00720c */ /* 0x000fe20003fc4070 */
[--C-:B------:R-:W-:Y:S01]  /*c640*/  @!P1 IMAD.IADD R16, R16, 0x1, -R13.reuse ;  /* 0x0000000110109824 */ /* 0x100fe200078e0a0d */
[----:B------:R-:W-:Y:S01]  /*c650*/  ISETP.GE.AND P1, PT, R0, RZ, PT ;  /* 0x000000ff0000720c */ /* 0x000fe20003f26270 */
[----:B------:R-:W-:Y:S01]  /*c660*/  VIADD R11, R3, 0x114 ;  /* 0x00000114030b7836 */ /* 0x000fe20000000000 */
[----:B------:R-:W-:Y:S01]  /*c670*/  IABS R0, R12 ;  /* 0x0000000c00007213 */ /* 0x000fe20000000000 */
[----:B------:R0:W-:Y:S03]  /*c680*/  STL [R1+0x5a0], R4 ;  /* 0x0005a00401007387 */ /* 0x0001e60000100800 */
[----:B------:R-:W-:Y:S01]  /*c690*/  IABS R6, R11 ;  /* 0x0000000b00067213 */ /* 0x000fe20000000000 */
[----:B------:R-:W-:-:S02]  /*c6a0*/  @!P5 IMAD.IADD R8, R8, 0x1, -R13 ;  /* 0x000000010808d824 */ /* 0x000fc400078e0a0d */
[--C-:B------:R-:W-:Y:S01]  /*c6b0*/  @!P2 IMAD.IADD R9, R9, 0x1, -R13.reuse ;  /* 0x000000010909a824 */ /* 0x100fe200078e0a0d */
[----:B------:R-:W-:Y:S01]  /*c6c0*/  ISETP.GE.AND P2, PT, R14, RZ, PT ;  /* 0x000000ff0e00720c */ /* 0x000fe20003f46270 */
[----:B------:R-:W-:Y:S01]  /*c6d0*/  @!P6 IMAD.IADD R7, R7, 0x1, -R13 ;  /* 0x000000010707e824 */ /* 0x000fe200078e0a0d */
[C---:B------:R-:W-:Y:S01]  /*c6e0*/  ISETP.GT.U32.AND P6, PT, R13.reuse, R8, PT ;  /* 0x000000080d00720c */ /* 0x040fe20003fc4070 */
[----:B0-----:R-:W-:Y:S01]  /*c6f0*/  IMAD.MOV.U32 R4, RZ, RZ, R16 ;  /* 0x000000ffff047224 */ /* 0x001fe200078e0010 */
[----:B------:R-:W-:Y:S01]  /*c700*/  ISETP.GT.U32.AND P5, PT, R13, R9, PT ;  /* 0x000000090d00720c */ /* 0x000fe20003fa4070 */
[----:B------:R-:W-:-:S04]  /*c710*/  IMAD.HI.U32 R17, R5, R0, RZ ;  /* 0x0000000005117227 */ /* 0x000fc800078e00ff */
[----:B------:R-:W-:Y:S01]  /*c720*/  @!P3 IMAD.MOV R4, RZ, RZ, -R4 ;  /* 0x000000ffff04b224 */ /* 0x000fe200078e0a04 */
[----:B------:R-:W-:Y:S01]  /*c730*/  ISETP.GT.U32.AND P3, PT, R13, R7, PT ;  /* 0x000000070d00720c */ /* 0x000fe20003f64070 */
[----:B------:R-:W-:-:S03]  /*c740*/  IMAD.HI.U32 R15, R5, R6, RZ ;  /* 0x00000006050f7227 */ /* 0x000fc600078e00ff */
[----:B------:R0:W-:Y:S01]  /*c750*/  STL [R1+0x5a4], R4 ;  /* 0x0005a40401007387 */ /* 0x0001e20000100800 */
[----:B------:R-:W-:Y:S02]  /*c760*/  IMAD.MOV R17, RZ, RZ, -R17 ;  /* 0x000000ffff117224 */ /* 0x000fe400078e0a11 */
[----:B------:R-:W-:Y:S02]  /*c770*/  VIADD R14, R3, 0x112 ;  /* 0x00000112030e7836 */ /* 0x000fe40000000000 */
[----:B------:R-:W-:Y:S02]  /*c780*/  IMAD.MOV R15, RZ, RZ, -R15 ;  /* 0x000000ffff0f7224 */ /* 0x000fe400078e0a0f */
[C---:B------:R-:W-:Y:S01]  /*c790*/  IMAD R0, R13.reuse, R17, R0 ;  /* 0x000000110d007224 */ /* 0x040fe200078e0200 */
[----:B------:R-:W-:Y:S01]  /*c7a0*/  IABS R16, R14 ;  /* 0x0000000e00107213 */ /* 0x000fe20000000000 */
[C---:B------:R-:W-:Y:S02]  /*c7b0*/  IMAD R6, R13.reuse, R15, R6 ;  /* 0x0000000f0d067224 */ /* 0x040fe400078e0206 */
[----:B------:R-:W-:Y:S01]  /*c7c0*/  @!P6 IMAD.IADD R8, R8, 0x1, -R13 ;  /* 0x000000010808e824 */ /* 0x000fe200078e0a0d */
[----:B------:R-:W-:Y:S01]  /*c7d0*/  ISETP.GT.U32.AND P6, PT, R13, R0, PT ;  /* 0x000000000d00720c */ /* 0x000fe20003fc4070 */
[----:B------:R-:W-:-:S04]  /*c7e0*/  IMAD.HI.U32 R20, R5, R16, RZ ;  /* 0x0000001005147227 */ /* 0x000fc800078e00ff */
[--C-:B------:R-:W-:Y:S01]  /*c7f0*/  @!P5 IMAD.IADD R9, R9, 0x1, -R13.reuse ;  /* 0x000000010909d824 */ /* 0x100fe200078e0a0d */
[----:B------:R-:W-:Y:S01]  /*c800*/  ISETP.GT.U32.AND P5, PT, R13, R6, PT ;  /* 0x000000060d00720c */ /* 0x000fe20003fa4070 */
[--C-:B------:R-:W-:Y:S01]  /*c810*/  @!P3 IMAD.IADD R7, R7, 0x1, -R13.reuse ;  /* 0x000000010707b824 */ /* 0x100fe200078e0a0d */
[----:B------:R-:W-:Y:S01]  /*c820*/  ISETP.GE.AND P3, PT, R19, RZ, PT ;  /* 0x000000ff1300720c */ /* 0x000fe20003f66270 */
[----:B------:R-:W-:Y:S02]  /*c830*/  IMAD.MOV R19, RZ, RZ, -R20 ;  /* 0x000000ffff137224 */ /* 0x000fe400078e0a14 */
[----:B------:R-:W-:Y:S02]  /*c840*/  VIADD R15, R3, 0x111 ;  /* 0x00000111030f7836 */ /* 0x000fe40000000000 */
[C---:B------:R-:W-:Y:S02]  /*c850*/  IMAD R16, R13.reuse, R19, R16 ;  /* 0x000000130d107224 */ /* 0x040fe400078e0210 */
[----:B------:R-:W-:Y:S01]  /*c860*/  @!P6 IMAD.IADD R0, R0, 0x1, -R13 ;  /* 0x000000010000e824 */ /* 0x000fe200078e0a0d */
[----:B------:R-:W-:Y:S01]  /*c870*/  IABS R18, R15 ;  /* 0x0000000f00127213 */ /* 0x000fe20000000000 */
[----:B------:R-:W-:Y:S01]  /*c880*/  @!P1 IMAD.MOV R9, RZ, RZ, -R9 ;  /* 0x000000ffff099224 */ /* 0x000fe200078e0a09 */
[C---:B------:R-:W-:Y:S01]  /*c890*/  ISETP.GT.U32.AND P1, PT, R13.reuse, R16, PT ;  /* 0x000000100d00720c */ /* 0x040fe20003f24070 */
[----:B------:R-:W-:Y:S01]  /*c8a0*/  @!P5 IMAD.IADD R6, R6, 0x1, -R13 ;  /* 0x000000010606d824 */ /* 0x000fe200078e0a0d */
[----:B------:R-:W-:Y:S01]  /*c8b0*/  ISETP.GT.U32.AND P6, PT, R13, R0, PT ;  /* 0x000000000d00720c */ /* 0x000fe20003fc4070 */
[----:B0-----:R-:W-:Y:S01]  /*c8c0*/  IMAD.MOV.U32 R4, RZ, RZ, R10 ;  /* 0x000000ffff047224 */ /* 0x001fe200078e000a */
[----:B------:R-:W-:Y:S01]  /*c8d0*/  ISETP.GE.AND P5, PT, R11, RZ, PT ;  /* 0x000000ff0b00720c */ /* 0x000fe20003fa6270 */
[----:B------:R-:W-:-:S02]  /*c8e0*/  VIADD R17, R3, 0x110 ;  /* 0x0000011003117836 */ /* 0x000fc40000000000 */
[----:B------:R-:W-:-:S03]  /*c8f0*/  IMAD.HI.U32 R21, R5, R18, RZ ;  /* 0x0000001205157227 */ /* 0x000fc600078e00ff */
[----:B------:R-:W-:Y:S01]  /*c900*/  IABS R20, R17 ;  /* 0x0000001100147213 */ /* 0x000fe20000000000 */
[----:B------:R-:W-:Y:S01]  /*c910*/  @!P4 IMAD.MOV R4, RZ, RZ, -R4 ;  /* 0x000000ffff04c224 */ /* 0x000fe200078e0a04 */
[C---:B------:R-:W-:Y:S01]  /*c920*/  ISETP.GT.U32.AND P4, PT, R13.reuse, R6, PT ;  /* 0x000000060d00720c */ /* 0x040fe20003f84070 */
[----:B------:R-:W-:Y:S02]  /*c930*/  IMAD.MOV R21, RZ, RZ, -R21 ;  /* 0x000000ffff157224 */ /* 0x000fe400078e0a15 */
[----:B------:R-:W-:Y:S01]  /*c940*/  @!P2 IMAD.MOV R8, RZ, RZ, -R8 ;  /* 0x000000ffff08a224 */ /* 0x000fe200078e0a08 */
[----:B------:R0:W-:Y:S01]  /*c950*/  STL [R1+0x598], R4 ;  /* 0x0005980401007387 */ /* 0x0001e20000100800 */
[C---:B------:R-:W-:Y:S01]  /*c960*/  IMAD R18, R13.reuse, R21, R18 ;  /* 0x000000150d127224 */ /* 0x040fe200078e0212 */
[----:B------:R-:W-:Y:S01]  /*c970*/  ISETP.GE.AND P2, PT, R12, RZ, PT ;  /* 0x000000ff0c00720c */ /* 0x000fe20003f46270 */
[--C-:B------:R-:W-:Y:S01]  /*c980*/  @!P1 IMAD.IADD R16, R16, 0x1, -R13.reuse ;  /* 0x0000000110109824 */ /* 0x100fe200078e0a0d */
[----:B------:R-:W-:Y:S01]  /*c990*/  STL [R1+0x594], R9 ;  /* 0x0005940901007387 */ /* 0x000fe20000100800 */
[----:B------:R-:W-:Y:S01]  /*c9a0*/  @!P6 IMAD.IADD R0, R0, 0x1, -R13 ;  /* 0x000000010000e824 */ /* 0x000fe200078e0a0d */
[----:B------:R-:W-:Y:S01]  /*c9b0*/  ISETP.GT.U32.AND P6, PT, R13, R18, PT ;  /* 0x000000120d00720c */ /* 0x000fe20003fc4070 */
[----:B------:R-:W-:Y:S01]  /*c9c0*/  VIADD R12, R3, 0x10e ;  /* 0x0000010e030c7836 */ /* 0x000fe20000000000 */
[----:B------:R1:W-:Y:S01]  /*c9d0*/  STL [R1+0x590], R8 ;  /* 0x0005900801007387 */ /* 0x0003e20000100800 */
[----:B------:R-:W-:Y:S01]  /*c9e0*/  ISETP.GT.U32.AND P1, PT, R13, R16, PT ;  /* 0x000000100d00720c */ /* 0x000fe20003f24070 */
[----:B0-----:R-:W-:-:S02]  /*c9f0*/  IMAD.MOV.U32 R4, RZ, RZ, R7 ;  /* 0x000000ffff047224 */ /* 0x001fc400078e0007 */
[----:B------:R-:W-:Y:S01]  /*ca00*/  VIADD R7, R3, 0x10f ;  /* 0x0000010f03077836 */ /* 0x000fe20000000000 */
[----:B------:R-:W-:Y:S01]  /*ca10*/  IABS R10, R12 ;  /* 0x0000000c000a7213 */ /* 0x000fe20000000000 */
[----:B------:R-:W-:Y:S01]  /*ca20*/  @!P3 IMAD.MOV R4, RZ, RZ, -R4 ;  /* 0x000000ffff04b224 */ /* 0x000fe200078e0a04 */
[----:B------:R-:W-:Y:S01]  /*ca30*/  ISETP.GE.AND P3, PT, R14, RZ, PT ;  /* 0x000000ff0e00720c */ /* 0x000fe20003f66270 */
[----:B------:R-:W-:Y:S01]  /*ca40*/  @!P4 IMAD.IADD R6, R6, 0x1, -R13 ;  /* 0x000000010606c824 */ /* 0x000fe200078e0a0d */
[----:B------:R-:W-:Y:S01]  /*ca50*/  IABS R11, R7 ;  /* 0x00000007000b7213 */ /* 0x000fe20000000000 */
[----:B-1----:R-:W-:Y:S01]  /*ca60*/  IMAD.HI.U32 R8, R5, R20, RZ ;  /* 0x0000001405087227 */ /* 0x002fe200078e00ff */
[----:B------:R0:W-:Y:S01]  /*ca70*/  STL [R1+0x58c], R4 ;  /* 0x00058c0401007387 */ /* 0x0001e20000100800 */
[----:B------:R-:W-:Y:S02]  /*ca80*/  ISETP.GE.AND P4, PT, R15, RZ, PT ;  /* 0x000000ff0f00720c */ /* 0x000fe40003f86270 */
[----:B------:R-:W-:-:S02]  /*ca90*/  IMAD.MOV R8, RZ, RZ, -R8 ;  /* 0x000000ffff087224 */ /* 0x000fc400078e0a08 */
[----:B------:R-:W-:Y:S02]  /*caa0*/  IMAD.MOV.U32 R9, RZ, RZ, R6 ;  /* 0x000000ffff097224 */ /* 0x000fe400078e0006 */
[----:B------:R-:W-:Y:S02]  /*cab0*/  IMAD R8, R13, R8, R20 ;  /* 0x000000080d087224 */ /* 0x000fe400078e0214 */
[----:B------:R-:W-:Y:S01]  /*cac0*/  @!P5 IMAD.MOV R9, RZ, RZ, -R9 ;  /* 0x000000ffff09d224 */ /* 0x000fe200078e0a09 */
[----:B------:R-:W-:Y:S01]  /*cad0*/  ISETP.GE.AND P5, PT, R17, RZ, PT ;  /* 0x000000ff1100720c */ /* 0x000fe20003fa6270 */
[----:B0-----:R-:W-:Y:S02]  /*cae0*/  IMAD.MOV.U32 R4, RZ, RZ, R0 ;  /* 0x000000ffff047224 */ /* 0x001fe400078e0000 */
[----:B------:R-:W-:Y:S01]  /*caf0*/  IMAD.HI.U32 R0, R5, R11, RZ ;  /* 0x0000000b05007227 */ /* 0x000fe200078e00ff */
[----:B------:R0:W-:Y:S03]  /*cb00*/  STL [R1+0x578], R9 ;  /* 0x0005780901007387 */ /* 0x0001e60000100800 */
[----:B------:R-:W-:Y:S01]  /*cb10*/  @!P2 IMAD.MOV R4, RZ, RZ, -R4 ;  /* 0x000000ffff04a224 */ /* 0x000fe200078e0a04 */
[----:B------:R-:W-:Y:S01]  /*cb20*/  ISETP.GT.U32.AND P2, PT, R13, R8, PT ;  /* 0x000000080d00720c */ /* 0x000fe20003f44070 */
[----:B------:R-:W-:-:S02]  /*cb30*/  @!P6 IMAD.IADD R18, R18, 0x1, -R13 ;  /* 0x000000011212e824 */ /* 0x000fc400078e0a0d */
[----:B------:R-:W-:Y:S01]  /*cb40*/  IMAD.MOV R0, RZ, RZ, -R0 ;  /* 0x000000ffff007224 */ /* 0x000fe200078e0a00 */
[----:B------:R1:W-:Y:S01]  /*cb50*/  STL [R1+0x574], R4 ;  /* 0x0005740401007387 */ /* 0x0003e20000100800 */
[----:B------:R-:W-:Y:S01]  /*cb60*/  @!P1 IMAD.IADD R16, R16, 0x1, -R13 ;  /* 0x0000000110109824 */ /* 0x000fe200078e0a0d */
[C---:B------:R-:W-:Y:S01]  /*cb70*/  ISETP.GT.U32.AND P6, PT, R13.reuse, R18, PT ;  /* 0x000000120d00720c */ /* 0x040fe20003fc4070 */
[----:B------:R-:W-:Y:S01]  /*cb80*/  IMAD R11, R13, R0, R11 ;  /* 0x000000000d0b7224 */ /* 0x000fe200078e020b */
[----:B------:R-:W-:Y:S01]  /*cb90*/  ISETP.GE.AND P1, PT, R7, RZ, PT ;  /* 0x000000ff0700720c */ /* 0x000fe20003f26270 */
[----:B0-----:R-:W-:-:S04]  /*cba0*/  IMAD.HI.U32 R9, R5, R10, RZ ;  /* 0x0000000a05097227 */ /* 0x001fc800078e00ff */
[--C-:B------:R-:W-:Y:S02]  /*cbb0*/  @!P2 IMAD.IADD R8, R8, 0x1, -R13.reuse ;  /* 0x000000010808a824 */ /* 0x100fe400078e0a0d */
[----:B-1----:R-:W-:Y:S02]  /*cbc0*/  IMAD.MOV.U32 R4, RZ, RZ, R16 ;  /* 0x000000ffff047224 */ /* 0x002fe400078e0010 */
[----:B------:R-:W-:Y:S01]  /*cbd0*/  VIADD R14, R3, 0x10c ;  /* 0x0000010c030e7836 */ /* 0x000fe20000000000 */
[C---:B------:R-:W-:Y:S01]  /*cbe0*/  ISETP.GT.U32.AND P2, PT, R13.reuse, R8, PT ;  /* 0x000000080d00720c */ /* 0x040fe20003f44070 */
[----:B------:R-:W-:Y:S01]  /*cbf0*/  @!P3 IMAD.MOV R4, RZ, RZ, -R4 ;  /* 0x000000ffff04b224 */ /* 0x000fe200078e0a04 */
[----:B------:R-:W-:Y:S01]  /*cc00*/  ISETP.GT.U32.AND P3, PT, R13, R11, PT ;  /* 0x0000000b0d00720c */ /* 0x000fe20003f64070 */
[----:B------:R-:W-:Y:S01]  /*cc10*/  @!P6 IMAD.IADD R18, R18, 0x1, -R13 ;  /* 0x000000011212e824 */ /* 0x000fe200078e0a0d */
[----:B------:R-:W-:Y:S01]  /*cc20*/  IABS R0, R14 ;  /* 0x0000000e00007213 */ /* 0x000fe20000000000 */
[C---:B------:R-:W-:Y:S01]  /*cc30*/  VIADD R6, R3.reuse, 0x10d ;  /* 0x0000010d03067836 */ /* 0x040fe20000000000 */
[----:B------:R0:W-:Y:S01]  /*cc40*/  STL [R1+0x540], R4 ;  /* 0x0005400401007387 */ /* 0x0001e20000100800 */
[----:B------:R-:W-:Y:S01]  /*cc50*/  IMAD.MOV R9, RZ, RZ, -R9 ;  /* 0x000000ffff097224 */ /* 0x000fe200078e0a09 */
[----:B------:R-:W-:Y:S01]  /*cc60*/  ISETP.GE.AND P6, PT, R12, RZ, PT ;  /* 0x000000ff0c00720c */ /* 0x000fe20003fc6270 */
[----:B------:R-:W-:Y:S01]  /*cc70*/  VIADD R21, R3, 0xfe ;  /* 0x000000fe03157836 */ /* 0x000fe20000000000 */
[----:B------:R-:W-:Y:S01]  /*cc80*/  IABS R7, R6 ;  /* 0x0000000600077213 */ /* 0x000fe20000000000 */
[----:B------:R-:W-:-:S02]  /*cc90*/  IMAD R10, R13, R9, R10 ;  /* 0x000000090d0a7224 */ /* 0x000fc400078e020a */
[--C-:B------:R-:W-:Y:S02]  /*cca0*/  @!P2 IMAD.IADD R8, R8, 0x1, -R13.reuse ;  /* 0x000000010808a824 */ /* 0x100fe400078e0a0d */
[----:B------:R-:W-:Y:S01]  /*ccb0*/  @!P3 IMAD.IADD R11, R11, 0x1, -R13 ;  /* 0x000000010b0bb824 */ /* 0x000fe200078e0a0d */
[----:B------:R-:W-:Y:S01]  /*ccc0*/  ISETP.GT.U32.AND P2, PT, R13, R10, PT ;  /* 0x0000000a0d00720c */ /* 0x000fe20003f44070 */
[----:B0-----:R-:W-:Y:S02]  /*ccd0*/  IMAD.MOV.U32 R4, RZ, RZ, R18 ;  /* 0x000000ffff047224 */ /* 0x001fe400078e0012 */
[----:B------:R-:W-:Y:S01]  /*cce0*/  IMAD.HI.U32 R15, R5, R7, RZ ;  /* 0x00000007050f7227 */ /* 0x000fe200078e00ff */
[----:B------:R-:W-:-:S03]  /*ccf0*/  ISETP.GT.U32.AND P3, PT, R13, R11, PT ;  /* 0x0000000b0d00720c */ /* 0x000fc60003f64070 */
[----:B------:R-:W-:Y:S01]  /*cd00*/  @!P4 IMAD.MOV R4, RZ, RZ, -R4 ;  /* 0x000000ffff04c224 */ /* 0x000fe200078e0a04 */
[----:B------:R-:W-:Y:S01]  /*cd10*/  ISETP.GE.AND P4, PT, R6, RZ, PT ;  /* 0x000000ff0600720c */ /* 0x000fe20003f86270 */
[----:B------:R-:W-:-:S03]  /*cd20*/  IMAD.HI.U32 R6, R5, R0, RZ ;  /* 0x0000000005067227 */ /* 0x000fc600078e00ff */
[----:B------:R0:W-:Y:S01]  /*cd30*/  STL [R1+0x544], R4 ;  /* 0x0005440401007387 */ /* 0x0001e20000100800 */
[----:B------:R-:W-:Y:S02]  /*cd40*/  IMAD.MOV R15, RZ, RZ, -R15 ;  /* 0x000000ffff0f7224 */ /* 0x000fe400078e0a0f */
[----:B------:R-:W-:Y:S02]  /*cd50*/  @!P2 IMAD.IADD R10, R10, 0x1, -R13 ;  /* 0x000000010a0aa824 */ /* 0x000fe400078e0a0d */
[----:B------:R-:W-:Y:S02]  /*cd60*/  IMAD R7, R13, R15, R7 ;  /* 0x0000000f0d077224 */ /* 0x000fe400078e0207 */
[----:B------:R-:W-:Y:S01]  /*cd70*/  @!P3 IMAD.IADD R11, R11, 0x1, -R13 ;  /* 0x000000010b0bb824 */ /* 0x000fe200078e0a0d */
[----:B------:R-:W-:Y:S01]  /*cd80*/  ISETP.GT.U32.AND P2, PT, R13, R10, PT ;  /* 0x0000000a0d00720c */ /* 0x000fe20003f44070 */
[----:B------:R-:W-:Y:S02]  /*cd90*/  VIADD R9, R3, 0x10b ;  /* 0x0000010b03097836 */ /* 0x000fe40000000000 */
[----:B0-----:R-:W-:-:S02]  /*cda0*/  IMAD.MOV.U32 R4, RZ, RZ, R8 ;  /* 0x000000ffff047224 */ /* 0x001fc400078e0008 */
[----:B------:R-:W-:Y:S01]  /*cdb0*/  IMAD.MOV R8, RZ, RZ, -R6 ;  /* 0x000000ffff087224 */ /* 0x000fe200078e0a06 */
[----:B------:R-:W-:Y:S01]  /*cdc0*/  IABS R12, R9 ;  /* 0x00000009000c7213 */ /* 0x000fe20000000000 */
[----:B------:R-:W-:Y:S01]  /*cdd0*/  @!P5 IMAD.MOV R4, RZ, RZ, -R4 ;  /* 0x000000ffff04d224 */ /* 0x000fe200078e0a04 */
[C---:B------:R-:W-:Y:S01]  /*cde0*/  ISETP.GT.U32.AND P5, PT, R13.reuse, R7, PT ;  /* 0x000000070d00720c */ /* 0x040fe20003fa4070 */
[----:B------:R-:W-:Y:S02]  /*cdf0*/  IMAD R8, R13, R8, R0 ;  /* 0x000000080d087224 */ /* 0x000fe400078e0200 */
[C---:B------:R-:W-:Y:S01]  /*ce00*/  VIADD R6, R3.reuse, 0x10a ;  /* 0x0000010a03067836 */ /* 0x040fe20000000000 */
[----:B------:R0:W-:Y:S01]  /*ce10*/  STL [R1+0x584], R4 ;  /* 0x0005840401007387 */ /* 0x0001e20000100800 */
[----:B------:R-:W-:Y:S01]  /*ce20*/  VIADD R0, R3, 0x109 ;  /* 0x0000010903007836 */ /* 0x000fe20000000000 */
[----:B------:R-:W-:Y:S01]  /*ce30*/  ISETP.GT.U32.AND P3, PT, R13, R8, PT ;  /* 0x000000080d00720c */ /* 0x000fe20003f64070 */
[----:B------:R-:W-:Y:S01]  /*ce40*/  @!P2 IMAD.IADD R10, R10, 0x1, -R13 ;  /* 0x000000010a0aa824 */ /* 0x000fe200078e0a0d */
[----:B------:R-:W-:Y:S01]  /*ce50*/  IABS R16, R6 ;  /* 0x0000000600107213 */ /* 0x000fe20000000000 */
[----:B------:R-:W-:Y:S01]  /*ce60*/  IMAD.HI.U32 R17, R5, R12, RZ ;  /* 0x0000000c05117227 */ /* 0x000fe200078e00ff */
[----:B------:R-:W-:-:S02]  /*ce70*/  IABS R15, R0 ;  /* 0x00000000000f7213 */ /* 0x000fc40000000000 */
[----:B------:R-:W-:Y:S01]  /*ce80*/  ISETP.GE.AND P2, PT, R9, RZ, PT ;  /* 0x000000ff0900720c */ /* 0x000fe20003f46270 */
[----:B------:R-:W-:Y:S02]  /*ce90*/  @!P5 IMAD.IADD R7, R7, 0x1, -R13 ;  /* 0x000000010707d824 */ /* 0x000fe400078e0a0d */
[----:B0-----:R-:W-:Y:S02]  /*cea0*/  IMAD.MOV.U32 R4, RZ, RZ, R11 ;  /* 0x000000ffff047224 */ /* 0x001fe400078e000b */
[----:B------:R-:W-:Y:S01]  /*ceb0*/  IMAD.HI.U32 R11, R5, R16, RZ ;  /* 0x00000010050b7227 */ /* 0x000fe200078e00ff */
[----:B------:R-:W-:-:S03]  /*cec0*/  ISETP.GT.U32.AND P5, PT, R13, R7, PT ;  /* 0x000000070d00720c */ /* 0x000fc60003fa4070 */
[----:B------:R-:W-:Y:S02]  /*ced0*/  @!P3 IMAD.IADD R8, R8, 0x1, -R13 ;  /* 0x000000010808b824 */ /* 0x000fe400078e0a0d */
[----:B------:R-:W-:Y:S01]  /*cee0*/  @!P1 IMAD.MOV R4, RZ, RZ, -R4 ;  /* 0x000000ffff049224 */ /* 0x000fe200078e0a04 */
[----:B------:R-:W-:Y:S01]  /*cef0*/  ISETP.GE.AND P1, PT, R14, RZ, PT ;  /* 0x000000ff0e00720c */ /* 0x000fe20003f26270 */
[----:B------:R-:W-:Y:S01]  /*cf00*/  IMAD.HI.U32 R14, R5, R15, RZ ;  /* 0x0000000f050e7227 */ /* 0x000fe200078e00ff */
[----:B------:R-:W-:Y:S02]  /*cf10*/  ISETP.GT.U32.AND P3, PT, R13, R8, PT ;  /* 0x000000080d00720c */ /* 0x000fe40003f64070 */
[----:B------:R0:W-:Y:S01]  /*cf20*/  STL [R1+0x57c], R4 ;  /* 0x00057c0401007387 */ /* 0x0001e20000100800 */
[----:B------:R-:W-:Y:S02]  /*cf30*/  IMAD.MOV R11, RZ, RZ, -R11 ;  /* 0x000000ffff0b7224 */ /* 0x000fe400078e0a0b */
[----:B------:R-:W-:-:S02]  /*cf40*/  IMAD.MOV R14, RZ, RZ, -R14 ;  /* 0x000000ffff0e7224 */ /* 0x000fc400078e0a0e */
[C---:B------:R-:W-:Y:S02]  /*cf50*/  IMAD R16, R13.reuse, R11, R16 ;  /* 0x0000000b0d107224 */ /* 0x040fe400078e0210 */
[----:B------:R-:W-:Y:S02]  /*cf60*/  IMAD.MOV.U32 R19, RZ, RZ, R10 ;  /* 0x000000ffff137224 */ /* 0x000fe400078e000a */
[C---:B------:R-:W-:Y:S02]  /*cf70*/  IMAD R15, R13.reuse, R14, R15 ;  /* 0x0000000e0d0f7224 */ /* 0x040fe400078e020f */
[----:B------:R-:W-:Y:S01]  /*cf80*/  @!P6 IMAD.MOV R19, RZ, RZ, -R19 ;  /* 0x000000ffff13e224 */ /* 0x000fe200078e0a13 */
[C---:B------:R-:W-:Y:S01]  /*cf90*/  ISETP.GT.U32.AND P6, PT, R13.reuse, R16, PT ;  /* 0x000000100d00720c */ /* 0x040fe20003fc4070 */
[----:B------:R-:W-:Y:S02]  /*cfa0*/  IMAD.MOV R17, RZ, RZ, -R17 ;  /* 0x000000ffff117224 */ /* 0x000fe400078e0a11 */
[--C-:B------:R-:W-:Y:S01]  /*cfb0*/  @!P3 IMAD.IADD R8, R8, 0x1, -R13.reuse ;  /* 0x000000010808b824 */ /* 0x100fe200078e0a0d */
[----:B------:R-:W-:Y:S01]  /*cfc0*/  ISETP.GT.U32.AND P3, PT, R13, R15, PT ;  /* 0x0000000f0d00720c */ /* 0x000fe20003f64070 */
[----:B------:R-:W-:Y:S01]  /*cfd0*/  @!P5 IMAD.IADD R7, R7, 0x1, -R13 ;  /* 0x000000010707d824 */ /* 0x000fe200078e0a0d */
[----:B------:R-:W-:Y:S01]  /*cfe0*/  STL [R1+0x564], R19 ;  /* 0x0005641301007387 */ /* 0x000fe20000100800 */
[----:B------:R-:W-:-:S02]  /*cff0*/  IMAD R9, R13, R17, R12 ;  /* 0x000000110d097224 */ /* 0x000fc400078e020c */
[----:B0-----:R-:W-:Y:S02]  /*d000*/  IMAD.MOV.U32 R4, RZ, RZ, R7 ;  /* 0x000000ffff047224 */ /* 0x001fe400078e0007 */
[----:B------:R-:W-:Y:S01]  /*d010*/  VIADD R14, R3, 0x107 ;  /* 0x00000107030e7836 */ /* 0x000fe20000000000 */
[----:B------:R-:W-:Y:S01]  /*d020*/  ISETP.GT.U32.AND P5, PT, R13, R9, PT ;  /* 0x000000090d00720c */ /* 0x000fe20003fa4070 */
[----:B------:R-:W-:Y:S01]  /*d030*/  @!P4 IMAD.MOV R4, RZ, RZ, -R4 ;  /* 0x000000ffff04c224 */ /* 0x000fe200078e0a04 */
[----:B------:R-:W-:Y:S01]  /*d040*/  ISETP.GE.AND P4, PT, R6, RZ, PT ;  /* 0x000000ff0600720c */ /* 0x000fe20003f86270 */
[--C-:B------:R-:W-:Y:S01]  /*d050*/  @!P6 IMAD.IADD R16, R16, 0x1, -R13.reuse ;  /* 0x000000011010e824 */ /* 0x100fe200078e0a0d */
[----:B------:R-:W-:Y:S01]  /*d060*/  IABS R6, R14 ;  /* 0x0000000e00067213 */ /* 0x000fe20000000000 */
[----:B------:R-:W-:Y:S01]  /*d070*/  @!P3 IMAD.IADD R15, R15, 0x1, -R13 ;  /* 0x000000010f0fb824 */ /* 0x000fe200078e0a0d */
[----:B------:R0:W-:Y:S01]  /*d080*/  STL [R1+0x56c], R4 ;  /* 0x00056c0401007387 */ /* 0x0001e20000100800 */
[----:B------:R-:W-:Y:S01]  /*d090*/  VIADD R18, R3, 0x108 ;  /* 0x0000010803127836 */ /* 0x000fe20000000000 */
[----:B------:R-:W-:Y:S01]  /*d0a0*/  ISETP.GT.U32.AND P3, PT, R13, R16, PT ;  /* 0x000000100d00720c */ /* 0x000fe20003f64070 */
[----:B------:R-:W-:-:S03]  /*d0b0*/  IMAD.HI.U32 R11, R5, R6, RZ ;  /* 0x00000006050b7227 */ /* 0x000fc600078e00ff */
[----:B------:R-:W-:Y:S01]  /*d0c0*/  IABS R10, R18 ;  /* 0x00000012000a7213 */ /* 0x000fe20000000000 */
[----:B------:R-:W-:Y:S01]  /*d0d0*/  @!P5 IMAD.IADD R9, R9, 0x1, -R13 ;  /* 0x000000010909d824 */ /* 0x000fe200078e0a0d */
[----:B------:R-:W-:Y:S01]  /*d0e0*/  ISETP.GE.AND P5, PT, R0, RZ, PT ;  /* 0x000000ff0000720c */ /* 0x000fe20003fa6270 */
[----:B------:R-:W-:Y:S02]  /*d0f0*/  IMAD.MOV R11, RZ, RZ, -R11 ;  /* 0x000000ffff0b7224 */ /* 0x000fe400078e0a0b */
[----:B------:R-:W-:Y:S01]  /*d100*/  IMAD.HI.U32 R7, R5, R10, RZ ;  /* 0x0000000a05077227 */ /* 0x000fe200078e00ff */
[----:B------:R-:W-:-:S03]  /*d110*/  ISETP.GT.U32.AND P6, PT, R13, R9, PT ;  /* 0x000000090d00720c */ /* 0x000fc60003fc4070 */
[C---:B------:R-:W-:Y:S02]  /*d120*/  IMAD R6, R13.reuse, R11, R6 ;  /* 0x0000000b0d067224 */ /* 0x040fe400078e0206 */
[----:B------:R-:W-:Y:S02]  /*d130*/  @!P3 IMAD.IADD R16, R16, 0x1, -R13 ;  /* 0x000000011010b824 */ /* 0x000fe400078e0a0d */
[----:B------:R-:W-:Y:S01]  /*d140*/  IMAD.MOV R7, RZ, RZ, -R7 ;  /* 0x000000ffff077224 */ /* 0x000fe200078e0a07 */
[C---:B------:R-:W-:Y:S01]  /*d150*/  ISETP.GT.U32.AND P3, PT, R13.reuse, R6, PT ;  /* 0x000000060d00720c */ /* 0x040fe20003f64070 */
[----:B0-----:R-:W-:Y:S02]  /*d160*/  IMAD.MOV.U32 R4, RZ, RZ, R8 ;  /* 0x000000ffff047224 */ /* 0x001fe400078e0008 */
[----:B------:R-:W-:Y:S02]  /*d170*/  IMAD R10, R13, R7, R10 ;  /* 0x000000070d0a7224 */ /* 0x000fe400078e020a */
[----:B------:R-:W-:-:S02]  /*d180*/  VIADD R7, R3, 0x105 ;  /* 0x0000010503077836 */ /* 0x000fc40000000000 */
[----:B------:R-:W-:Y:S01]  /*d190*/  @!P1 IMAD.MOV R4, RZ, RZ, -R4 ;  /* 0x000000ffff049224 */ /* 0x000fe200078e0a04 */
[----:B------:R-:W-:Y:S01]  /*d1a0*/  ISETP.GT.U32.AND P1, PT, R13, R15, PT ;  /* 0x0000000f0d00720c */ /* 0x000fe20003f24070 */
[----:B------:R-:W-:Y:S01]  /*d1b0*/  VIADD R0, R3, 0x106 ;  /* 0x0000010603007836 */ /* 0x000fe20000000000 */
[----:B------:R-:W-:Y:S01]  /*d1c0*/  IABS R17, R7 ;  /* 0x0000000700117213 */ /* 0x000fe20000000000 */
[--C-:B------:R-:W-:Y:S01]  /*d1d0*/  @!P6 IMAD.IADD R9, R9, 0x1, -R13.reuse ;  /* 0x000000010909e824 */ /* 0x100fe200078e0a0d */
[----:B------:R0:W-:Y:S01]  /*d1e0*/  STL [R1+0x570], R4 ;  /* 0x0005700401007387 */ /* 0x0001e20000100800 */
[----:B------:R-:W-:Y:S01]  /*d1f0*/  ISETP.GT.U32.AND P6, PT, R13, R10, PT ;  /* 0x0000000a0d00720c */ /* 0x000fe20003fc4070 */
[----:B------:R-:W-:Y:S01]  /*d200*/  @!P3 IMAD.IADD R6, R6, 0x1, -R13 ;  /* 0x000000010606b824 */ /* 0x000fe200078e0a0d */
[----:B------:R-:W-:Y:S01]  /*d210*/  IABS R8, R0 ;  /* 0x0000000000087213 */ /* 0x000fe20000000000 */
[----:B------:R-:W-:Y:S02]  /*d220*/  VIADD R12, R3, 0x104 ;  /* 0x00000104030c7836 */ /* 0x000fe40000000000 */
[----:B------:R-:W-:Y:S01]  /*d230*/  @!P4 IMAD.MOV R16, RZ, RZ, -R16 ;  /* 0x000000ffff10c224 */ /* 0x000fe200078e0a10 */
[----:B------:R-:W-:Y:S01]  /*d240*/  ISETP.GT.U32.AND P3, PT, R13, R6, PT ;  /* 0x000000060d00720c */ /* 0x000fe20003f64070 */
[----:B------:R-:W-:-:S04]  /*d250*/  IMAD.HI.U32 R11, R5, R8, RZ ;  /* 0x00000008050b7227 */ /* 0x000fc800078e00ff */
[----:B0-----:R-:W-:Y:S02]  /*d260*/  IMAD.MOV.U32 R4, RZ, RZ, R9 ;  /* 0x000000ffff047224 */ /* 0x001fe400078e0009 */
[----:B------:R-:W-:Y:S02]  /*d270*/  IMAD.MOV.U32 R9, RZ, RZ, R17 ;  /* 0x000000ffff097224 */ /* 0x000fe400078e0011 */
[----:B------:R-:W-:Y:S01]  /*d280*/  @!P2 IMAD.MOV R4, RZ, RZ, -R4 ;  /* 0x000000ffff04a224 */ /* 0x000fe200078e0a04 */
[----:B------:R-:W-:Y:S01]  /*d290*/  ISETP.GE.AND P2, PT, R14, RZ, PT ;  /* 0x000000ff0e00720c */ /* 0x000fe20003f46270 */
[----:B------:R-:W-:-:S03]  /*d2a0*/  IMAD.HI.U32 R14, R5, R9, RZ ;  /* 0x00000009050e7227 */ /* 0x000fc600078e00ff */
[----:B------:R0:W-:Y:S01]  /*d2b0*/  STL [R1+0x568], R4 ;  /* 0x0005680401007387 */ /* 0x0001e20000100800 */
[----:B------:R-:W-:Y:S02]  /*d2c0*/  IMAD.MOV R11, RZ, RZ, -R11 ;  /* 0x000000ffff0b7224 */ /* 0x000fe400078e0a0b */
[----:B------:R-:W-:Y:S01]  /*d2d0*/  IMAD.MOV R14, RZ, RZ, -R14 ;  /* 0x000000ffff0e7224 */ /* 0x000fe200078e0a0e */
[----:B------:R-:W-:Y:S01]  /*d2e0*/  STL [R1+0x548], R16 ;  /* 0x0005481001007387 */ /* 0x000fe20000100800 */
[--C-:B------:R-:W-:Y:S01]  /*d2f0*/  @!P1 IMAD.IADD R15, R15, 0x1, -R13.reuse ;  /* 0x000000010f0f9824 */ /* 0x100fe200078e0a0d */
[----:B------:R-:W-:Y:S01]  /*d300*/  ISETP.GE.AND P1, PT, R18, RZ, PT ;  /* 0x000000ff1200720c */ /* 0x000fe20003f26270 */
[----:B------:R-:W-:Y:S01]  /*d310*/  @!P6 IMAD.IADD R10, R10, 0x1, -R13 ;  /* 0x000000010a0ae824 */ /* 0x000fe200078e0a0d */
[----:B------:R-:W-:Y:S01]  /*d320*/  IABS R18, R12 ;  /* 0x0000000c00127213 */ /* 0x000fe20000000000 */
[C---:B------:R-:W-:Y:S02]  /*d330*/  IMAD R8, R13.reuse, R11, R8 ;  /* 0x0000000b0d087224 */ /* 0x040fe400078e0208 */
[C---:B------:R-:W-:Y:S01]  /*d340*/  IMAD R9, R13.reuse, R14, R9 ;  /* 0x0000000e0d097224 */ /* 0x040fe200078e0209 */
[C---:B------:R-:W-:Y:S01]  /*d350*/  ISETP.GT.U32.AND P6, PT, R13.reuse, R10, PT ;  /* 0x0000000a0d00720c */ /* 0x040fe20003fc4070 */
[----:B------:R-:W-:Y:S01]  /*d360*/  @!P3 IMAD.IADD R6, R6, 0x1, -R13 ;  /* 0x000000010606b824 */ /* 0x000fe200078e0a0d */
[----:B------:R-:W-:Y:S01]  /*d370*/  ISETP.GT.U32.AND P4, PT, R13, R8, PT ;  /* 0x000000080d00720c */ /* 0x000fe20003f84070 */
[----:B------:R-:W-:Y:S01]  /*d380*/  IMAD.HI.U32 R11, R5, R18, RZ ;  /* 0x00000012050b7227 */ /* 0x000fe200078e00ff */
[----:B------:R-:W-:-:S03]  /*d390*/  ISETP.GT.U32.AND P3, PT, R13, R9, PT ;  /* 0x000000090d00720c */ /* 0x000fc60003f64070 */
[----:B------:R-:W-:Y:S02]  /*d3a0*/  IMAD.MOV R11, RZ, RZ, -R11 ;  /* 0x000000ffff0b7224 */ /* 0x000fe400078e0a0b */
[----:B0-----:R-:W-:Y:S02]  /*d3b0*/  IMAD.MOV.U32 R4, RZ, RZ, R15 ;  /* 0x000000ffff047224 */ /* 0x001fe400078e000f */
[----:B------:R-:W-:Y:S02]  /*d3c0*/  IMAD R18, R13, R11, R18 ;  /* 0x0000000b0d127224 */ /* 0x000fe400078e0212 */
[----:B------:R-:W-:Y:S01]  /*d3d0*/  @!P5 IMAD.MOV R4, RZ, RZ, -R4 ;  /* 0x000000ffff04d224 */ /* 0x000fe200078e0a04 */
[----:B------:R-:W-:Y:S01]  /*d3e0*/  ISETP.GE.AND P5, PT, R0, RZ, PT ;  /* 0x000000ff0000720c */ /* 0x000fe20003fa6270 */
[----:B------:R-:W-:Y:S02]  /*d3f0*/  VIADD R11, R3, 0x103 ;  /* 0x00000103030b7836 */ /* 0x000fe40000000000 */
[--C-:B------:R-:W-:Y:S01]  /*d400*/  @!P6 IMAD.IADD R10, R10, 0x1, -R13.reuse ;  /* 0x000000010a0ae824 */ /* 0x100fe200078e0a0d */
[----:B------:R0:W-:Y:S01]  /*d410*/  STL [R1+0x550], R4 ;  /* 0x0005500401007387 */ /* 0x0001e20000100800 */
[--C-:B------:R-:W-:Y:S01]  /*d420*/  @!P4 IMAD.IADD R8, R8, 0x1, -R13.reuse ;  /* 0x000000010808c824 */ /* 0x100fe200078e0a0d */
[----:B------:R-:W-:Y:S01]  /*d430*/  IABS R20, R11 ;  /* 0x0000000b00147213 */ /* 0x000fe20000000000 */
[----:B------:R-:W-:Y:S01]  /*d440*/  @!P3 IMAD.IADD R9, R9, 0x1, -R13 ;  /* 0x000000010909b824 */ /* 0x000fe200078e0a0d */
[----:B------:R-:W-:Y:S01]  /*d450*/  ISETP.GE.AND P6, PT, R7, RZ, PT ;  /* 0x000000ff0700720c */ /* 0x000fe20003fc6270 */
[----:B------:R-:W-:Y:S01]  /*d460*/  VIADD R7, R3, 0x102 ;  /* 0x0000010203077836 */ /* 0x000fe20000000000 */
[----:B------:R-:W-:Y:S01]  /*d470*/  ISETP.GT.U32.AND P4, PT, R13, R8, PT ;  /* 0x000000080d00720c */ /* 0x000fe20003f84070 */
[----:B------:R-:W-:Y:S01]  /*d480*/  VIADD R0, R3, 0x101 ;  /* 0x0000010103007836 */ /* 0x000fe20000000000 */
[----:B------:R-:W-:Y:S01]  /*d490*/  ISETP.GT.U32.AND P3, PT, R13, R9, PT ;  /* 0x000000090d00720c */ /* 0x000fe20003f64070 */
[----:B------:R-:W-:Y:S01]  /*d4a0*/  VIADD R15, R3, 0x100 ;  /* 0x00000100030f7836 */ /* 0x000fe20000000000 */
[----:B------:R-:W-:Y:S01]  /*d4b0*/  IABS R14, R7 ;  /* 0x00000007000e7213 */ /* 0x000fe20000000000 */
[----:B0-----:R-:W-:Y:S01]  /*d4c0*/  IMAD.MOV.U32 R4, RZ, RZ, R10 ;  /* 0x000000ffff047224 */ /* 0x001fe200078e000a */
[----:B------:R-:W-:Y:S01]  /*d4d0*/  IABS R17, R0 ;  /* 0x0000000000117213 */ /* 0x000fe20000000000 */
[----:B------:R-:W-:-:S04]  /*d4e0*/  IMAD.HI.U32 R10, R5, R20, RZ ;  /* 0x00000014050a7227 */ /* 0x000fc800078e00ff */
[----:B------:R-:W-:Y:S01]  /*d4f0*/  @!P1 IMAD.MOV R4, RZ, RZ, -R4 ;  /* 0x000000ffff049224 */ /* 0x000fe200078e0a04 */
[C---:B------:R-:W-:Y:S01]  /*d500*/  ISETP.GT.U32.AND P1, PT, R13.reuse, R18, PT ;  /* 0x000000120d00720c */ /* 0x040fe20003f24070 */
[----:B------:R-:W-:Y:S02]  /*d510*/  IMAD.MOV R10, RZ, RZ, -R10 ;  /* 0x000000ffff0a7224 */ /* 0x000fe400078e0a0a */
[--C-:B------:R-:W-:Y:S01]  /*d520*/  @!P4 IMAD.IADD R8, R8, 0x1, -R13.reuse ;  /* 0x000000010808c824 */ /* 0x100fe200078e0a0d */
[----:B------:R0:W-:Y:S01]  /*d530*/  STL [R1+0x55c], R4 ;  /* 0x00055c0401007387 */ /* 0x0001e20000100800 */
[----:B------:R-:W-:Y:S01]  /*d540*/  IMAD R20, R13, R10, R20 ;  /* 0x0000000a0d147224 */ /* 0x000fe200078e0214 */
[----:B------:R-:W-:Y:S01]  /*d550*/  ISETP.GE.AND P4, PT, R11, RZ, PT ;  /* 0x000000ff0b00720c */ /* 0x000fe20003f86270 */
[--C-:B------:R-:W-:Y:S02]  /*d560*/  @!P3 IMAD.IADD R9, R9, 0x1, -R13.reuse ;  /* 0x000000010909b824 */ /* 0x100fe400078e0a0d */
[----:B------:R-:W-:Y:S01]  /*d570*/  IMAD.MOV.U32 R16, RZ, RZ, R8 ;  /* 0x000000ffff107224 */ /* 0x000fe200078e0008 */
[----:B------:R-:W-:Y:S01]  /*d580*/  ISETP.GT.U32.AND P3, PT, R13, R20, PT ;  /* 0x000000140d00720c */ /* 0x000fe20003f64070 */
[----:B------:R-:W-:Y:S01]  /*d590*/  VIADD R10, R3, 0xff ;  /* 0x000000ff030a7836 */ /* 0x000fe20000000000 */
[----:B------:R-:W-:Y:S01]  /*d5a0*/  IABS R8, R15 ;  /* 0x0000000f00087213 */ /* 0x000fe20000000000 */
[----:B------:R-:W-:-:S02]  /*d5b0*/  @!P1 IMAD.IADD R18, R18, 0x1, -R13 ;  /* 0x0000000112129824 */ /* 0x000fc400078e0a0d */
[----:B0-----:R-:W-:Y:S02]  /*d5c0*/  IMAD.MOV.U32 R4, RZ, RZ, R6 ;  /* 0x000000ffff047224 */ /* 0x001fe400078e0006 */
[----:B------:R-:W-:Y:S01]  /*d5d0*/  IMAD.HI.U32 R6, R5, R14, RZ ;  /* 0x0000000e05067227 */ /* 0x000fe200078e00ff */
[----:B------:R-:W-:-:S03]  /*d5e0*/  ISETP.GT.U32.AND P1, PT, R13, R18, PT ;  /* 0x000000120d00720c */ /* 0x000fc60003f24070 */
[----:B------:R-:W-:Y:S02]  /*d5f0*/  IMAD.MOV R6, RZ, RZ, -R6 ;  /* 0x000000ffff067224 */ /* 0x000fe400078e0a06 */
[----:B------:R-:W-:Y:S02]  /*d600*/  @!P5 IMAD.MOV R16, RZ, RZ, -R16 ;  /* 0x000000ffff10d224 */ /* 0x000fe400078e0a10 */
[C---:B------:R-:W-:Y:S02]  /*d610*/  IMAD R14, R13.reuse, R6, R14 ;  /* 0x000000060d0e7224 */ /* 0x040fe400078e020e */
[----:B------:R-:W-:Y:S02]  /*d620*/  @!P3 IMAD.IADD R20, R20, 0x1, -R13 ;  /* 0x000000011414b824 */ /* 0x000fe400078e0a0d */
[----:B------:R-:W-:Y:S01]  /*d630*/  @!P2 IMAD.MOV R4, RZ, RZ, -R4 ;  /* 0x000000ffff04a224 */ /* 0x000fe200078e0a04 */
[----:B------:R-:W-:Y:S01]  /*d640*/  ISETP.GT.U32.AND P5, PT, R13, R14, PT ;  /* 0x0000000e0d00720c */ /* 0x000fe20003fa4070 */
[----:B------:R-:W-:Y:S01]  /*d650*/  IMAD.HI.U32 R6, R5, R17, RZ ;  /* 0x0000001105067227 */ /* 0x000fe200078e00ff */
[----:B------:R-:W-:-:S02]  /*d660*/  ISETP.GT.U32.AND P3, PT, R13, R20, PT ;  /* 0x000000140d00720c */ /* 0x000fc40003f64070 */
[----:B------:R0:W-:Y:S01]  /*d670*/  STL [R1+0x560], R4 ;  /* 0x0005600401007387 */ /* 0x0001e20000100800 */
[--C-:B------:R-:W-:Y:S01]  /*d680*/  @!P1 IMAD.IADD R18, R18, 0x1, -R13.reuse ;  /* 0x0000000112129824 */ /* 0x100fe200078e0a0d */
[----:B------:R-:W-:Y:S01]  /*d690*/  ISETP.GE.AND P1, PT, R0, RZ, PT ;  /* 0x000000ff0000720c */ /* 0x000fe20003f26270 */
[----:B------:R-:W-:Y:S01]  /*d6a0*/  IMAD.MOV.U32 R0, RZ, RZ, R8 ;  /* 0x000000ffff007224 */ /* 0x000fe200078e0008 */
[----:B------:R1:W-:Y:S01]  /*d6b0*/  STL [R1+0x554], R16 ;  /* 0x0005541001007387 */ /* 0x0003e20000100800 */
[----:B------:R-:W-:Y:S01]  /*d6c0*/  IMAD.MOV R6, RZ, RZ, -R6 ;  /* 0x000000ffff067224 */ /* 0x000fe200078e0a06 */
[----:B------:R-:W-:Y:S02]  /*d6d0*/  IABS R8, R21 ;  /* 0x0000001500087213 */ /* 0x000fe40000000000 */
[----:B------:R-:W-:Y:S01]  /*d6e0*/  ISETP.GE.AND P2, PT, R12, RZ, PT ;  /* 0x000000ff0c00720c */ /* 0x000fe20003f46270 */
[----:B------:R-:W-:Y:S02]  /*d6f0*/  @!P5 IMAD.IADD R14, R14, 0x1, -R13 ;  /* 0x000000010e0ed824 */ /* 0x000fe400078e0a0d */
[----:B0-----:R-:W-:-:S02]  /*d700*/  IMAD.MOV.U32 R4, RZ, RZ, R9 ;  /* 0x000000ffff047224 */ /* 0x001fc400078e0009 */
[----:B------:R-:W-:Y:S01]  /*d710*/  IMAD.HI.U32 R9, R5, R0, RZ ;  /* 0x0000000005097227 */ /* 0x000fe200078e00ff */
[----:B------:R-:W-:-:S03]  /*d720*/  ISETP.GT.U32.AND P5, PT, R13, R14, PT ;  /* 0x0000000e0d00720c */ /* 0x000fc60003fa4070 */
[----:B------:R-:W-:Y:S01]  /*d730*/  @!P6 IMAD.MOV R4, RZ, RZ, -R4 ;  /* 0x000000ffff04e224 */ /* 0x000fe200078e0a04 */
[----:B------:R-:W-:Y:S01]  /*d740*/  ISETP.GE.AND P6, PT, R7, RZ, PT ;  /* 0x000000ff0700720c */ /* 0x000fe20003fc6270 */
[C---:B------:R-:W-:Y:S01]  /*d750*/  IMAD R17, R13.reuse, R6, R17 ;  /* 0x000000060d117224 */ /* 0x040fe200078e0211 */
[----:B------:R-:W-:Y:S01]  /*d760*/  IABS R7, R10 ;  /* 0x0000000a00077213 */ /* 0x000fe20000000000 */
[----:B------:R-:W-:Y:S01]  /*d770*/  IMAD.MOV R9, RZ, RZ, -R9 ;  /* 0x000000ffff097224 */ /* 0x000fe200078e0a09 */
[----:B------:R0:W-:Y:S01]  /*d780*/  STL [R1+0x558], R4 ;  /* 0x0005580401007387 */ /* 0x0001e20000100800 */
[----:B------:R-:W-:Y:S01]  /*d790*/  @!P3 IMAD.IADD R20, R20, 0x1, -R13 ;  /* 0x000000011414b824 */ /* 0x000fe200078e0a0d */
[----:B------:R-:W-:Y:S01]  /*d7a0*/  ISETP.GT.U32.AND P3, PT, R13, R17, PT ;  /* 0x000000110d00720c */ /* 0x000fe20003f64070 */
[----:B-1----:R-:W-:-:S04]  /*d7b0*/  IMAD.HI.U32 R16, R5, R7, RZ ;  /* 0x0000000705107227 */ /* 0x002fc800078e00ff */
[C---:B------:R-:W-:Y:S02]  /*d7c0*/  IMAD R0, R13.reuse, R9, R0 ;  /* 0x000000090d007224 */ /* 0x040fe400078e0200 */
[----:B------:R-:W-:Y:S02]  /*d7d0*/  IMAD.MOV R16, RZ, RZ, -R16 ;  /* 0x000000ffff107224 */ /* 0x000fe400078e0a10 */
[----:B------:R-:W-:Y:S01]  /*d7e0*/  @!P5 IMAD.IADD R14, R14, 0x1, -R13 ;  /* 0x000000010e0ed824 */ /* 0x000fe200078e0a0d */
[----:B------:R-:W-:Y:S01]  /*d7f0*/  ISETP.GT.U32.AND P5, PT, R13, R0, PT ;  /* 0x000000000d00720c */ /* 0x000fe20003fa4070 */
[----:B------:R-:W-:-:S04]  /*d800*/  IMAD.HI.U32 R12, R5, R8, RZ ;  /* 0x00000008050c7227 */ /* 0x000fc800078e00ff */
[----:B------:R-:W-:Y:S02]  /*d810*/  IMAD R7, R13, R16, R7 ;  /* 0x000000100d077224 */ /* 0x000fe400078e0207 */
[----:B------:R-:W-:Y:S02]  /*d820*/  IMAD.MOV R12, RZ, RZ, -R12 ;  /* 0x000000ffff0c7224 */ /* 0x000fe400078e0a0c */
[--C-:B------:R-:W-:Y:S01]  /*d830*/  @!P3 IMAD.IADD R17, R17, 0x1, -R13.reuse ;  /* 0x000000011111b824 */ /* 0x100fe200078e0a0d */
[----:B------:R-:W-:Y:S01]  /*d840*/  ISETP.GT.U32.AND P3, PT, R13, R7, PT ;  /* 0x000000070d00720c */ /* 0x000fe20003f64070 */
[----:B------:R-:W-:Y:S02]  /*d850*/  VIADD R6, R3, 0xfd ;  /* 0x000000fd03067836 */ /* 0x000fe40000000000 */
[----:B0-----:R-:W-:Y:S02]  /*d860*/  IMAD.MOV.U32 R4, RZ, RZ, R18 ;  /* 0x000000ffff047224 */ /* 0x001fe400078e0012 */
[C---:B------:R-:W-:Y:S01]  /*d870*/  IMAD R8, R13.reuse, R12, R8 ;  /* 0x0000000c0d087224 */ /* 0x040fe200078e0208 */
[----:B------:R-:W-:Y:S01]  /*d880*/  IABS R11, R6 ;  /* 0x00000006000b7213 */ /* 0x000fe20000000000 */
[----:B------:R-:W-:Y:S01]  /*d890*/  @!P2 IMAD.MOV R4, RZ, RZ, -R4 ;  /* 0x000000ffff04a224 */ /* 0x000fe200078e0a04 */
[C---:B------:R-:W-:Y:S01]  /*d8a0*/  ISETP.GT.U32.AND P2, PT, R13.reuse, R17, PT ;  /* 0x000000110d00720c */ /* 0x040fe20003f44070 */
[----:B------:R-:W-:Y:S01]  /*d8b0*/  @!P5 IMAD.IADD R0, R0, 0x1, -R13 ;  /* 0x000000010000d824 */ /* 0x000fe200078e0a0d */
[----:B------:R-:W-:Y:S01]  /*d8c0*/  ISETP.GT.U32.AND P5, PT, R13, R8, PT ;  /* 0x000000080d00720c */ /* 0x000fe20003fa4070 */
[----:B------:R-:W-:Y:S01]  /*d8d0*/  VIADD R16, R3, 0xfb ;  /* 0x000000fb03107836 */ /* 0x000fe20000000000 */
[----:B------:R0:W-:Y:S01]  /*d8e0*/  STL [R1+0x53c], R4 ;  /* 0x00053c0401007387 */ /* 0x0001e20000100800 */
[----:B------:R-:W-:-:S03]  /*d8f0*/  IMAD.HI.U32 R22, R5, R11, RZ ;  /* 0x0000000b05167227 */ /* 0x000fc600078e00ff */
[----:B------:R-:W-:Y:S01]  /*d900*/  IABS R23, R16 ;  /* 0x0000001000177213 */ /* 0x000fe20000000000 */
[----:B------:R-:W-:Y:S02]  /*d910*/  VIADD R9, R3, 0xfc ;  /* 0x000000fc03097836 */ /* 0x000fe40000000000 */
[----:B------:R-:W-:Y:S01]  /*d920*/  @!P3 IMAD.IADD R7, R7, 0x1, -R13 ;  /* 0x000000010707b824 */ /* 0x000fe200078e0a0d */
[C---:B------:R-:W-:Y:S01]  /*d930*/  ISETP.GT.U32.AND P3, PT, R13.reuse, R0, PT ;  /* 0x000000000d00720c */ /* 0x040fe20003f64070 */
[----:B------:R-:W-:Y:S01]  /*d940*/  IMAD.MOV R22, RZ, RZ, -R22 ;  /* 0x000000ffff167224 */ /* 0x000fe200078e0a16 */
[----:B------:R-:W-:Y:S01]  /*d950*/  IABS R19, R9 ;  /* 0x0000000900137213 */ /* 0x000fe20000000000 */
[----:B0-----:R-:W-:Y:S02]  /*d960*/  IMAD.MOV.U32 R4, RZ, RZ, R20 ;  /* 0x000000ffff047224 */ /* 0x001fe400078e0014 */
[C---:B------:R-:W-:Y:S02]  /*d970*/  IMAD R11, R13.reuse, R22, R11 ;  /* 0x000000160d0b7224 */ /* 0x040fe400078e020b */
[----:B------:R-:W-:Y:S01]  /*d980*/  @!P4 IMAD.MOV R4, RZ, RZ, -R4 ;  /* 0x000000ffff04c224 */ /* 0x000fe200078e0a04 */
[----:B------:R-:W-:Y:S01]  /*d990*/  ISETP.GT.U32.AND P4, PT, R13, R7, PT ;  /* 0x000000070d00720c */ /* 0x000fe20003f84070 */
[----:B------:R-:W-:-:S03]  /*d9a0*/  IMAD.HI.U32 R22, R5, R23, RZ ;  /* 0x0000001705167227 */ /* 0x000fc600078e00ff */
[----:B------:R0:W-:Y:S01]  /*d9b0*/  STL [R1+0x538], R4 ;  /* 0x0005380401007387 */ /* 0x0001e20000100800 */
[----:B------:R-:W-:Y:S02]  /*d9c0*/  @!P5 IMAD.IADD R8, R8, 0x1, -R13 ;  /* 0x000000010808d824 */ /* 0x000fe400078e0a0d */
[----:B------:R-:W-:-:S03]  /*d9d0*/  IMAD.HI.U32 R24, R5, R19, RZ ;  /* 0x0000001305187227 */ /* 0x000fc600078e00ff */
[C---:B------:R-:W-:Y:S01]  /*d9e0*/  ISETP.GT.U32.AND P5, PT, R13.reuse, R8, PT ;  /* 0x000000080d00720c */ /* 0x040fe20003fa4070 */
[----:B------:R-:W-:Y:S02]  /*d9f0*/  IMAD.MOV R22, RZ, RZ, -R22 ;  /* 0x000000ffff167224 */ /* 0x000fe400078e0a16 */
[----:B------:R-:W-:Y:S02]  /*da00*/  IMAD.MOV R24, RZ, RZ, -R24 ;  /* 0x000000ffff187224 */ /* 0x000fe400078e0a18 */
[----:B0-----:R-:W-:Y:S02]  /*da10*/  IMAD.MOV.U32 R4, RZ, RZ, R14 ;  /* 0x000000ffff047224 */ /* 0x001fe400078e000e */
[C---:B------:R-:W-:Y:S02]  /*da20*/  IMAD R23, R13.reuse, R22, R23 ;  /* 0x000000160d177224 */ /* 0x040fe400078e0217 */
[----:B------:R-:W-:Y:S01]  /*da30*/  @!P6 IMAD.MOV R4, RZ, RZ, -R4 ;  /* 0x000000ffff04e224 */ /* 0x000fe200078e0a04 */
[C---:B------:R-:W-:Y:S01]  /*da40*/  ISETP.GT.U32.AND P6, PT, R13.reuse, R11, PT ;  /* 0x0000000b0d00720c */ /* 0x040fe20003fc4070 */
[----:B------:R-:W-:-:S02]  /*da50*/  IMAD R19, R13, R24, R19 ;  /* 0x000000180d137224 */ /* 0x000fc400078e0213 */
[--C-:B------:R-:W-:Y:S01]  /*da60*/  @!P4 IMAD.IADD R7, R7, 0x1, -R13.reuse ;  /* 0x000000010707c824 */ /* 0x100fe200078e0a0d */
[----:B------:R-:W-:Y:S01]  /*da70*/  ISETP.GT.U32.AND P4, PT, R13, R23, PT ;  /* 0x000000170d00720c */ /* 0x000fe20003f84070 */
[----:B------:R-:W-:Y:S01]  /*da80*/  VIADD R12, R3, 0xfa ;  /* 0x000000fa030c7836 */ /* 0x000fe20000000000 */
[----:B------:R0:W-:Y:S01]  /*da90*/  STL [R1+0x534], R4 ;  /* 0x0005340401007387 */ /* 0x0001e20000100800 */
[--C-:B------:R-:W-:Y:S01]  /*daa0*/  @!P2 IMAD.IADD R17, R17, 0x1, -R13.reuse ;  /* 0x000000011111a824 */ /* 0x100fe200078e0a0d */
[----:B------:R-:W-:Y:S01]  /*dab0*/  ISETP.GT.U32.AND P2, PT, R13, R19, PT ;  /* 0x000000130d00720c */ /* 0x000fe20003f44070 */
[--C-:B------:R-:W-:Y:S01]  /*dac0*/  @!P3 IMAD.IADD R0, R0, 0x1, -R13.reuse ;  /* 0x000000010000b824 */ /* 0x100fe200078e0a0d */
[----:B------:R-:W-:Y:S01]  /*dad0*/  ISETP.GE.AND P3, PT, R15, RZ, PT ;  /* 0x000000ff0f00720c */ /* 0x000fe20003f66270 */
[----:B------:R-:W-:Y:S01]  /*dae0*/  VIADD R14, R3, 0xf9 ;  /* 0x000000f9030e7836 */ /* 0x000fe20000000000 */
[----:B------:R-:W-:Y:S01]  /*daf0*/  IABS R18, R12 ;  /* 0x0000000c00127213 */ /* 0x000fe20000000000 */
[--C-:B------:R-:W-:Y:S01]  /*db00*/  @!P5 IMAD.IADD R8, R8, 0x1, -R13.reuse ;  /* 0x000000010808d824 */ /* 0x100fe200078e0a0d */
[----:B------:R-:W-:Y:S01]  /*db10*/  ISETP.GE.AND P5, PT, R10, RZ, PT ;  /* 0x000000ff0a00720c */ /* 0x000fe20003fa6270 */
[----:B------:R-:W-:Y:S01]  /*db20*/  @!P6 IMAD.IADD R11, R11, 0x1, -R13 ;  /* 0x000000010b0be824 */ /* 0x000fe200078e0a0d */
[----:B------:R-:W-:Y:S01]  /*db30*/  ISETP.GE.AND P6, PT, R21, RZ, PT ;  /* 0x000000ff1500720c */ /* 0x000fe20003fc6270 */
[----:B0-----:R-:W-:Y:S01]  /*db40*/  IMAD.MOV.U32 R4, RZ, RZ, R17 ;  /* 0x000000ffff047224 */ /* 0x001fe200078e0011 */
[----:B------:R-:W-:Y:S01]  /*db50*/  IABS R10, R14 ;  /* 0x0000000e000a7213 */ /* 0x000fe20000000000 */
[----:B------:R-:W-:-:S04]  /*db60*/  IMAD.HI.U32 R15, R5, R18, RZ ;  /* 0x00000012050f7227 */ /* 0x000fc800078e00ff */
[----:B------:R-:W-:Y:S01]  /*db70*/  @!P1 IMAD.MOV R4, RZ, RZ, -R4 ;  /* 0x000000ffff049224 */ /* 0x000fe200078e0a04 */
[----:B------:R-:W-:Y:S01]  /*db80*/  ISETP.GT.U32.AND P1, PT, R13, R11, PT ;  /* 0x0000000b0d00720c */ /* 0x000fe20003f24070 */
[----:B------:R-:W-:Y:S02]  /*db90*/  @!P4 IMAD.IADD R23, R23, 0x1, -R13 ;  /* 0x000000011717c824 */ /* 0x000fe400078e0a0d */
[----:B------:R-:W-:Y:S01]  /*dba0*/  IMAD.MOV.U32 R22, RZ, RZ, R0 ;  /* 0x000000ffff167224 */ /* 0x000fe200078e0000 */
[----:B------:R0:W-:Y:S01]  /*dbb0*/  STL [R1+0x530], R4 ;  /* 0x0005300401007387 */ /* 0x0001e20000100800 */
[----:B------:R-:W-:Y:S02]  /*dbc0*/  IMAD.MOV R15, RZ, RZ, -R15 ;  /* 0x000000ffff0f7224 */ /* 0x000fe400078e0a0f */
[----:B------:R-:W-:Y:S02]  /*dbd0*/  IMAD.MOV.U32 R20, RZ, RZ, R10 ;  /* 0x000000ffff147224 */ /* 0x000fe400078e000a */
[----:B------:R-:W-:Y:S01]  /*dbe0*/  @!P2 IMAD.IADD R19, R19, 0x1, -R13 ;  /* 0x000000011313a824 */ /* 0x000fe200078e0a0d */
[----:B------:R-:W-:Y:S01]  /*dbf0*/  ISETP.GE.AND P2, PT, R6, RZ, PT ;  /* 0x000000ff0600720c */ /* 0x000fe20003f46270 */
[----:B------:R-:W-:Y:S01]  /*dc00*/  @!P3 IMAD.MOV R22, RZ, RZ, -R22 ;  /* 0x000000ffff16b224 */ /* 0x000fe200078e0a16 */
[C---:B------:R-:W-:Y:S01]  /*dc10*/  ISETP.GT.U32.AND P3, PT, R13.reuse, R23, PT ;  /* 0x000000170d00720c */ /* 0x040fe20003f64070 */
[----:B------:R-:W-:Y:S01]  /*dc20*/  IMAD.MOV.U32 R0, RZ, RZ, R8 ;  /* 0x000000ffff007224 */ /* 0x000fe200078e0008 */
[C---:B------:R-:W-:Y:S01]  /*dc30*/  ISETP.GT.U32.AND P4, PT, R13.reuse, R19, PT ;  /* 0x000000130d00720c */ /* 0x040fe20003f84070 */
[----:B0-----:R-:W-:Y:S01]  /*dc40*/  IMAD.MOV.U32 R4, RZ, RZ, R7 ;  /* 0x000000ffff047224 */ /* 0x001fe200078e0007 */
[----:B------:R-:W-:Y:S01]  /*dc50*/  STL [R1+0x52c], R22 ;  /* 0x00052c1601007387 */ /* 0x000fe20000100800 */
[----:B------:R-:W-:-:S02]  /*dc60*/  IMAD R6, R13, R15, R18 ;  /* 0x0000000f0d067224 */ /* 0x000fc400078e0212 */
[----:B------:R-:W-:-:S04]  /*dc70*/  IMAD.HI.U32 R15, R5, R20, RZ ;  /* 0x00000014050f7227 */ /* 0x000fc800078e00ff */
[----:B------:R-:W-:Y:S01]  /*dc80*/  @!P5 IMAD.MOV R4, RZ, RZ, -R4 ;  /* 0x000000ffff04d224 */ /* 0x000fe200078e0a04 */
[----:B------:R-:W-:Y:S01]  /*dc90*/  ISETP.GE.AND P5, PT, R9, RZ, PT ;  /* 0x000000ff0900720c */ /* 0x000fe20003fa6270 */
[----:B------:R-:W-:Y:S01]  /*dca0*/  @!P6 IMAD.MOV R0, RZ, RZ, -R0 ;  /* 0x000000ffff00e224 */ /* 0x000fe200078e0a00 */
[----:B------:R-:W-:Y:S01]  /*dcb0*/  ISETP.GT.U32.AND P6, PT, R13, R6, PT ;  /* 0x000000060d00720c */ /* 0x000fe20003fc4070 */
[----:B------:R-:W-:Y:S01]  /*dcc0*/  IMAD.MOV R15, RZ, RZ, -R15 ;  /* 0x000000ffff0f7224 */ /* 0x000fe200078e0a0f */
[----:B------:R-:W-:Y:S01]  /*dcd0*/  STL [R1+0x524], R4 ;  /* 0x0005240401007387 */ /* 0x000fe20000100800 */
[--C-:B------:R-:W-:Y:S02]  /*dce0*/  @!P3 IMAD.IADD R23, R23, 0x1, -R13.reuse ;  /* 0x000000011717b824 */ /* 0x100fe400078e0a0d */
[----:B------:R-:W-:Y:S01]  /*dcf0*/  VIADD R10, R3, 0xf8 ;  /* 0x000000f8030a7836 */ /* 0x000fe20000000000 */
[----:B------:R0:W-:Y:S01]  /*dd00*/  STL [R1+0x520], R0 ;  /* 0x0005200001007387 */ /* 0x0001e20000100800 */
[----:B------:R-:W-:Y:S01]  /*dd10*/  @!P1 IMAD.IADD R11, R11, 0x1, -R13 ;  /* 0x000000010b0b9824 */ /* 0x000fe200078e0a0d */
[----:B------:R-:W-:Y:S01]  /*dd20*/  ISETP.GE.AND P1, PT, R16, RZ, PT ;  /* 0x000000ff1000720c */ /* 0x000fe20003f26270 */
[C---:B------:R-:W-:Y:S01]  /*dd30*/  VIADD R17, R3.reuse, 0xf6 ;  /* 0x000000f603117836 */ /* 0x040fe20000000000 */
[----:B------:R-:W-:Y:S01]  /*dd40*/  IABS R7, R10 ;  /* 0x0000000a00077213 */ /* 0x000fe20000000000 */
[----:B------:R-:W-:-:S02]  /*dd50*/  VIADD R16, R3, 0xf5 ;  /* 0x000000f503107836 */ /* 0x000fc40000000000 */
[----:B------:R-:W-:Y:S02]  /*dd60*/  @!P6 IMAD.IADD R6, R6, 0x1, -R13 ;  /* 0x000000010606e824 */ /* 0x000fe400078e0a0d */
[----:B------:R-:W-:-:S03]  /*dd70*/  IMAD.HI.U32 R8, R5, R7, RZ ;  /* 0x0000000705087227 */ /* 0x000fc600078e00ff */
[C---:B------:R-:W-:Y:S01]  /*dd80*/  ISETP.GT.U32.AND P6, PT, R13.reuse, R6, PT ;  /* 0x000000060d00720c */ /* 0x040fe20003fc4070 */
[----:B0-----:R-:W-:Y:S01]  /*dd90*/  IMAD R0, R13, R15, R20 ;  /* 0x0000000f0d007224 */ /* 0x001fe200078e0214 */
[----:B------:R-:W-:Y:S01]  /*dda0*/  IABS R20, R17 ;  /* 0x0000001100147213 */ /* 0x000fe20000000000 */
[----:B------:R-:W-:Y:S02]  /*ddb0*/  VIADD R15, R3, 0xf7 ;  /* 0x000000f7030f7836 */ /* 0x000fe40000000000 */
[----:B------:R-:W-:Y:S01]  /*ddc0*/  IMAD.MOV.U32 R4, RZ, RZ, R11 ;  /* 0x000000ffff047224 */ /* 0x000fe200078e000b */
[C---:B------:R-:W-:Y:S01]  /*ddd0*/  ISETP.GT.U32.AND P3, PT, R13.reuse, R0, PT ;  /* 0x000000000d00720c */ /* 0x040fe20003f64070 */
[----:B------:R-:W-:Y:S01]  /*dde0*/  IMAD.MOV R8, RZ, RZ, -R8 ;  /* 0x000000ffff087224 */ /* 0x000fe200078e0a08 */
[----:B------:R-:W-:Y:S01]  /*ddf0*/  IABS R9, R15 ;  /* 0x0000000f00097213 */ /* 0x000fe20000000000 */
[----:B------:R-:W-:Y:S01]  /*de00*/  @!P2 IMAD.MOV R4, RZ, RZ, -R4 ;  /* 0x000000ffff04a224 */ /* 0x000fe200078e0a04 */
[----:B------:R-:W-:Y:S01]  /*de10*/  ISETP.GE.AND P2, PT, R14, RZ, PT ;  /* 0x000000ff0e00720c */ /* 0x000fe20003f46270 */
[----:B------:R-:W-:Y:S01]  /*de20*/  IMAD R7, R13, R8, R7 ;  /* 0x000000080d077224 */ /* 0x000fe200078e0207 */
[----:B------:R-:W-:Y:S01]  /*de30*/  IABS R8, R16 ;  /* 0x0000001000087213 */ /* 0x000fe20000000000 */
[----:B------:R-:W-:Y:S01]  /*de40*/  IMAD.HI.U32 R11, R5, R9, RZ ;  /* 0x00000009050b7227 */ /* 0x000fe200078e00ff */
[----:B------:R0:W-:Y:S03]  /*de50*/  STL [R1+0x51c], R4 ;  /* 0x00051c0401007387 */ /* 0x0001e60000100800 */
[----:B------:R-:W-:-:S02]  /*de60*/  IMAD.MOV R11, RZ, RZ, -R11 ;  /* 0x000000ffff0b7224 */ /* 0x000fc400078e0a0b */
[--C-:B------:R-:W-:Y:S02]  /*de70*/  @!P3 IMAD.IADD R0, R0, 0x1, -R13.reuse ;  /* 0x000000010000b824 */ /* 0x100fe400078e0a0d */
[----:B------:R-:W-:Y:S01]  /*de80*/  @!P6 IMAD.IADD R6, R6, 0x1, -R13 ;  /* 0x000000010606e824 */ /* 0x000fe200078e0a0d */
[C---:B------:R-:W-:Y:S01]  /*de90*/  ISETP.GT.U32.AND P6, PT, R13.reuse, R7, PT ;  /* 0x000000070d00720c */ /* 0x040fe20003fc4070 */
[C---:B------:R-:W-:Y:S01]  /*dea0*/  IMAD R9, R13.reuse, R11, R9 ;  /* 0x0000000b0d097224 */ /* 0x040fe200078e0209 */
[----:B------:R-:W-:Y:S01]  /*deb0*/  ISETP.GT.U32.AND P3, PT, R13, R0, PT ;  /* 0x000000000d00720c */ /* 0x000fe20003f64070 */
[----:B------:R-:W-:-:S04]  /*dec0*/  IMAD.HI.U32 R18, R5, R20, RZ ;  /* 0x0000001405127227 */ /* 0x000fc800078e00ff */
[----:B------:R-:W-:Y:S01]  /*ded0*/  @!P4 IMAD.IADD R19, R19, 0x1, -R13 ;  /* 0x000000011313c824 */ /* 0x000fe200078e0a0d */
[----:B------:R-:W-:Y:S01]  /*dee0*/  ISETP.GE.AND P4, PT, R12, RZ, PT ;  /* 0x000000ff0c00720c */ /* 0x000fe20003f86270 */
[----:B------:R-:W-:Y:S02]  /*def0*/  VIADD R14, R3, 0xf4 ;  /* 0x000000f4030e7836 */ /* 0x000fe40000000000 */
[----:B------:R-:W-:-:S03]  /*df00*/  IMAD.HI.U32 R22, R5, R8, RZ ;  /* 0x0000000805167227 */ /* 0x000fc600078e00ff */
[----:B------:R-:W-:Y:S01]  /*df10*/  IABS R12, R14 ;  /* 0x0000000e000c7213 */ /* 0x000fe20000000000 */
[--C-:B------:R-:W-:Y:S01]  /*df20*/  @!P3 IMAD.IADD R0, R0, 0x1, -R13.reuse ;  /* 0x000000010000b824 */ /* 0x100fe200078e0a0d */
[----:B------:R-:W-:Y:S01]  /*df30*/  ISETP.GT.U32.AND P3, PT, R13, R9, PT ;  /* 0x000000090d00720c */ /* 0x000fe20003f64070 */
[----:B------:R-:W-:Y:S02]  /*df40*/  IMAD.MOV R18, RZ, RZ, -R18 ;  /* 0x000000ffff127224 */ /* 0x000fe400078e0a12 */
[----:B------:R-:W-:Y:S01]  /*df50*/  @!P6 IMAD.IADD R7, R7, 0x1, -R13 ;  /* 0x000000010707e824 */ /* 0x000fe200078e0a0d */
[----:B------:R-:W-:Y:S01]  /*df60*/  ISETP.GE.AND P6, PT, R10, RZ, PT ;  /* 0x000000ff0a00720c */ /* 0x000fe20003fc6270 */
[----:B------:R-:W-:Y:S02]  /*df70*/  IMAD.MOV R22, RZ, RZ, -R22 ;  /* 0x000000ffff167224 */ /* 0x000fe400078e0a16 */
[----:B------:R-:W-:Y:S02]  /*df80*/  IMAD R18, R13, R18, R20 ;  /* 0x000000120d127224 */ /* 0x000fe400078e0214 */
[----:B0-----:R-:W-:-:S02]  /*df90*/  IMAD.MOV.U32 R4, RZ, RZ, R23 ;  /* 0x000000ffff047224 */ /* 0x001fc400078e0017 */
[----:B------:R-:W-:-:S04]  /*dfa0*/  IMAD.HI.U32 R21, R5, R12, RZ ;  /* 0x0000000c05157227 */ /* 0x000fc800078e00ff */
[----:B------:R-:W-:Y:S01]  /*dfb0*/  @!P3 IMAD.IADD R9, R9, 0x1, -R13 ;  /* 0x000000010909b824 */ /* 0x000fe200078e0a0d */
[C---:B------:R-:W-:Y:S01]  /*dfc0*/  ISETP.GT.U32.AND P3, PT, R13.reuse, R7, PT ;  /* 0x000000070d00720c */ /* 0x040fe20003f64070 */
[C---:B------:R-:W-:Y:S02]  /*dfd0*/  IMAD R8, R13.reuse, R22, R8 ;  /* 0x000000160d087224 */ /* 0x040fe400078e0208 */
[----:B------:R-:W-:Y:S01]  /*dfe0*/  @!P1 IMAD.MOV R4, RZ, RZ, -R4 ;  /* 0x000000ffff049224 */ /* 0x000fe200078e0a04 */
[C---:B------:R-:W-:Y:S01]  /*dff0*/  ISETP.GT.U32.AND P1, PT, R13.reuse, R18, PT ;  /* 0x000000120d00720c */ /* 0x040fe20003f24070 */
[----:B------:R-:W-:Y:S02]  /*e000*/  IMAD.MOV R21, RZ, RZ, -R21 ;  /* 0x000000ffff157224 */ /* 0x000fe400078e0a15 */
[----:B------:R-:W-:Y:S01]  /*e010*/  @!P4 IMAD.MOV R6, RZ, RZ, -R6 ;  /* 0x000000ffff06c224 */ /* 0x000fe200078e0a06 */
[C---:B------:R-:W-:Y:S01]  /*e020*/  ISETP.GT.U32.AND P4, PT, R13.reuse, R8, PT ;  /* 0x000000080d00720c */ /* 0x040fe20003f84070 */
[----:B------:R-:W-:-:S02]  /*e030*/  IMAD R12, R13, R21, R12 ;  /* 0x000000150d0c7224 */ /* 0x000fc400078e020c */
[----:B------:R-:W-:Y:S02]  /*e040*/  VIADD R11, R3, 0xf3 ;  /* 0x000000f3030b7836 */ /* 0x000fe40000000000 */
[----:B------:R-:W-:Y:S01]  /*e050*/  @!P5 IMAD.MOV R19, RZ, RZ, -R19 ;  /* 0x000000ffff13d224 */ /* 0x000fe200078e0a13 */
[----:B------:R-:W-:Y:S01]  /*e060*/  ISETP.GT.U32.AND P5, PT, R13, R9, PT ;  /* 0x000000090d00720c */ /* 0x000fe20003fa4070 */
[--C-:B------:R-:W-:Y:S01]  /*e070*/  @!P3 IMAD.IADD R7, R7, 0x1, -R13.reuse ;  /* 0x000000010707b824 */ /* 0x100fe200078e0a0d */
[C---:B------:R-:W-:Y:S01]  /*e080*/  ISETP.GT.U32.AND P3, PT, R13.reuse, R12, PT ;  /* 0x0000000c0d00720c */ /* 0x040fe20003f64070 */
[--C-:B------:R-:W-:Y:S01]  /*e090*/  @!P1 IMAD.IADD R18, R18, 0x1, -R13.reuse ;  /* 0x0000000112129824 */ /* 0x100fe200078e0a0d */
[----:B------:R-:W-:Y:S01]  /*e0a0*/  IABS R10, R11 ;  /* 0x0000000b000a7213 */ /* 0x000fe20000000000 */
[----:B------:R-:W-:Y:S01]  /*e0b0*/  STL [R1+0x514], R19 ;  /* 0x0005141301007387 */ /* 0x000fe20000100800 */
[----:B------:R-:W-:Y:S01]  /*e0c0*/  ISETP.GE.AND P1, PT, R16, RZ, PT ;  /* 0x000000ff1000720c */ /* 0x000fe20003f26270 */
[----:B------:R-:W-:Y:S01]  /*e0d0*/  @!P4 IMAD.IADD R8, R8, 0x1, -R13 ;  /* 0x000000010808c824 */ /* 0x000fe200078e0a0d */
[----:B------:R-:W-:Y:S01]  /*e0e0*/  ISETP.GT.U32.AND P4, PT, R13, R18, PT ;  /* 0x000000120d00720c */ /* 0x000fe20003f84070 */
[----:B------:R0:W-:Y:S01]  /*e0f0*/  STL [R1+0x510], R4 ;  /* 0x0005100401007387 */ /* 0x0001e20000100800 */
[----:B------:R-:W-:-:S03]  /*e100*/  VIADD R23, R3, 0xe8 ;  /* 0x000000e803177836 */ /* 0x000fc60000000000 */
[----:B------:R1:W-:Y:S01]  /*e110*/  STL [R1+0x50c], R6 ;  /* 0x00050c0601007387 */ /* 0x0003e20000100800 */
[--C-:B------:R-:W-:Y:S01]  /*e120*/  @!P5 IMAD.IADD R9, R9, 0x1, -R13.reuse ;  /* 0x000000010909d824 */ /* 0x100fe200078e0a0d */
[----:B------:R-:W-:Y:S01]  /*e130*/  ISETP.GE.AND P5, PT, R17, RZ, PT ;  /* 0x000000ff1100720c */ /* 0x000fe20003fa6270 */
[----:B------:R-:W-:Y:S01]  /*e140*/  @!P3 IMAD.IADD R12, R12, 0x1, -R13 ;  /* 0x000000010c0cb824 */ /* 0x000fe200078e0a0d */
[----:B------:R-:W-:Y:S01]  /*e150*/  ISETP.GT.U32.AND P3, PT, R13, R8, PT ;  /* 0x000000080d00720c */ /* 0x000fe20003f64070 */
[----:B0-----:R-:W-:Y:S02]  /*e160*/  IMAD.MOV.U32 R4, RZ, RZ, R0 ;  /* 0x000000ffff047224 */ /* 0x001fe400078e0000 */
[----:B------:R-:W-:-:S04]  /*e170*/  IMAD.HI.U32 R0, R5, R10, RZ ;  /* 0x0000000a05007227 */ /* 0x000fc800078e00ff */
[----:B-1----:R-:W-:Y:S02]  /*e180*/  VIADD R6, R3, 0xf2 ;  /* 0x000000f203067836 */ /* 0x002fe40000000000 */
[----:B------:R-:W-:Y:S01]  /*e190*/  @!P2 IMAD.MOV R4, RZ, RZ, -R4 ;  /* 0x000000ffff04a224 */ /* 0x000fe200078e0a04 */
[----:B------:R-:W-:Y:S01]  /*e1a0*/  ISETP.GE.AND P2, PT, R15, RZ, PT ;  /* 0x000000ff0f00720c */ /* 0x000fe20003f46270 */
[----:B------:R-:W-:Y:S01]  /*e1b0*/  IMAD.MOV R0, RZ, RZ, -R0 ;  /* 0x000000ffff007224 */ /* 0x000fe200078e0a00 */
[----:B------:R-:W-:Y:S01]  /*e1c0*/  IABS R15, R6 ;  /* 0x00000006000f7213 */ /* 0x000fe20000000000 */
[----:B------:R-:W-:Y:S01]  /*e1d0*/  @!P4 IMAD.IADD R18, R18, 0x1, -R13 ;  /* 0x000000011212c824 */ /* 0x000fe200078e0a0d */
[----:B------:R0:W-:Y:S01]  /*e1e0*/  STL [R1+0x508], R4 ;  /* 0x0005080401007387 */ /* 0x0001e20000100800 */
[----:B------:R-:W-:Y:S02]  /*e1f0*/  IMAD R0, R13, R0, R10 ;  /* 0x000000000d007224 */ /* 0x000fe400078e020a */
[----:B------:R-:W-:-:S03]  /*e200*/  IMAD.HI.U32 R10, R5, R15, RZ ;  /* 0x0000000f050a7227 */ /* 0x000fc600078e00ff */
[----:B------:R-:W-:Y:S01]  /*e210*/  ISETP.GT.U32.AND P4, PT, R13, R0, PT ;  /* 0x000000000d00720c */ /* 0x000fe20003f84070 */
[----:B------:R-:W-:Y:S02]  /*e220*/  IMAD.MOV R10, RZ, RZ, -R10 ;  /* 0x000000ffff0a7224 */ /* 0x000fe400078e0a0a */
[----:B------:R-:W-:Y:S02]  /*e230*/  @!P3 IMAD.IADD R8, R8, 0x1, -R13 ;  /* 0x000000010808b824 */ /* 0x000fe400078e0a0d */
[----:B0-----:R-:W-:Y:S02]  /*e240*/  IMAD.MOV.U32 R4, RZ, RZ, R7 ;  /* 0x000000ffff047224 */ /* 0x001fe400078e0007 */
[----:B------:R-:W-:Y:S02]  /*e250*/  VIADD R7, R3, 0xf1 ;  /* 0x000000f103077836 */ /* 0x000fe40000000000 */
[----:B------:R-:W-:Y:S01]  /*e260*/  @!P6 IMAD.MOV R4, RZ, RZ, -R4 ;  /* 0x000000ffff04e224 */ /* 0x000fe200078e0a04 */
[C---:B------:R-:W-:Y:S01]  /*e270*/  ISETP.GT.U32.AND P6, PT, R13.reuse, R12, PT ;  /* 0x0000000c0d00720c */ /* 0x040fe20003fc4070 */
[----:B------:R-:W-:Y:S01]  /*e280*/  IMAD R15, R13, R10, R15 ;  /* 0x0000000a0d0f7224 */ /* 0x000fe200078e020f */
[----:B------:R-:W-:Y:S01]  /*e290*/  IABS R16, R7 ;  /* 0x0000000700107213 */ /* 0x000fe20000000000 */
[----:B------:R-:W-:Y:S01]  /*e2a0*/  VIADD R10, R3, 0xf0 ;  /* 0x000000f0030a7836 */ /* 0x000fe20000000000 */
[----:B------:R0:W-:Y:S01]  /*e2b0*/  STL [R1+0x504], R4 ;  /* 0x0005040401007387 */ /* 0x0001e20000100800 */
[----:B------:R-:W-:Y:S01]  /*e2c0*/  @!P4 IMAD.IADD R0, R0, 0x1, -R13 ;  /* 0x000000010000c824 */ /* 0x000fe200078e0a0d */
[----:B------:R-:W-:Y:S01]  /*e2d0*/  ISETP.GT.U32.AND P3, PT, R13, R15, PT ;  /* 0x0000000f0d00720c */ /* 0x000fe20003f64070 */
[----:B------:R-:W-:Y:S01]  /*e2e0*/  IMAD.HI.U32 R17, R5, R16, RZ ;  /* 0x0000001005117227 */ /* 0x000fe200078e00ff */
[----:B------:R-:W-:-:S03]  /*e2f0*/  ISETP.GE.AND P4, PT, R6, RZ, PT ;  /* 0x000000ff0600720c */ /* 0x000fc60003f86270 */
[----:B------:R-:W-:Y:S02]  /*e300*/  IMAD.MOV R17, RZ, RZ, -R17 ;  /* 0x000000ffff117224 */ /* 0x000fe400078e0a11 */
[----:B------:R-:W-:Y:S01]  /*e310*/  @!P6 IMAD.IADD R12, R12, 0x1, -R13 ;  /* 0x000000010c0ce824 */ /* 0x000fe200078e0a0d */
[----:B------:R-:W-:Y:S01]  /*e320*/  ISETP.GE.AND P6, PT, R11, RZ, PT ;  /* 0x000000ff0b00720c */ /* 0x000fe20003fc6270 */
[----:B0-----:R-:W-:Y:S02]  /*e330*/  IMAD.MOV.U32 R4, RZ, RZ, R9 ;  /* 0x000000ffff047224 */ /* 0x001fe400078e0009 */
[----:B------:R-:W-:Y:S02]  /*e340*/  IMAD R6, R13, R17, R16 ;  /* 0x000000110d067224 */ /* 0x000fe400078e0210 */
[----:B------:R-:W-:Y:S01]  /*e350*/  @!P2 IMAD.MOV R4, RZ, RZ, -R4 ;  /* 0x000000ffff04a224 */ /* 0x000fe200078e0a04 */
[----:B------:R-:W-:Y:S01]  /*e360*/  ISETP.GE.AND P2, PT, R14, RZ, PT ;  /* 0x000000ff0e00720c */ /* 0x000fe20003f46270 */
[----:B------:R-:W-:Y:S01]  /*e370*/  VIADD R9, R3, 0xef ;  /* 0x000000ef03097836 */ /* 0x000fe20000000000 */
[----:B------:R-:W-:Y:S01]  /*e380*/  IABS R14, R10 ;  /* 0x0000000a000e7213 */ /* 0x000fe20000000000 */
[----:B------:R-:W-:Y:S01]  /*e390*/  @!P3 IMAD.IADD R15, R15, 0x1, -R13 ;  /* 0x000000010f0fb824 */ /* 0x000fe200078e0a0d */
[----:B------:R0:W-:Y:S01]  /*e3a0*/  STL [R1+0x500], R4 ;  /* 0x0005000401007387 */ /* 0x0001e20000100800 */
[----:B------:R-:W-:Y:S01]  /*e3b0*/  IMAD.MOV.U32 R17, RZ, RZ, R8 ;  /* 0x000000ffff117224 */ /* 0x000fe200078e0008 */
[----:B------:R-:W-:Y:S01]  /*e3c0*/  IABS R11, R9 ;  /* 0x00000009000b7213 */ /* 0x000fe20000000000 */
[----:B------:R-:W-:Y:S01]  /*e3d0*/  IMAD.HI.U32 R16, R5, R14, RZ ;  /* 0x0000000e05107227 */ /* 0x000fe200078e00ff */
[----:B------:R-:W-:-:S03]  /*e3e0*/  ISETP.GT.U32.AND P3, PT, R13, R15, PT ;  /* 0x0000000f0d00720c */ /* 0x000fc60003f64070 */
[----:B------:R-:W-:Y:S02]  /*e3f0*/  IMAD.MOV R8, RZ, RZ, -R16 ;  /* 0x000000ffff087224 */ /* 0x000fe400078e0a10 */
[----:B------:R-:W-:Y:S01]  /*e400*/  @!P1 IMAD.MOV R17, RZ, RZ, -R17 ;  /* 0x000000ffff119224 */ /* 0x000fe200078e0a11 */
[----:B------:R-:W-:Y:S01]  /*e410*/  ISETP.GE.AND P1, PT, R7, RZ, PT ;  /* 0x000000ff0700720c */ /* 0x000fe20003f26270 */
[----:B0-----:R-:W-:Y:S02]  /*e420*/  IMAD.MOV.U32 R4, RZ, RZ, R18 ;  /* 0x000000ffff047224 */ /* 0x001fe400078e0012 */
[C---:B------:R-:W-:Y:S02]  /*e430*/  IMAD R14, R13.reuse, R8, R14 ;  /* 0x000000080d0e7224 */ /* 0x040fe400078e020e */
[----:B------:R-:W-:Y:S01]  /*e440*/  @!P5 IMAD.MOV R4, RZ, RZ, -R4 ;  /* 0x000000ffff04d224 */ /* 0x000fe200078e0a04 */
[----:B------:R-:W-:Y:S01]  /*e450*/  ISETP.GT.U32.AND P5, PT, R13, R0, PT ;  /* 0x000000000d00720c */ /* 0x000fe20003fa4070 */
[----:B------:R-:W-:-:S03]  /*e460*/  IMAD.HI.U32 R7, R5, R11, RZ ;  /* 0x0000000b05077227 */ /* 0x000fc600078e00ff */
[----:B------:R0:W-:Y:S01]  /*e470*/  STL [R1+0x4fc], R4 ;  /* 0x0004fc0401007387 */ /* 0x0001e20000100800 */
[----:B------:R-:W-:Y:S02]  /*e480*/  IMAD.MOV R7, RZ, RZ, -R7 ;  /* 0x000000ffff077224 */ /* 0x000fe400078e0a07 */
[----:B------:R-:W-:Y:S01]  /*e490*/  @!P3 IMAD.IADD R15, R15, 0x1, -R13 ;  /* 0x000000010f0fb824 */ /* 0x000fe200078e0a0d */
[----:B------:R-:W-:Y:S01]  /*e4a0*/  ISETP.GE.AND P3, PT, R10, RZ, PT ;  /* 0x000000ff0a00720c */ /* 0x000fe20003f66270 */
[----:B------:R-:W-:Y:S01]  /*e4b0*/  IMAD R7, R13, R7, R11 ;  /* 0x000000070d077224 */ /* 0x000fe200078e020b */
[----:B------:R1:W-:Y:S01]  /*e4c0*/  STL [R1+0x4d0], R17 ;  /* 0x0004d01101007387 */ /* 0x0003e20000100800 */
[----:B------:R-:W-:Y:S02]  /*e4d0*/  VIADD R10, R3, 0xed ;  /* 0x000000ed030a7836 */ /* 0x000fe40000000000 */
[----:B------:R-:W-:Y:S01]  /*e4e0*/  @!P5 IMAD.IADD R0, R0, 0x1, -R13 ;  /* 0x000000010000d824 */ /* 0x000fe200078e0a0d */
[----:B------:R-:W-:Y:S01]  /*e4f0*/  ISETP.GT.U32.AND P5, PT, R13, R14, PT ;  /* 0x0000000e0d00720c */ /* 0x000fe20003fa4070 */
[----:B0-----:R-:W-:Y:S01]  /*e500*/  IMAD.MOV.U32 R4, RZ, RZ, R12 ;  /* 0x000000ffff047224 */ /* 0x001fe200078e000c */
[----:B------:R-:W-:Y:S01]  /*e510*/  IABS R16, R10 ;  /* 0x0000000a00107213 */ /* 0x000fe20000000000 */
[----:B------:R-:W-:-:S02]  /*e520*/  VIADD R8, R3, 0xee ;  /* 0x000000ee03087836 */ /* 0x000fc40000000000 */
[----:B------:R-:W-:Y:S01]  /*e530*/  @!P2 IMAD.MOV R4, RZ, RZ, -R4 ;  /* 0x000000ffff04a224 */ /* 0x000fe200078e0a04 */
[----:B------:R-:W-:Y:S01]  /*e540*/  ISETP.GT.U32.AND P2, PT, R13, R6, PT ;  /* 0x000000060d00720c */ /* 0x000fe20003f44070 */
[----:B------:R-:W-:Y:S01]  /*e550*/  VIADD R12, R3, 0xec ;  /* 0x000000ec030c7836 */ /* 0x000fe20000000000 */
[----:B-1----:R-:W-:Y:S02]  /*e560*/  IABS R17, R8 ;  /* 0x0000000800117213 */ /* 0x002fe40000000000 */
[----:B------:R0:W-:Y:S02]  /*e570*/  STL [R1+0x4d4], R4 ;  /* 0x0004d40401007387 */ /* 0x0001e40000100800 */
[----:B------:R-:W-:Y:S01]  /*e580*/  IABS R19, R12 ;  /* 0x0000000c00137213 */ /* 0x000fe20000000000 */
[----:B------:R-:W-:Y:S02]  /*e590*/  @!P5 IMAD.IADD R14, R14, 0x1, -R13 ;  /* 0x000000010e0ed824 */ /* 0x000fe400078e0a0d */
[----:B------:R-:W-:-:S04]  /*e5a0*/  IMAD.MOV.U32 R11, RZ, RZ, R17 ;  /* 0x000000ffff0b7224 */ /* 0x000fc800078e0011 */
[----:B------:R-:W-:Y:S01]  /*e5b0*/  @!P2 IMAD.IADD R6, R6, 0x1, -R13 ;  /* 0x000000010606a824 */ /* 0x000fe200078e0a0d */
[C---:B------:R-:W-:Y:S01]  /*e5c0*/  ISETP.GT.U32.AND P2, PT, R13.reuse, R7, PT ;  /* 0x000000070d00720c */ /* 0x040fe20003f44070 */
[----:B0-----:R-:W-:Y:S02]  /*e5d0*/  IMAD.MOV.U32 R4, RZ, RZ, R0 ;  /* 0x000000ffff047224 */ /* 0x001fe400078e0000 */
[----:B------:R-:W-:Y:S01]  /*e5e0*/  IMAD.MOV.U32 R0, RZ, RZ, R16 ;  /* 0x000000ffff007224 */ /* 0x000fe200078e0010 */
[C---:B------:R-:W-:Y:S01]  /*e5f0*/  ISETP.GT.U32.AND P5, PT, R13.reuse, R6, PT ;  /* 0x000000060d00720c */ /* 0x040fe20003fa4070 */
[----:B------:R-:W-:Y:S01]  /*e600*/  @!P6 IMAD.MOV R4, RZ, RZ, -R4 ;  /* 0x000000ffff04e224 */ /* 0x000fe200078e0a04 */
[----:B------:R-:W-:Y:S01]  /*e610*/  ISETP.GT.U32.AND P6, PT, R13, R14, PT ;  /* 0x0000000e0d00720c */ /* 0x000fe20003fc4070 */
[----:B------:R-:W-:-:S03]  /*e620*/  IMAD.HI.U32 R16, R5, R0, RZ ;  /* 0x0000000005107227 */ /* 0x000fc600078e00ff */
[----:B------:R0:W-:Y:S01]  /*e630*/  STL [R1+0x4d8], R4 ;  /* 0x0004d80401007387 */ /* 0x0001e20000100800 */
[----:B------:R-:W-:-:S04]  /*e640*/  IMAD.HI.U32 R17, R5, R11, RZ ;  /* 0x0000000b05117227 */ /* 0x000fc800078e00ff */
[--C-:B------:R-:W-:Y:S02]  /*e650*/  @!P2 IMAD.IADD R7, R7, 0x1, -R13.reuse ;  /* 0x000000010707a824 */ /* 0x100fe400078e0a0d */
[--C-:B------:R-:W-:Y:S02]  /*e660*/  @!P5 IMAD.IADD R6, R6, 0x1, -R13.reuse ;  /* 0x000000010606d824 */ /* 0x100fe400078e0a0d */
[----:B------:R-:W-:Y:S01]  /*e670*/  @!P6 IMAD.IADD R14, R14, 0x1, -R13 ;  /* 0x000000010e0ee824 */ /* 0x000fe200078e0a0d */
[----:B------:R-:W-:Y:S01]  /*e680*/  ISETP.GT.U32.AND P2, PT, R13, R7, PT ;  /* 0x000000070d00720c */ /* 0x000fe20003f44070 */
[----:B0-----:R-:W-:Y:S02]  /*e690*/  IMAD.MOV.U32 R4, RZ, RZ, R15 ;  /* 0x000000ffff047224 */ /* 0x001fe400078e000f */
[----:B------:R-:W-:Y:S02]  /*e6a0*/  IMAD.MOV R15, RZ, RZ, -R17 ;  /* 0x000000ffff0f7224 */ /* 0x000fe400078e0a11 */
[----:B------:R-:W-:Y:S01]  /*e6b0*/  @!P4 IMAD.MOV R4, RZ, RZ, -R4 ;  /* 0x000000ffff04c224 */ /* 0x000fe200078e0a04 */
[----:B------:R-:W-:Y:S01]  /*e6c0*/  ISETP.GE.AND P4, PT, R9, RZ, PT ;  /* 0x000000ff0900720c */ /* 0x000fe20003f86270 */
[----:B------:R-:W-:-:S02]  /*e6d0*/  IMAD.MOV R9, RZ, RZ, -R16 ;  /* 0x000000ffff097224 */ /* 0x000fc400078e0a10 */
[----:B------:R-:W-:Y:S01]  /*e6e0*/  IMAD.MOV.U32 R17, RZ, RZ, R6 ;  /* 0x000000ffff117224 */ /* 0x000fe200078e0006 */
[----:B------:R0:W-:Y:S01]  /*e6f0*/  STL [R1+0x4e0], R4 ;  /* 0x0004e00401007387 */ /* 0x0001e20000100800 */
[----:B------:R-:W-:Y:S02]  /*e700*/  IMAD R0, R13, R9, R0 ;  /* 0x000000090d007224 */ /* 0x000fe400078e0200 */
[----:B------:R-:W-:-:S03]  /*e710*/  IMAD.HI.U32 R6, R5, R19, RZ ;  /* 0x0000001305067227 */ /* 0x000fc600078e00ff */
[----:B------:R-:W-:Y:S01]  /*e720*/  ISETP.GT.U32.AND P6, PT, R13, R0, PT ;  /* 0x000000000d00720c */ /* 0x000fe20003fc4070 */
[----:B------:R-:W-:Y:S01]  /*e730*/  @!P1 IMAD.MOV R17, RZ, RZ, -R17 ;  /* 0x000000ffff119224 */ /* 0x000fe200078e0a11 */
[----:B------:R-:W-:Y:S01]  /*e740*/  ISETP.GE.AND P1, PT, R8, RZ, PT ;  /* 0x000000ff0800720c */ /* 0x000fe20003f26270 */
[----:B------:R-:W-:Y:S02]  /*e750*/  IMAD.MOV R6, RZ, RZ, -R6 ;  /* 0x000000ffff067224 */ /* 0x000fe400078e0a06 */
[----:B0-----:R-:W-:Y:S01]  /*e760*/  IMAD.MOV.U32 R4, RZ, RZ, R14 ;  /* 0x000000ffff047224 */ /* 0x001fe200078e000e */
[----:B------:R-:W-:Y:S01]  /*e770*/  STL [R1+0x4e4], R17 ;  /* 0x0004e41101007387 */ /* 0x000fe20000100800 */
[----:B------:R-:W-:Y:S01]  /*e780*/  @!P2 IMAD.IADD R7, R7, 0x1, -R13 ;  /* 0x000000010707a824 */ /* 0x000fe200078e0a0d */
[----:B------:R-:W-:Y:S01]  /*e790*/  ISETP.GE.AND P2, PT, R12, RZ, PT ;  /* 0x000000ff0c00720c */ /* 0x000fe20003f46270 */
[----:B------:R-:W-:Y:S01]  /*e7a0*/  @!P3 IMAD.MOV R4, RZ, RZ, -R4 ;  /* 0x000000ffff04b224 */ /* 0x000fe200078e0a04 */
[----:B------:R-:W-:Y:S01]  /*e7b0*/  ISETP.GE.AND P3, PT, R10, RZ, PT ;  /* 0x000000ff0a00720c */ /* 0x000fe20003f66270 */
[----:B------:R-:W-:-:S02]  /*e7c0*/  IMAD R11, R13, R15, R11 ;  /* 0x0000000f0d0b7224 */ /* 0x000fc400078e020b */
[C---:B------:R-:W-:Y:S01]  /*e7d0*/  IMAD R19, R13.reuse, R6, R19 ;  /* 0x000000060d137224 */ /* 0x040fe200078e0213 */
[----:B------:R0:W-:Y:S01]  /*e7e0*/  STL [R1+0x4f4], R4 ;  /* 0x0004f40401007387 */ /* 0x0001e20000100800 */
[----:B------:R-:W-:Y:S01]  /*e7f0*/  @!P6 IMAD.IADD R0, R0, 0x1, -R13 ;  /* 0x000000010000e824 */ /* 0x000fe200078e0a0d */
[----:B------:R-:W-:Y:S01]  /*e800*/  ISETP.GT.U32.AND P5, PT, R13, R11, PT ;  /* 0x0000000b0d00720c */ /* 0x000fe20003fa4070 */
[C---:B------:R-:W-:Y:S02]  /*e810*/  VIADD R6, R3.reuse, 0xeb ;  /* 0x000000eb03067836 */ /* 0x040fe40000000000 */
[----:B------:R-:W-:Y:S01]  /*e820*/  VIADD R10, R3, 0xea ;  /* 0x000000ea030a7836 */ /* 0x000fe20000000000 */
[----:B------:R-:W-:Y:S01]  /*e830*/  ISETP.GT.U32.AND P6, PT, R13, R0, PT ;  /* 0x000000000d00720c */ /* 0x000fe20003fc4070 */
[C---:B------:R-:W-:Y:S01]  /*e840*/  VIADD R9, R3.reuse, 0xe9 ;  /* 0x000000e903097836 */ /* 0x040fe20000000000 */
[----:B------:R-:W-:Y:S01]  /*e850*/  IABS R21, R6 ;  /* 0x0000000600157213 */ /* 0x000fe20000000000 */
[----:B------:R-:W-:Y:S01]  /*e860*/  VIADD R15, R3, 0xe6 ;  /* 0x000000e6030f7836 */ /* 0x000fe20000000000 */
[----:B------:R-:W-:Y:S01]  /*e870*/  IABS R12, R10 ;  /* 0x0000000a000c7213 */ /* 0x000fe20000000000 */
[----:B0-----:R-:W-:Y:S01]  /*e880*/  IMAD.MOV.U32 R4, RZ, RZ, R7 ;  /* 0x000000ffff047224 */ /* 0x001fe200078e0007 */
[----:B------:R-:W-:Y:S01]  /*e890*/  IABS R8, R9 ;  /* 0x0000000900087213 */ /* 0x000fe20000000000 */
[----:B------:R-:W-:-:S04]  /*e8a0*/  IMAD.HI.U32 R14, R5, R21, RZ ;  /* 0x00000015050e7227 */ /* 0x000fc800078e00ff */
[----:B------:R-:W-:Y:S01]  /*e8b0*/  @!P4 IMAD.MOV R4, RZ, RZ, -R4 ;  /* 0x000000ffff04c224 */ /* 0x000fe200078e0a04 */
[----:B------:R-:W-:Y:S01]  /*e8c0*/  ISETP.GT.U32.AND P4, PT, R13, R19, PT ;  /* 0x000000130d00720c */ /* 0x000fe20003f84070 */
[--C-:B------:R-:W-:Y:S02]  /*e8d0*/  @!P5 IMAD.IADD R11, R11, 0x1, -R13.reuse ;  /* 0x000000010b0bd824 */ /* 0x100fe400078e0a0d */
[----:B------:R-:W-:Y:S01]  /*e8e0*/  @!P6 IMAD.IADD R0, R0, 0x1, -R13 ;  /* 0x000000010000e824 */ /* 0x000fe200078e0a0d */
[----:B------:R-:W-:Y:S01]  /*e8f0*/  ISETP.GE.AND P6, PT, R10, RZ, PT ;  /* 0x000000ff0a00720c */ /* 0x000fe20003fc6270 */
[----:B------:R-:W-:Y:S01]  /*e900*/  IMAD.HI.U32 R7, R5, R12, RZ ;  /* 0x0000000c05077227 */ /* 0x000fe200078e00ff */
[----:B------:R-:W-:Y:S01]  /*e910*/  ISETP.GT.U32.AND P5, PT, R13, R11, PT ;  /* 0x0000000b0d00720c */ /* 0x000fe20003fa4070 */
[----:B------:R0:W-:Y:S02]  /*e920*/  STL [R1+0x4f8], R4 ;  /* 0x0004f80401007387 */ /* 0x0001e40000100800 */
[----:B------:R-:W-:-:S02]  /*e930*/  IMAD.MOV R10, RZ, RZ, -R14 ;  /* 0x000000ffff0a7224 */ /* 0x000fc400078e0a0e */
[----:B------:R-:W-:Y:S02]  /*e940*/  IMAD.MOV R7, RZ, RZ, -R7 ;  /* 0x000000ffff077224 */ /* 0x000fe400078e0a07 */
[----:B------:R-:W-:Y:S02]  /*e950*/  @!P4 IMAD.IADD R19, R19, 0x1, -R13 ;  /* 0x000000011313c824 */ /* 0x000fe400078e0a0d */
[C---:B------:R-:W-:Y:S02]  /*e960*/  IMAD R21, R13.reuse, R10, R21 ;  /* 0x0000000a0d157224 */ /* 0x040fe400078e0215 */
[C---:B------:R-:W-:Y:S01]  /*e970*/  IMAD R12, R13.reuse, R7, R12 ;  /* 0x000000070d0c7224 */ /* 0x040fe200078e020c */
[C---:B------:R-:W-:Y:S01]  /*e980*/  ISETP.GT.U32.AND P4, PT, R13.reuse, R19, PT ;  /* 0x000000130d00720c */ /* 0x040fe20003f84070 */
[----:B------:R-:W-:Y:S01]  /*e990*/  @!P3 IMAD.MOV R0, RZ, RZ, -R0 ;  /* 0x000000ffff00b224 */ /* 0x000fe200078e0a00 */
[----:B------:R-:W-:Y:S01]  /*e9a0*/  ISETP.GT.U32.AND P3, PT, R13, R21, PT ;  /* 0x000000150d00720c */ /* 0x000fe20003f64070 */
[----:B------:R-:W-:Y:S01]  /*e9b0*/  @!P5 IMAD.IADD R11, R11, 0x1, -R13 ;  /* 0x000000010b0bd824 */ /* 0x000fe200078e0a0d */
[----:B------:R-:W-:Y:S01]  /*e9c0*/  ISETP.GE.AND P5, PT, R6, RZ, PT ;  /* 0x000000ff0600720c */ /* 0x000fe20003fa6270 */
[----:B------:R-:W-:Y:S01]  /*e9d0*/  VIADD R14, R3, 0xe7 ;  /* 0x000000e7030e7836 */ /* 0x000fe20000000000 */
[----:B------:R-:W-:Y:S01]  /*e9e0*/  IABS R7, R23 ;  /* 0x0000001700077213 */ /* 0x000fe20000000000 */
[----:B0-----:R-:W-:-:S02]  /*e9f0*/  IMAD.MOV.U32 R4, RZ, RZ, R11 ;  /* 0x000000ffff047224 */ /* 0x001fc400078e000b */
[----:B------:R-:W-:-:S04]  /*ea00*/  IMAD.HI.U32 R6, R5, R8, RZ ;  /* 0x0000000805067227 */ /* 0x000fc800078e00ff */
[--C-:B------:R-:W-:Y:S01]  /*ea10*/  @!P4 IMAD.IADD R19, R19, 0x1, -R13.reuse ;  /* 0x000000011313c824 */ /* 0x100fe200078e0a0d */
[----:B------:R-:W-:Y:S01]  /*ea20*/  ISETP.GT.U32.AND P4, PT, R13, R12, PT ;  /* 0x0000000c0d00720c */ /* 0x000fe20003f84070 */
[----:B------:R-:W-:Y:S01]  /*ea30*/  @!P1 IMAD.MOV R4, RZ, RZ, -R4 ;  /* 0x000000ffff049224 */ /* 0x000fe200078e0a04 */
[----:B------:R-:W-:Y:S01]  /*ea40*/  ISETP.GE.AND P1, PT, R9, RZ, PT ;  /* 0x000000ff0900720c */ /* 0x000fe20003f26270 */
[----:B------:R-:W-:Y:S01]  /*ea50*/  @!P3 IMAD.IADD R21, R21, 0x1, -R13 ;  /* 0x000000011515b824 */ /* 0x000fe200078e0a0d */
[----:B------:R-:W-:Y:S01]  /*ea60*/  IABS R9, R15 ;  /* 0x0000000f00097213 */ /* 0x000fe20000000000 */
[----:B------:R-:W-:Y:S01]  /*ea70*/  IMAD.MOV R6, RZ, RZ, -R6 ;  /* 0x000000ffff067224 */ /* 0x000fe200078e0a06 */
[----:B------:R0:W-:Y:S01]  /*ea80*/  STL [R1+0x4e8], R4 ;  /* 0x0004e80401007387 */ /* 0x0001e20000100800 */
[----:B------:R-:W-:Y:S01]  /*ea90*/  IMAD.HI.U32 R20, R5, R7, RZ ;  /* 0x0000000705147227 */ /* 0x000fe200078e00ff */
[C---:B------:R-:W-:Y:S02]  /*eaa0*/  ISETP.GT.U32.AND P3, PT, R13.reuse, R21, PT ;  /* 0x000000150d00720c */ /* 0x040fe40003f64070 */
[----:B------:R1:W-:Y:S01]  /*eab0*/  STL [R1+0x4ec], R0 ;  /* 0x0004ec0001007387 */ /* 0x0003e20000100800 */
[----:B------:R-:W-:-:S02]  /*eac0*/  IMAD R8, R13, R6, R8 ;  /* 0x000000060d087224 */ /* 0x000fc400078e0208 */
[----:B------:R-:W-:Y:S02]  /*ead0*/  @!P4 IMAD.IADD R12, R12, 0x1, -R13 ;  /* 0x000000010c0cc824 */ /* 0x000fe400078e0a0d */
[----:B------:R-:W-:Y:S02]  /*eae0*/  IMAD.MOV R20, RZ, RZ, -R20 ;  /* 0x000000ffff147224 */ /* 0x000fe400078e0a14 */
[----:B0-----:R-:W-:Y:S01]  /*eaf0*/  IMAD.MOV.U32 R4, RZ, RZ, R19 ;  /* 0x000000ffff047224 */ /* 0x001fe200078e0013 */
[----:B------:R-:W-:Y:S01]  /*eb00*/  ISETP.GT.U32.AND P4, PT, R13, R12, PT ;  /* 0x0000000c0d00720c */ /* 0x000fe20003f84070 */
[----:B------:R-:W-:Y:S01]  /*eb10*/  IMAD.HI.U32 R6, R5, R9, RZ ;  /* 0x0000000905067227 */ /* 0x000fe200078e00ff */
[----:B-1----:R-:W-:-:S03]  /*eb20*/  IABS R0, R14 ;  /* 0x0000000e00007213 */ /* 0x002fc60000000000 */
[----:B------:R-:W-:Y:S01]  /*eb30*/  @!P2 IMAD.MOV R4, RZ, RZ, -R4 ;  /* 0x000000ffff04a224 */ /* 0x000fe200078e0a04 */
[----:B------:R-:W-:Y:S01]  /*eb40*/  ISETP.GT.U32.AND P2, PT, R13, R8, PT ;  /* 0x000000080d00720c */ /* 0x000fe20003f44070 */
[----:B------:R-:W-:-:S03]  /*eb50*/  IMAD.HI.U32 R18, R5, R0, RZ ;  /* 0x0000000005127227 */ /* 0x000fc600078e00ff */
[----:B------:R0:W-:Y:S01]  /*eb60*/  STL [R1+0x4dc], R4 ;  /* 0x0004dc0401007387 */ /* 0x0001e20000100800 */
[----:B------:R-:W-:Y:S02]  /*eb70*/  IMAD.MOV R18, RZ, RZ, -R18 ;  /* 0x000000ffff127224 */ /* 0x000fe400078e0a12 */
[C---:B------:R-:W-:Y:S02]  /*eb80*/  IMAD R7, R13.reuse, R20, R7 ;  /* 0x000000140d077224 */ /* 0x040fe400078e0207 */
[----:B------:R-:W-:Y:S02]  /*eb90*/  IMAD R0, R13, R18, R0 ;  /* 0x000000120d007224 */ /* 0x000fe400078e0200 */
[----:B------:R-:W-:Y:S02]  /*eba0*/  IMAD.MOV R18, RZ, RZ, -R6 ;  /* 0x000000ffff127224 */ /* 0x000fe400078e0a06 */
[----:B------:R-:W-:Y:S01]  /*ebb0*/  @!P3 IMAD.IADD R21, R21, 0x1, -R13 ;  /* 0x000000011515b824 */ /* 0x000fe200078e0a0d */
[----:B------:R-:W-:Y:S01]  /*ebc0*/  ISETP.GT.U32.AND P3, PT, R13, R7, PT ;  /* 0x000000070d00720c */ /* 0x000fe20003f64070 */
[----:B------:R-:W-:-:S02]  /*ebd0*/  VIADD R17, R3, 0xe4 ;  /* 0x000000e403117836 */ /* 0x000fc40000000000 */
[C---:B------:R-:W-:Y:S02]  /*ebe0*/  IMAD R9, R13.reuse, R18, R9 ;  /* 0x000000120d097224 */ /* 0x040fe400078e0209 */
[--C-:B------:R-:W-:Y:S01]  /*ebf0*/  @!P4 IMAD.IADD R12, R12, 0x1, -R13.reuse ;  /* 0x000000010c0cc824 */ /* 0x100fe200078e0a0d */
[----:B------:R-:W-:Y:S01]  /*ec00*/  ISETP.GT.U32.AND P4, PT, R13, R0, PT ;  /* 0x000000000d00720c */ /* 0x000fe20003f84070 */
[----:B------:R-:W-:Y:S01]  /*ec10*/  @!P2 IMAD.IADD R8, R8, 0x1, -R13 ;  /* 0x000000010808a824 */ /* 0x000fe200078e0a0d */
[----:B------:R-:W-:Y:S01]  /*ec20*/  IABS R10, R17 ;  /* 0x00000011000a7213 */ /* 0x000fe20000000000 */
[----:B------:R-:W-:Y:S01]  /*ec30*/  VIADD R16, R3, 0xe5 ;  /* 0x000000e503107836 */ /* 0x000fe20000000000 */
[----:B------:R-:W-:Y:S01]  /*ec40*/  ISETP.GT.U32.AND P2, PT, R13, R9, PT ;  /* 0x000000090d00720c */ /* 0x000fe20003f44070 */
[----:B------:R-:W-:Y:S02]  /*ec50*/  VIADD R18, R3, 0xe3 ;  /* 0x000000e303127836 */ /* 0x000fe40000000000 */
[----:B------:R-:W-:Y:S01]  /*ec60*/  IMAD.HI.U32 R6, R5, R10, RZ ;  /* 0x0000000a05067227 */ /* 0x000fe200078e00ff */
[----:B------:R-:W-:-:S03]  /*ec70*/  IABS R11, R16 ;  /* 0x00000010000b7213 */ /* 0x000fc60000000000 */
[----:B------:R-:W-:Y:S01]  /*ec80*/  @!P3 IMAD.IADD R7, R7, 0x1, -R13 ;  /* 0x000000010707b824 */ /* 0x000fe200078e0a0d */
[C---:B------:R-:W-:Y:S01]  /*ec90*/  ISETP.GT.U32.AND P3, PT, R13.reuse, R8, PT ;  /* 0x000000080d00720c */ /* 0x040fe20003f64070 */
[----:B------:R-:W-:Y:S02]  /*eca0*/  IMAD.MOV R6, RZ, RZ, -R6 ;  /* 0x000000ffff067224 */ /* 0x000fe400078e0a06 */
[----:B0-----:R-:W-:Y:S02]  /*ecb0*/  IMAD.MOV.U32 R4, RZ, RZ, R21 ;  /* 0x000000ffff047224 */ /* 0x001fe400078e0015 */
[----:B------:R-:W-:Y:S01]  /*ecc0*/  @!P4 IMAD.IADD R0, R0, 0x1, -R13 ;  /* 0x000000010000c824 */ /* 0x000fe200078e0a0d */
[----:B------:R-:W-:Y:S01]  /*ecd0*/  ISETP.GT.U32.AND P4, PT, R13, R7, PT ;  /* 0x000000070d00720c */ /* 0x000fe20003f84070 */
[----:B------:R-:W-:-:S04]  /*ece0*/  IMAD.HI.U32 R19, R5, R11, RZ ;  /* 0x0000000b05137227 */ /* 0x000fc800078e00ff */
[----:B------:R-:W-:Y:S01]  /*ecf0*/  IMAD R10, R13, R6, R10 ;  /* 0x000000060d0a7224 */ /* 0x000fe200078e020a */
[----:B------:R-:W-:Y:S01]  /*ed00*/  IABS R6, R18 ;  /* 0x0000001200067213 */ /* 0x000fe20000000000 */
[----:B------:R-:W-:Y:S02]  /*ed10*/  @!P2 IMAD.IADD R9, R9, 0x1, -R13 ;  /* 0x000000010909a824 */ /* 0x000fe400078e0a0d */
[----:B------:R-:W-:Y:S01]  /*ed20*/  @!P5 IMAD.MOV R4, RZ, RZ, -R4 ;  /* 0x000000ffff04d224 */ /* 0x000fe200078e0a04 */
[C---:B------:R-:W-:Y:S01]  /*ed30*/  ISETP.GT.U32.AND P5, PT, R13.reuse, R0, PT ;  /* 0x000000000d00720c */ /* 0x040fe20003fa4070 */
[----:B------:R-:W-:Y:S01]  /*ed40*/  IMAD.MOV R19, RZ, RZ, -R19 ;  /* 0x000000ffff137224 */ /* 0x000fe200078e0a13 */
[----:B------:R-:W-:Y:S01]  /*ed50*/  ISETP.GT.U32.AND P2, PT, R13, R9, PT ;  /* 0x000000090d00720c */ /* 0x000fe20003f44070 */
[----:B------:R-:W-:Y:S01]  /*ed60*/  IMAD.HI.U32 R24, R5, R6, RZ ;  /* 0x0000000605187227 */ /* 0x000fe200078e00ff */
[----:B------:R0:W-:Y:S03]  /*ed70*/  STL [R1+0x4cc], R4 ;  /* 0x0004cc0401007387 */ /* 0x0001e60000100800 */
[----:B------:R-:W-:-:S02]  /*ed80*/  IMAD R11, R13, R19, R11 ;  /* 0x000000130d0b7224 */ /* 0x000fc400078e020b */
[----:B------:R-:W-:Y:S02]  /*ed90*/  IMAD.MOV R24, RZ, RZ, -R24 ;  /* 0x000000ffff187224 */ /* 0x000fe400078e0a18 */
[--C-:B------:R-:W-:Y:S01]  /*eda0*/  @!P3 IMAD.IADD R8, R8, 0x1, -R13.reuse ;  /* 0x000000010808b824 */ /* 0x100fe200078e0a0d */
[----:B------:R-:W-:Y:S01]  /*edb0*/  ISETP.GT.U32.AND P3, PT, R13, R11, PT ;  /* 0x0000000b0d00720c */ /* 0x000fe20003f64070 */
[--C-:B------:R-:W-:Y:S01]  /*edc0*/  @!P4 IMAD.IADD R7, R7, 0x1, -R13.reuse ;  /* 0x000000010707c824 */ /* 0x100fe200078e0a0d */
[----:B------:R-:W-:Y:S01]  /*edd0*/  ISETP.GT.U32.AND P4, PT, R13, R10, PT ;  /* 0x0000000a0d00720c */ /* 0x000fe20003f84070 */
[----:B------:R-:W-:Y:S02]  /*ede0*/  VIADD R19, R3, 0xe2 ;  /* 0x000000e203137836 */ /* 0x000fe40000000000 */
[----:B------:R-:W-:Y:S02]  /*edf0*/  IMAD R6, R13, R24, R6 ;  /* 0x000000180d067224 */ /* 0x000fe400078e0206 */
[----:B------:R-:W-:Y:S01]  /*ee00*/  @!P5 IMAD.IADD R0, R0, 0x1, -R13 ;  /* 0x000000010000d824 */ /* 0x000fe200078e0a0d */
[----:B------:R-:W-:Y:S01]  /*ee10*/  ISETP.GE.AND P5, PT, R23, RZ, PT ;  /* 0x000000ff1700720c */ /* 0x000fe20003fa6270 */
[----:B0-----:R-:W-:Y:S01]  /*ee20*/  IMAD.MOV.U32 R4, RZ, RZ, R12 ;  /* 0x000000ffff047224 */ /* 0x001fe200078e000c */
[----:B------:R-:W-:Y:S01]  /*ee30*/  IABS R21, R19 ;  /* 0x0000001300157213 */ /* 0x000fe20000000000 */
[----:B------:R-:W-:-:S02]  /*ee40*/  VIADD R20, R3, 0xe1 ;  /* 0x000000e103147836 */ /* 0x000fc40000000000 */
[----:B------:R-:W-:Y:S01]  /*ee50*/  @!P2 IMAD.IADD R9, R9, 0x1, -R13 ;  /* 0x000000010909a824 */ /* 0x000fe200078e0a0d */
[----:B------:R-:W-:Y:S01]  /*ee60*/  ISETP.GT.U32.AND P2, PT, R13, R6, PT ;  /* 0x000000060d00720c */ /* 0x000fe20003f44070 */
[----:B------:R-:W-:Y:S01]  /*ee70*/  @!P6 IMAD.MOV R4, RZ, RZ, -R4 ;  /* 0x000000ffff04e224 */ /* 0x000fe200078e0a04 */
[----:B------:R-:W-:Y:S01]  /*ee80*/  IABS R22, R20 ;  /* 0x0000001400167213 */ /* 0x000fe20000000000 */
[----:B------:R-:W-:-:S03]  /*ee90*/  IMAD.HI.U32 R24, R5, R21, RZ ;  /* 0x0000001505187227 */ /* 0x000fc600078e00ff */
[----:B------:R0:W-:Y:S01]  /*eea0*/  STL [R1+0x4c8], R4 ;  /* 0x0004c80401007387 */ /* 0x0001e20000100800 */
[----:B------:R-:W-:Y:S02]  /*eeb0*/  IMAD.MOV.U32 R25, RZ, RZ, R8 ;  /* 0x000000ffff197224 */ /* 0x000fe400078e0008 */
[--C-:B------:R-:W-:Y:S01]  /*eec0*/  @!P3 IMAD.IADD R11, R11, 0x1, -R13.reuse ;  /* 0x000000010b0bb824 */ /* 0x100fe200078e0a0d */
[----:B------:R-:W-:Y:S01]  /*eed0*/  ISETP.GE.AND P3, PT, R14, RZ, PT ;  /* 0x000000ff0e00720c */ /* 0x000fe20003f66270 */
[----:B------:R-:W-:Y:S01]  /*eee0*/  @!P4 IMAD.IADD R10, R10, 0x1, -R13 ;  /* 0x000000010a0ac824 */ /* 0x000fe200078e0a0d */
[----:B------:R-:W-:Y:S01]  /*eef0*/  ISETP.GE.AND P4, PT, R15, RZ, PT ;  /* 0x000000ff0f00720c */ /* 0x000fe20003f86270 */
[----:B------:R-:W-:-:S04]  /*ef00*/  IMAD.HI.U32 R23, R5, R22, RZ ;  /* 0x0000001605177227 */ /* 0x000fc800078e00ff */
[----:B0-----:R-:W-:Y:S02]  /*ef10*/  IMAD.MOV.U32 R4, RZ, RZ, R7 ;  /* 0x000000ffff047224 */ /* 0x001fe400078e0007 */
[----:B------:R-:W-:Y:S02]  /*ef20*/  IMAD.MOV R24, RZ, RZ, -R24 ;  /* 0x000000ffff187224 */ /* 0x000fe400078e0a18 */
[----:B------:R-:W-:Y:S01]  /*ef30*/  @!P1 IMAD.MOV R25, RZ, RZ, -R25 ;  /* 0x000000ffff199224 */ /* 0x000fe200078e0a19 */
[C---:B------:R-:W-:Y:S01]  /*ef40*/  ISETP.GT.U32.AND P1, PT, R13.reuse, R10, PT ;  /* 0x0000000a0d00720c */ /* 0x040fe20003f24070 */
[----:B------:R-:W-:Y:S02]  /*ef50*/  @!P5 IMAD.MOV R4, RZ, RZ, -R4 ;  /* 0x000000ffff04d224 */ /* 0x000fe400078e0a04 */
[----:B------:R-:W-:Y:S01]  /*ef60*/  IMAD.MOV R23, RZ, RZ, -R23 ;  /* 0x000000ffff177224 */ /* 0x000fe200078e0a17 */
[----:B------:R-:W-:Y:S01]  /*ef70*/  STL [R1+0x4c4], R25 ;  /* 0x0004c41901007387 */ /* 0x000fe20000100800 */
[----:B------:R-:W-:-:S02]  /*ef80*/  IMAD R21, R13, R24, R21 ;  /* 0x000000180d157224 */ /* 0x000fc400078e0215 */
[--C-:B------:R-:W-:Y:S01]  /*ef90*/  @!P2 IMAD.IADD R6, R6, 0x1, -R13.reuse ;  /* 0x000000010606a824 */ /* 0x100fe200078e0a0d */
[C---:B------:R-:W-:Y:S01]  /*efa0*/  ISETP.GT.U32.AND P2, PT, R13.reuse, R11, PT ;  /* 0x0000000b0d00720c */ /* 0x040fe20003f44070 */
[----:B------:R0:W-:Y:S01]  /*efb0*/  STL [R1+0x4c0], R4 ;  /* 0x0004c00401007387 */ /* 0x0001e20000100800 */
[C---:B------:R-:W-:Y:S01]  /*efc0*/  IMAD R22, R13.reuse, R23, R22 ;  /* 0x000000170d167224 */ /* 0x040fe200078e0216 */
[----:B------:R-:W-:Y:S01]  /*efd0*/  ISETP.GT.U32.AND P5, PT, R13, R21, PT ;  /* 0x000000150d00720c */ /* 0x000fe20003fa4070 */
[----:B------:R-:W-:Y:S01]  /*efe0*/  @!P3 IMAD.MOV R0, RZ, RZ, -R0 ;  /* 0x000000ffff00b224 */ /* 0x000fe200078e0a00 */
[----:B------:R-:W-:Y:S01]  /*eff0*/  ISETP.GE.AND P3, PT, R16, RZ, PT ;  /* 0x000000ff1000720c */ /* 0x000fe20003f66270 */
[----:B------:R-:W-:Y:S01]  /*f000*/  VIADD R14, R3, 0xe0 ;  /* 0x000000e0030e7836 */ /* 0x000fe20000000000 */
[----:B------:R-:W-:Y:S01]  /*f010*/  ISETP.GT.U32.AND P6, PT, R13, R6, PT ;  /* 0x000000060d00720c */ /* 0x000fe20003fc4070 */
[----:B------:R-:W-:Y:S01]  /*f020*/  @!P1 IMAD.IADD R10, R10, 0x1, -R13 ;  /* 0x000000010a0a9824 */ /* 0x000fe200078e0a0d */
[----:B------:R1:W-:Y:S01]  /*f030*/  STL [R1+0x4bc], R0 ;  /* 0x0004bc0001007387 */ /* 0x0003e20000100800 */
[----:B------:R-:W-:Y:S01]  /*f040*/  ISETP.GE.AND P1, PT, R18, RZ, PT ;  /* 0x000000ff1200720c */ /* 0x000fe20003f26270 */
[----:B0-----:R-:W-:Y:S01]  /*f050*/  IMAD.MOV.U32 R4, RZ, RZ, R9 ;  /* 0x000000ffff047224 */ /* 0x001fe200078e0009 */
[----:B------:R-:W-:Y:S01]  /*f060*/  IABS R15, R14 ;  /* 0x0000000e000f7213 */ /* 0x000fe20000000000 */
[--C-:B------:R-:W-:Y:S01]  /*f070*/  @!P2 IMAD.IADD R11, R11, 0x1, -R13.reuse ;  /* 0x000000010b0ba824 */ /* 0x100fe200078e0a0d */
[----:B------:R-:W-:Y:S01]  /*f080*/  ISETP.GE.AND P2, PT, R17, RZ, PT ;  /* 0x000000ff1100720c */ /* 0x000fe20003f46270 */
[----:B------:R-:W-:Y:S01]  /*f090*/  @!P4 IMAD.MOV R4, RZ, RZ, -R4 ;  /* 0x000000ffff04c224 */ /* 0x000fe200078e0a04 */
[----:B------:R-:W-:Y:S01]  /*f0a0*/  ISETP.GT.U32.AND P4, PT, R13, R22, PT ;  /* 0x000000160d00720c */ /* 0x000fe20003f84070 */
[----:B------:R-:W-:Y:S01]  /*f0b0*/  @!P5 IMAD.IADD R21, R21, 0x1, -R13 ;  /* 0x000000011515d824 */ /* 0x000fe200078e0a0d */
[----:B------:R-:W-:Y:S01]  /*f0c0*/  ISETP.GE.AND P5, PT, R20, RZ, PT ;  /* 0x000000ff1400720c */ /* 0x000fe20003fa6270 */
[----:B-1----:R-:W-:Y:S01]  /*f0d0*/  IMAD.HI.U32 R0, R5, R15, RZ ;  /* 0x0000000f05007227 */ /* 0x002fe200078e00ff */
[----:B------:R0:W-:Y:S03]  /*f0e0*/  STL [R1+0x4b0], R4 ;  /* 0x0004b00401007387 */ /* 0x0001e60000100800 */
[----:B------:R-:W-:-:S02]  /*f0f0*/  IMAD.MOV R0, RZ, RZ, -R0 ;  /* 0x000000ffff007224 */ /* 0x000fc400078e0a00 */
[----:B------:R-:W-:Y:S01]  /*f100*/  @!P6 IMAD.IADD R6, R6, 0x1, -R13 ;  /* 0x000000010606e824 */ /* 0x000fe200078e0a0d */
[----:B------:R-:W-:Y:S01]  /*f110*/  ISETP.GE.AND P6, PT, R19, RZ, PT ;  /* 0x000000ff1300720c */ /* 0x000fe20003fc6270 */
[C---:B------:R-:W-:Y:S02]  /*f120*/  IMAD R0, R13.reuse, R0, R15 ;  /* 0x000000000d007224 */ /* 0x040fe400078e020f */
[----:B------:R-:W-:Y:S01]  /*f130*/  @!P4 IMAD.IADD R22, R22, 0x1, -R13 ;  /* 0x000000011616c824 */ /* 0x000fe200078e0a0d */
[C---:B------:R-:W-:Y:S01]  /*f140*/  ISETP.GT.U32.AND P4, PT, R13.reuse, R21, PT ;  /* 0x000000150d00720c */ /* 0x040fe20003f84070 */
[----:B0-----:R-:W-:Y:S02]  /*f150*/  IMAD.MOV.U32 R4, RZ, RZ, R11 ;  /* 0x000000ffff047224 */ /* 0x001fe400078e000b */
[----:B------:R-:W-:Y:S02]  /*f160*/  IMAD.MOV.U32 R9, RZ, RZ, R10 ;  /* 0x000000ffff097224 */ /* 0x000fe400078e000a */
[----:B------:R-:W-:Y:S01]  /*f170*/  @!P3 IMAD.MOV R4, RZ, RZ, -R4 ;  /* 0x000000ffff04b224 */ /* 0x000fe200078e0a04 */
[----:B------:R-:W-:Y:S01]  /*f180*/  ISETP.GT.U32.AND P3, PT, R13, R22, PT ;  /* 0x000000160d00720c */ /* 0x000fe20003f64070 */
[----:B------:R-:W-:-:S02]  /*f190*/  VIADD R8, R3, 0xdf ;  /* 0x000000df03087836 */ /* 0x000fc40000000000 */
[----:B------:R-:W-:Y:S01]  /*f1a0*/  @!P2 IMAD.MOV R9, RZ, RZ, -R9 ;  /* 0x000000ffff09a224 */ /* 0x000fe200078e0a09 */
[----:B------:R0:W-:Y:S01]  /*f1b0*/  STL [R1+0x4a8], R4 ;  /* 0x0004a80401007387 */ /* 0x0001e20000100800 */
[----:B------:R-:W-:Y:S01]  /*f1c0*/  VIADD R7, R3, 0xde ;  /* 0x000000de03077836 */ /* 0x000fe20000000000 */
[----:B------:R-:W-:Y:S01]  /*f1d0*/  IABS R10, R8 ;  /* 0x00000008000a7213 */ /* 0x000fe20000000000 */
[----:B------:R-:W-:Y:S01]  /*f1e0*/  @!P4 IMAD.IADD R21, R21, 0x1, -R13 ;  /* 0x000000011515c824 */ /* 0x000fe200078e0a0d */
[----:B------:R1:W-:Y:S01]  /*f1f0*/  STL [R1+0x49c], R9 ;  /* 0x00049c0901007387 */ /* 0x0003e20000100800 */
[----:B------:R-:W-:Y:S01]  /*f200*/  ISETP.GE.AND P4, PT, R8, RZ, PT ;  /* 0x000000ff0800720c */ /* 0x000fe20003f86270 */
[----:B------:R-:W-:Y:S01]  /*f210*/  VIADD R17, R3, 0xdc ;  /* 0x000000dc03117836 */ /* 0x000fe20000000000 */
[----:B------:R-:W-:Y:S01]  /*f220*/  IABS R16, R7 ;  /* 0x0000000700107213 */ /* 0x000fe20000000000 */
[----:B------:R-:W-:Y:S01]  /*f230*/  IMAD.HI.U32 R8, R5, R10, RZ ;  /* 0x0000000a05087227 */ /* 0x000fe200078e00ff */
[----:B------:R-:W-:-:S02]  /*f240*/  ISETP.GE.AND P2, PT, R14, RZ, PT ;  /* 0x000000ff0e00720c */ /* 0x000fc40003f46270 */
[----:B------:R-:W-:Y:S01]  /*f250*/  IABS R14, R17 ;  /* 0x00000011000e7213 */ /* 0x000fe20000000000 */
[----:B0-----:R-:W-:Y:S02]  /*f260*/  IMAD.MOV.U32 R4, RZ, RZ, R6 ;  /* 0x000000ffff047224 */ /* 0x001fe400078e0006 */
[----:B------:R-:W-:Y:S01]  /*f270*/  @!P3 IMAD.IADD R22, R22, 0x1, -R13 ;  /* 0x000000011616b824 */ /* 0x000fe200078e0a0d */
[----:B------:R-:W-:Y:S01]  /*f280*/  ISETP.GE.AND P3, PT, R7, RZ, PT ;  /* 0x000000ff0700720c */ /* 0x000fe20003f66270 */
[----:B------:R-:W-:Y:S01]  /*f290*/  @!P1 IMAD.MOV R4, RZ, RZ, -R4 ;  /* 0x000000ffff049224 */ /* 0x000fe200078e0a04 */
[----:B------:R-:W-:Y:S01]  /*f2a0*/  ISETP.GT.U32.AND P1, PT, R13, R0, PT ;  /* 0x000000000d00720c */ /* 0x000fe20003f24070 */
[----:B------:R-:W-:Y:S02]  /*f2b0*/  IMAD.MOV R8, RZ, RZ, -R8 ;  /* 0x000000ffff087224 */ /* 0x000fe400078e0a08 */
[----:B-1----:R-:W-:Y:S01]  /*f2c0*/  IMAD.HI.U32 R9, R5, R16, RZ ;  /* 0x0000001005097227 */ /* 0x002fe200078e00ff */
[----:B------:R0:W-:Y:S03]  /*f2d0*/  STL [R1+0x498], R4 ;  /* 0x0004980401007387 */ /* 0x0001e60000100800 */
[----:B------:R-:W-:-:S02]  /*f2e0*/  IMAD R10, R13, R8, R10 ;  /* 0x000000080d0a7224 */ /* 0x000fc400078e020a */
[----:B------:R-:W-:Y:S02]  /*f2f0*/  VIADD R6, R3, 0xdd ;  /* 0x000000dd03067836 */ /* 0x000fe40000000000 */
[----:B------:R-:W-:Y:S02]  /*f300*/  IMAD.MOV R9, RZ, RZ, -R9 ;  /* 0x000000ffff097224 */ /* 0x000fe400078e0a09 */
[----:B------:R-:W-:Y:S01]  /*f310*/  @!P1 IMAD.IADD R0, R0, 0x1, -R13 ;  /* 0x0000000100009824 */ /* 0x000fe200078e0a0d */
[----:B------:R-:W-:Y:S01]  /*f320*/  IABS R15, R6 ;  /* 0x00000006000f7213 */ /* 0x000fe20000000000 */
[----:B0-----:R-:W-:Y:S01]  /*f330*/  IMAD.MOV.U32 R4, RZ, RZ, R21 ;  /* 0x000000ffff047224 */ /* 0x001fe200078e0015 */
[----:B------:R-:W-:Y:S01]  /*f340*/  ISETP.GE.AND P1, PT, R6, RZ, PT ;  /* 0x000000ff0600720c */ /* 0x000fe20003f26270 */
[C---:B------:R-:W-:Y:S02]  /*f350*/  IMAD R16, R13.reuse, R9, R16 ;  /* 0x000000090d107224 */ /* 0x040fe400078e0210 */
[----:B------:R-:W-:Y:S01]  /*f360*/  @!P6 IMAD.MOV R4, RZ, RZ, -R4 ;  /* 0x000000ffff04e224 */ /* 0x000fe200078e0a04 */
[----:B------:R-:W-:Y:S01]  /*f370*/  ISETP.GT.U32.AND P6, PT, R13, R0, PT ;  /* 0x000000000d00720c */ /* 0x000fe20003fc4070 */
[----:B------:R-:W-:-:S03]  /*f380*/  IMAD.HI.U32 R7, R5, R15, RZ ;  /* 0x0000000f05077227 */ /* 0x000fc600078e00ff */
[----:B------:R0:W-:Y:S01]  /*f390*/  STL [R1+0x450], R4 ;  /* 0x0004500401007387 */ /* 0x0001e20000100800 */
[----:B------:R-:W-:Y:S02]  /*f3a0*/  IMAD.MOV R7, RZ, RZ, -R7 ;  /* 0x000000ffff077224 */ /* 0x000fe400078e0a07 */
[----:B------:R-:W-:Y:S02]  /*f3b0*/  VIADD R8, R3, 0xdb ;  /* 0x000000db03087836 */ /* 0x000fe40000000000 */
[----:B------:R-:W-:Y:S02]  /*f3c0*/  IMAD R15, R13, R7, R15 ;  /* 0x000000070d0f7224 */ /* 0x000fe400078e020f */
[----:B------:R-:W-:Y:S01]  /*f3d0*/  IMAD.HI.U32 R7, R5, R14, RZ ;  /* 0x0000000e05077227 */ /* 0x000fe200078e00ff */
[----:B------:R-:W-:-:S03]  /*f3e0*/  IABS R12, R8 ;  /* 0x00000008000c7213 */ /* 0x000fc60000000000 */
[----:B0-----:R-:W-:Y:S02]  /*f3f0*/  IMAD.MOV.U32 R4, RZ, RZ, R22 ;  /* 0x000000ffff047224 */ /* 0x001fe400078e0016 */
[----:B------:R-:W-:Y:S01]  /*f400*/  @!P6 IMAD.IADD R0, R0, 0x1, -R13 ;  /* 0x000000010000e824 */ /* 0x000fe200078e0a0d */
[C---:B------:R-:W-:Y:S01]  /*f410*/  ISETP.GT.U32.AND P6, PT, R13.reuse, R16, PT ;  /* 0x000000100d00720c */ /* 0x040fe20003fc4070 */
[----:B------:R-:W-:Y:S01]  /*f420*/  @!P5 IMAD.MOV R4, RZ, RZ, -R4 ;  /* 0x000000ffff04d224 */ /* 0x000fe200078e0a04 */
[----:B------:R-:W-:Y:S01]  /*f430*/  ISETP.GT.U32.AND P5, PT, R13, R10, PT ;  /* 0x0000000a0d00720c */ /* 0x000fe20003fa4070 */
[----:B------:R-:W-:Y:S02]  /*f440*/  IMAD.MOV R7, RZ, RZ, -R7 ;  /* 0x000000ffff077224 */ /* 0x000fe400078e0a07 */
[----:B------:R-:W-:Y:S01]  /*f450*/  VIADD R9, R3, 0xda ;  /* 0x000000da03097836 */ /* 0x000fe20000000000 */
[----:B------:R0:W-:Y:S01]  /*f460*/  STL [R1+0x448], R4 ;  /* 0x0004480401007387 */ /* 0x0001e20000100800 */
[----:B------:R-:W-:-:S02]  /*f470*/  IMAD R14, R13, R7, R14 ;  /* 0x000000070d0e7224 */ /* 0x000fc400078e020e */
[C---:B------:R-:W-:Y:S01]  /*f480*/  VIADD R11, R3.reuse, 0xd9 ;  /* 0x000000d9030b7836 */ /* 0x040fe20000000000 */
[----:B------:R-:W-:Y:S01]  /*f490*/  IABS R6, R9 ;  /* 0x0000000900067213 */ /* 0x000fe20000000000 */
[----:B------:R-:W-:Y:S02]  /*f4a0*/  VIADD R7, R3, 0xd8 ;  /* 0x000000d803077836 */ /* 0x000fe40000000000 */
[--C-:B------:R-:W-:Y:S02]  /*f4b0*/  @!P6 IMAD.IADD R16, R16, 0x1, -R13.reuse ;  /* 0x000000011010e824 */ /* 0x100fe400078e0a0d */
[----:B------:R-:W-:Y:S02]  /*f4c0*/  @!P5 IMAD.IADD R10, R10, 0x1, -R13 ;  /* 0x000000010a0ad824 */ /* 0x000fe400078e0a0d */
[----:B0-----:R-:W-:Y:S01]  /*f4d0*/  IMAD.MOV.U32 R4, RZ, RZ, R0 ;  /* 0x000000ffff047224 */ /* 0x001fe200078e0000 */
[----:B------:R-:W-:Y:S01]  /*f4e0*/  ISETP.GT.U32.AND P6, PT, R13, R16, PT ;  /* 0x000000100d00720c */ /* 0x000fe20003fc4070 */
[----:B------:R-:W-:Y:S01]  /*f4f0*/  IMAD.HI.U32 R0, R5, R12, RZ ;  /* 0x0000000c05007227 */ /* 0x000fe200078e00ff */
[----:B------:R-:W-:-:S03]  /*f500*/  ISETP.GT.U32.AND P5, PT, R13, R10, PT ;  /* 0x0000000a0d00720c */ /* 0x000fc60003fa4070 */
[----:B------:R-:W-:Y:S01]  /*f510*/  @!P2 IMAD.MOV R4, RZ, RZ, -R4 ;  /* 0x000000ffff04a224 */ /* 0x000fe200078e0a04 */
[----:B------:R-:W-:Y:S01]  /*f520*/  ISETP.GT.U32.AND P2, PT, R13, R15, PT ;  /* 0x0000000f0d00720c */ /* 0x000fe20003f44070 */
[----:B------:R-:W-:Y:S02]  /*f530*/  IMAD.MOV R0, RZ, RZ, -R0 ;  /* 0x000000ffff007224 */ /* 0x000fe400078e0a00 */
[----:B------:R-:W-:Y:S01]  /*f540*/  IMAD.HI.U32 R18, R5, R6, RZ ;  /* 0x0000000605127227 */ /* 0x000fe200078e00ff */
[----:B------:R0:W-:Y:S03]  /*f550*/  STL [R1+0x494], R4 ;  /* 0x0004940401007387 */ /* 0x0001e60000100800 */
[C---:B------:R-:W-:Y:S01]  /*f560*/  IMAD R12, R13.reuse, R0, R12 ;  /* 0x000000000d0c7224 */ /* 0x040fe200078e020c */
[----:B------:R-:W-:Y:S01]  /*f570*/  IABS R0, R11 ;  /* 0x0000000b00007213 */ /* 0x000fe20000000000 */
[--C-:B------:R-:W-:Y:S01]  /*f580*/  @!P5 IMAD.IADD R10, R10, 0x1, -R13.reuse ;  /* 0x000000010a0ad824 */ /* 0x100fe200078e0a0d */
[C---:B------:R-:W-:Y:S01]  /*f590*/  ISETP.GT.U32.AND P5, PT, R13.reuse, R14, PT ;  /* 0x0000000e0d00720c */ /* 0x040fe20003fa4070 */
[----:B------:R-:W-:Y:S01]  /*f5a0*/  @!P6 IMAD.IADD R16, R16, 0x1, -R13 ;  /* 0x000000011010e824 */ /* 0x000fe200078e0a0d */
[----:B------:R-:W-:Y:S01]  /*f5b0*/  ISETP.GT.U32.AND P6, PT, R13, R12, PT ;  /* 0x0000000c0d00720c */ /* 0x000fe20003fc4070 */
[----:B------:R-:W-:-:S02]  /*f5c0*/  IMAD.MOV R18, RZ, RZ, -R18 ;  /* 0x000000ffff127224 */ /* 0x000fc400078e0a12 */
[--C-:B------:R-:W-:Y:S02]  /*f5d0*/  @!P2 IMAD.IADD R15, R15, 0x1, -R13.reuse ;  /* 0x000000010f0fa824 */ /* 0x100fe400078e0a0d */
[----:B0-----:R-:W-:Y:S02]  /*f5e0*/  IMAD.MOV.U32 R4, RZ, RZ, R16 ;  /* 0x000000ffff047224 */ /* 0x001fe400078e0010 */
[C---:B------:R-:W-:Y:S01]  /*f5f0*/  IMAD R6, R13.reuse, R18, R6 ;  /* 0x000000120d067224 */ /* 0x040fe200078e0206 */
[----:B------:R-:W-:Y:S01]  /*f600*/  ISETP.GT.U32.AND P2, PT, R13, R15, PT ;  /* 0x0000000f0d00720c */ /* 0x000fe20003f44070 */
[----:B------:R-:W-:Y:S01]  /*f610*/  IMAD.MOV.U32 R19, RZ, RZ, R10 ;  /* 0x000000ffff137224 */ /* 0x000fe200078e000a */
[----:B------:R-:W-:Y:S01]  /*f620*/  IABS R18, R7 ;  /* 0x0000000700127213 */ /* 0x000fe20000000000 */
[----:B------:R-:W-:Y:S01]  /*f630*/  @!P5 IMAD.IADD R14, R14, 0x1, -R13 ;  /* 0x000000010e0ed824 */ /* 0x000fe200078e0a0d */
[----:B------:R-:W-:Y:S01]  /*f640*/  ISETP.GE.AND P5, PT, R17, RZ, PT ;  /* 0x000000ff1100720c */ /* 0x000fe20003fa6270 */
[----:B------:R-:W-:-:S02]  /*f650*/  @!P3 IMAD.MOV R4, RZ, RZ, -R4 ;  /* 0x000000ffff04b224 */ /* 0x000fc400078e0a04 */
[----:B------:R-:W-:Y:S01]  /*f660*/  @!P4 IMAD.MOV R19, RZ, RZ, -R19 ;  /* 0x000000ffff13c224 */ /* 0x000fe200078e0a13 */
[C---:B------:R-:W-:Y:S01]  /*f670*/  ISETP.GT.U32.AND P3, PT, R13.reuse, R14, PT ;  /* 0x0000000e0d00720c */ /* 0x040fe20003f64070 */
[----:B------:R-:W-:Y:S01]  /*f680*/  @!P6 IMAD.IADD R12, R12, 0x1, -R13 ;  /* 0x000000010c0ce824 */ /* 0x000fe200078e0a0d */
[----:B------:R-:W-:Y:S01]  /*f690*/  ISETP.GT.U32.AND P4, PT, R13, R6, PT ;  /* 0x000000060d00720c */ /* 0x000fe20003f84070 */
[----:B------:R-:W-:Y:S01]  /*f6a0*/  IMAD.HI.U32 R17, R5, R0, RZ ;  /* 0x0000000005117227 */ /* 0x000fe200078e00ff */
[----:B------:R0:W-:Y:S02]  /*f6b0*/  STL [R1+0x460], R19 ;  /* 0x0004601301007387 */ /* 0x0001e40000100800 */
[----:B------:R-:W-:Y:S01]  /*f6c0*/  ISETP.GT.U32.AND P6, PT, R13, R12, PT ;  /* 0x0000000c0d00720c */ /* 0x000fe20003fc4070 */
[----:B------:R-:W-:Y:S01]  /*f6d0*/  IMAD.MOV.U32 R10, RZ, RZ, R18 ;  /* 0x000000ffff0a7224 */ /* 0x000fe200078e0012 */
[----:B------:R1:W-:Y:S01]  /*f6e0*/  STL [R1+0x490], R4 ;  /* 0x0004900401007387 */ /* 0x0003e20000100800 */
[----:B------:R-:W-:-:S02]  /*f6f0*/  IMAD.MOV R17, RZ, RZ, -R17 ;  /* 0x000000ffff117224 */ /* 0x000fc400078e0a11 */
[--C-:B------:R-:W-:Y:S01]  /*f700*/  @!P2 IMAD.IADD R15, R15, 0x1, -R13.reuse ;  /* 0x000000010f0fa824 */ /* 0x100fe200078e0a0d */
[----:B------:R-:W-:Y:S01]  /*f710*/  ISETP.GE.AND P2, PT, R8, RZ, PT ;  /* 0x000000ff0800720c */ /* 0x000fe20003f46270 */
[----:B------:R-:W-:Y:S02]  /*f720*/  @!P3 IMAD.IADD R14, R14, 0x1, -R13 ;  /* 0x000000010e0eb824 */ /* 0x000fe400078e0a0d */
[----:B------:R-:W-:-:S04]  /*f730*/  IMAD.HI.U32 R16, R5, R10, RZ ;  /* 0x0000000a05107227 */ /* 0x000fc800078e00ff */
[----:B------:R-:W-:Y:S02]  /*f740*/  @!P4 IMAD.IADD R6, R6, 0x1, -R13 ;  /* 0x000000010606c824 */ /* 0x000fe400078e0a0d */
[C---:B------:R-:W-:Y:S02]  /*f750*/  IMAD R0, R13.reuse, R17, R0 ;  /* 0x000000110d007224 */ /* 0x040fe400078e0200 */
[----:B0-----:R-:W-:Y:S01]  /*f760*/  IMAD.MOV.U32 R19, RZ, RZ, R15 ;  /* 0x000000ffff137224 */ /* 0x001fe200078e000f */
[C---:B------:R-:W-:Y:S01]  /*f770*/  ISETP.GT.U32.AND P4, PT, R13.reuse, R6, PT ;  /* 0x000000060d00720c */ /* 0x040fe20003f84070 */
[----:B-1----:R-:W-:Y:S01]  /*f780*/  IMAD.MOV.U32 R4, RZ, RZ, R14 ;  /* 0x000000ffff047224 */ /* 0x002fe200078e000e */
[----:B------:R-:W-:Y:S01]  /*f790*/  ISETP.GT.U32.AND P3, PT, R13, R0, PT ;  /* 0x000000000d00720c */ /* 0x000fe20003f64070 */
[----:B------:R-:W-:Y:S02]  /*f7a0*/  VIADD R8, R3, 0xd7 ;  /* 0x000000d703087836 */ /* 0x000fe40000000000 */
[----:B------:R-:W-:-:S02]  /*f7b0*/  IMAD.MOV R16, RZ, RZ, -R16 ;  /* 0x000000ffff107224 */ /* 0x000fc400078e0a10 */
[----:B------:R-:W-:Y:S01]  /*f7c0*/  @!P1 IMAD.MOV R19, RZ, RZ, -R19 ;  /* 0x000000ffff139224 */ /* 0x000fe200078e0a13 */
[----:B------:R-:W-:Y:S01]  /*f7d0*/  IABS R18, R8 ;  /* 0x0000000800127213 */ /* 0x000fe20000000000 */
[----:B------:R-:W-:Y:S01]  /*f7e0*/  @!P5 IMAD.MOV R4, RZ, RZ, -R4 ;  /* 0x000000ffff04d224 */ /* 0x000fe200078e0a04 */
[----:B------:R-:W-:Y:S01]  /*f7f0*/  ISETP.GE.AND P5, PT, R9, RZ, PT ;  /* 0x000000ff0900720c */ /* 0x000fe20003fa6270 */
[----:B------:R-:W-:Y:S01]  /*f800*/  IMAD R10, R13, R16, R10 ;  /* 0x000000100d0a7224 */ /* 0x000fe200078e020a */
[----:B------:R-:W-:Y:S01]  /*f810*/  STL [R1+0x468], R19 ;  /* 0x0004681301007387 */ /* 0x000fe20000100800 */
[----:B------:R-:W-:Y:S01]  /*f820*/  @!P6 IMAD.IADD R12, R12, 0x1, -R13 ;  /* 0x000000010c0ce824 */ /* 0x000fe200078e0a0d */
[----:B------:R-:W-:Y:S01]  /*f830*/  ISETP.GE.AND P6, PT, R11, RZ, PT ;  /* 0x000000ff0b00720c */ /* 0x000fe20003fc6270 */
[----:B------:R-:W-:Y:S01]  /*f840*/  IMAD.HI.U32 R15, R5, R18, RZ ;  /* 0x00000012050f7227 */ /* 0x000fe200078e00ff */
[----:B------:R0:W-:Y:S01]  /*f850*/  STL [R1+0x478], R4 ;  /* 0x0004780401007387 */ /* 0x0001e20000100800 */
[----:B------:R-:W-:-:S02]  /*f860*/  ISETP.GT.U32.AND P1, PT, R13, R10, PT ;  /* 0x0000000a0d00720c */ /* 0x000fc40003f24070 */
[----:B------:R-:W-:Y:S02]  /*f870*/  IMAD.MOV R15, RZ, RZ, -R15 ;  /* 0x000000ffff0f7224 */ /* 0x000fe400078e0a0f */
[--C-:B------:R-:W-:Y:S01]  /*f880*/  @!P4 IMAD.IADD R6, R6, 0x1, -R13.reuse ;  /* 0x000000010606c824 */ /* 0x100fe200078e0a0d */
[----:B------:R-:W-:Y:S01]  /*f890*/  ISETP.GE.AND P4, PT, R7, RZ, PT ;  /* 0x000000ff0700720c */ /* 0x000fe20003f86270 */
[----:B------:R-:W-:Y:S01]  /*f8a0*/  @!P3 IMAD.IADD R0, R0, 0x1, -R13 ;  /* 0x000000010000b824 */ /* 0x000fe200078e0a0d */
[----:B------:R-:W-:Y:S01]  /*f8b0*/  ISETP.GE.AND P3, PT, R8, RZ, PT ;  /* 0x000000ff0800720c */ /* 0x000fe20003f66270 */
[----:B------:R-:W-:Y:S02]  /*f8c0*/  IMAD R18, R13, R15, R18 ;  /* 0x0000000f0d127224 */ /* 0x000fe400078e0212 */
[----:B0-----:R-:W-:Y:S02]  /*f8d0*/  IMAD.MOV.U32 R4, RZ, RZ, R12 ;  /* 0x000000ffff047224 */ /* 0x001fe400078e000c */
[----:B------:R-:W-:-:S02]  /*f8e0*/  VIADD R12, R3, 0xd5 ;  /* 0x000000d5030c7836 */ /* 0x000fc40000000000 */
[----:B------:R-:W-:Y:S01]  /*f8f0*/  @!P2 IMAD.MOV R4, RZ, RZ, -R4 ;  /* 0x000000ffff04a224 */ /* 0x000fe200078e0a04 */
[----:B------:R-:W-:Y:S01]  /*f900*/  ISETP.GT.U32.AND P2, PT, R13, R0, PT ;  /* 0x000000000d00720c */ /* 0x000fe20003f44070 */
[----:B------:R-:W-:Y:S01]  /*f910*/  @!P1 IMAD.IADD R10, R10, 0x1, -R13 ;  /* 0x000000010a0a9824 */ /* 0x000fe200078e0a0d */
[----:B------:R-:W-:Y:S01]  /*f920*/  IABS R11, R12 ;  /* 0x0000000c000b7213 */ /* 0x000fe20000000000 */
[C---:B------:R-:W-:Y:S01]  /*f930*/  VIADD R7, R3.reuse, 0xd6 ;  /* 0x000000d603077836 */ /* 0x040fe20000000000 */
[----:B------:R0:W-:Y:S01]  /*f940*/  STL [R1+0x47c], R4 ;  /* 0x00047c0401007387 */ /* 0x0001e20000100800 */
[----:B------:R-:W-:Y:S01]  /*f950*/  VIADD R9, R3, 0xd4 ;  /* 0x000000d403097836 */ /* 0x000fe20000000000 */
[----:B------:R-:W-:Y:S01]  /*f960*/  ISETP.GT.U32.AND P1, PT, R13, R10, PT ;  /* 0x0000000a0d00720c */ /* 0x000fe20003f24070 */
[C---:B------:R-:W-:Y:S02]  /*f970*/  VIADD R15, R3.reuse, 0xd3 ;  /* 0x000000d3030f7836 */ /* 0x040fe40000000000 */
[----:B------:R-:W-:Y:S01]  /*f980*/  VIADD R14, R3, 0xcf ;  /* 0x000000cf030e7836 */ /* 0x000fe20000000000 */
[----:B------:R-:W-:-:S03]  /*f990*/  IABS R8, R9 ;  /* 0x0000000900087213 */ /* 0x000fc60000000000 */
[----:B------:R-:W-:Y:S01]  /*f9a0*/  @!P2 IMAD.IADD R0, R0, 0x1, -R13 ;  /* 0x000000010000a824 */ /* 0x000fe200078e0a0d */
[----:B------:R-:W-:Y:S01]  /*f9b0*/  ISETP.GE.AND P2, PT, R7, RZ, PT ;  /* 0x000000ff0700720c */ /* 0x000fe20003f46270 */
[----:B0-----:R-:W-:Y:S01]  /*f9c0*/  IMAD.MOV.U32 R4, RZ, RZ, R6 ;  /* 0x000000ffff047224 */ /* 0x001fe200078e0006 */
[----:B------:R-:W-:Y:S01]  /*f9d0*/  IABS R6, R7 ;  /* 0x0000000700067213 */ /* 0x000fe20000000000 */
[----:B------:R-:W-:Y:S01]  /*f9e0*/  IMAD.MOV.U32 R7, RZ, RZ, R11 ;  /* 0x000000ffff077224 */ /* 0x000fe200078e000b */
[----:B------:R-:W-:Y:S01]  /*f9f0*/  IABS R16, R14 ;  /* 0x0000000e00107213 */ /* 0x000fe20000000000 */
[----:B------:R-:W-:Y:S01]  /*fa00*/  @!P5 IMAD.MOV R4, RZ, RZ, -R4 ;  /* 0x000000ffff04d224 */ /* 0x000fe200078e0a04 */
[----:B------:R-:W-:Y:S01]  /*fa10*/  ISETP.GT.U32.AND P5, PT, R13, R18, PT ;  /* 0x000000120d00720c */ /* 0x000fe20003fa4070 */
[----:B------:R-:W-:-:S03]  /*fa20*/  IMAD.HI.U32 R11, R5, R6, RZ ;  /* 0x00000006050b7227 */ /* 0x000fc600078e00ff */
[----:B------:R0:W-:Y:S01]  /*fa30*/  STL [R1+0x484], R4 ;  /* 0x0004840401007387 */ /* 0x0001e20000100800 */
[----:B------:R-:W-:Y:S01]  /*fa40*/  @!P1 IMAD.IADD R10, R10, 0x1, -R13 ;  /* 0x000000010a0a9824 */ /* 0x000fe200078e0a0d */
[----:B------:R-:W-:Y:S01]  /*fa50*/  ISETP.GE.AND P1, PT, R12, RZ, PT ;  /* 0x000000ff0c00720c */ /* 0x000fe20003f26270 */
[----:B------:R-:W-:-:S04]  /*fa60*/  IMAD.HI.U32 R12, R5, R7, RZ ;  /* 0x00000007050c7227 */ /* 0x000fc800078e00ff */
[----:B------:R-:W-:Y:S02]  /*fa70*/  IMAD.MOV R11, RZ, RZ, -R11 ;  /* 0x000000ffff0b7224 */ /* 0x000fe400078e0a0b */
[----:B------:R-:W-:Y:S01]  /*fa80*/  @!P5 IMAD.IADD R18, R18, 0x1, -R13 ;  /* 0x000000011212d824 */ /* 0x000fe200078e0a0d */
[----:B------:R-:W-:Y:S01]  /*fa90*/  ISETP.GE.AND P5, PT, R9, RZ, PT ;  /* 0x000000ff0900720c */ /* 0x000fe20003fa6270 */
[----:B0-----:R-:W-:Y:S02]  /*faa0*/  IMAD.MOV.U32 R4, RZ, RZ, R0 ;  /* 0x000000ffff047224 */ /* 0x001fe400078e0000 */
[----:B------:R-:W-:Y:S02]  /*fab0*/  IMAD.MOV R9, RZ, RZ, -R12 ;  /* 0x000000ffff097224 */ /* 0x000fe400078e0a0c */
[----:B------:R-:W-:Y:S01]  /*fac0*/  @!P6 IMAD.MOV R4, RZ, RZ, -R4 ;  /* 0x000000ffff04e224 */ /* 0x000fe200078e0a04 */
[C---:B------:R-:W-:Y:S01]  /*fad0*/  ISETP.GT.U32.AND P6, PT, R13.reuse, R18, PT ;  /* 0x000000120d00720c */ /* 0x040fe20003fc4070 */
[----:B------:R-:W-:-:S02]  /*fae0*/  IMAD R6, R13, R11, R6 ;  /* 0x0000000b0d067224 */ /* 0x000fc400078e0206 */
[----:B------:R-:W-:Y:S01]  /*faf0*/  IMAD R7, R13, R9, R7 ;  /* 0x000000090d077224 */ /* 0x000fe200078e0207 */
[----:B------:R0:W-:Y:S01]  /*fb00*/  STL [R1+0x488], R4 ;  /* 0x0004880401007387 */ /* 0x0001e20000100800 */
[----:B------:R-:W-:Y:S01]  /*fb10*/  IMAD.HI.U32 R0, R5, R8, RZ ;  /* 0x0000000805007227 */ /* 0x000fe200078e00ff */
[----:B------:R-:W-:-:S03]  /*fb20*/  IABS R9, R15 ;  /* 0x0000000f00097213 */ /* 0x000fc60000000000 */
[----:B------:R-:W-:Y:S02]  /*fb30*/  IMAD.MOV R0, RZ, RZ, -R0 ;  /* 0x000000ffff007224 */ /* 0x000fe400078e0a00 */
[----:B------:R-:W-:-:S04]  /*fb40*/  IMAD.HI.U32 R20, R5, R9, RZ ;  /* 0x0000000905147227 */ /* 0x000fc800078e00ff */
[----:B0-----:R-:W-:Y:S02]  /*fb50*/  IMAD.MOV.U32 R4, RZ, RZ, R10 ;  /* 0x000000ffff047224 */ /* 0x001fe400078e000a */
[----:B------:R-:W-:Y:S01]  /*fb60*/  @!P6 IMAD.IADD R18, R18, 0x1, -R13 ;  /* 0x000000011212e824 */ /* 0x000fe200078e0a0d */
[C---:B------:R-:W-:Y:S01]  /*fb70*/  ISETP.GT.U32.AND P6, PT, R13.reuse, R7, PT ;  /* 0x000000070d00720c */ /* 0x040fe20003fc4070 */
[----:B------:R-:W-:Y:S01]  /*fb80*/  @!P4 IMAD.MOV R4, RZ, RZ, -R4 ;  /* 0x000000ffff04c224 */ /* 0x000fe200078e0a04 */
[----:B------:R-:W-:Y:S01]  /*fb90*/  ISETP.GT.U32.AND P4, PT, R13, R6, PT ;  /* 0x000000060d00720c */ /* 0x000fe20003f84070 */
[----:B------:R-:W-:Y:S02]  /*fba0*/  VIADD R10, R3, 0xd2 ;  /* 0x000000d2030a7836 */ /* 0x000fe40000000000 */
[----:B------:R-:W-:Y:S01]  /*fbb0*/  IMAD R8, R13, R0, R8 ;  /* 0x000000000d087224 */ /* 0x000fe200078e0208 */
[----:B------:R0:W-:Y:S01]  /*fbc0*/  STL [R1+0x48c], R4 ;  /* 0x00048c0401007387 */ /* 0x0001e20000100800 */
[----:B------:R-:W-:Y:S01]  /*fbd0*/  VIADD R0, R3, 0xd1 ;  /* 0x000000d103007836 */ /* 0x000fe20000000000 */
[----:B------:R-:W-:Y:S01]  /*fbe0*/  IABS R12, R10 ;  /* 0x0000000a000c7213 */ /* 0x000fe20000000000 */
[----:B------:R-:W-:-:S02]  /*fbf0*/  IMAD.MOV R20, RZ, RZ, -R20 ;  /* 0x000000ffff147224 */ /* 0x000fc400078e0a14 */
[----:B------:R-:W-:Y:S01]  /*fc00*/  VIADD R11, R3, 0xd0 ;  /* 0x000000d0030b7836 */ /* 0x000fe20000000000 */
[----:B------:R-:W-:Y:S01]  /*fc10*/  IABS R19, R0 ;  /* 0x0000000000137213 */ /* 0x000fe20000000000 */
[--C-:B------:R-:W-:Y:S02]  /*fc20*/  @!P6 IMAD.IADD R7, R7, 0x1, -R13.reuse ;  /* 0x000000010707e824 */ /* 0x100fe400078e0a0d */
[----:B------:R-:W-:Y:S01]  /*fc30*/  @!P4 IMAD.IADD R6, R6, 0x1, -R13 ;  /* 0x000000010606c824 */ /* 0x000fe200078e0a0d */
[----:B------:R-:W-:Y:S01]  /*fc40*/  IABS R17, R11 ;  /* 0x0000000b00117213 */ /* 0x000fe20000000000 */
[----:B0-----:R-:W-:Y:S01]  /*fc50*/  IMAD.MOV.U32 R4, RZ, RZ, R18 ;  /* 0x000000ffff047224 */ /* 0x001fe200078e0012 */
[----:B------:R-:W-:Y:S01]  /*fc60*/  ISETP.GT.U32.AND P4, PT, R13, R8, PT ;  /* 0x000000080d00720c */ /* 0x000fe20003f84070 */
[----:B------:R-:W-:Y:S01]  /*fc70*/  IMAD.HI.U32 R21, R5, R12, RZ ;  /* 0x0000000c05157227 */ /* 0x000fe200078e00ff */
[----:B------:R-:W-:-:S03]  /*fc80*/  ISETP.GT.U32.AND P6, PT, R13, R6, PT ;  /* 0x000000060d00720c */ /* 0x000fc60003fc4070 */
[----:B------:R-:W-:Y:S01]  /*fc90*/  @!P3 IMAD.MOV R4, RZ, RZ, -R4 ;  /* 0x000000ffff04b224 */ /* 0x000fe200078e0a04 */
[C---:B------:R-:W-:Y:S01]  /*fca0*/  ISETP.GT.U32.AND P3, PT, R13.reuse, R7, PT ;  /* 0x000000070d00720c */ /* 0x040fe20003f64070 */
[----:B------:R-:W-:Y:S02]  /*fcb0*/  IMAD R9, R13, R20, R9 ;  /* 0x000000140d097224 */ /* 0x000fe400078e0209 */
[----:B------:R-:W-:Y:S01]  /*fcc0*/  IMAD.HI.U32 R20, R5, R19, RZ ;  /* 0x0000001305147227 */ /* 0x000fe200078e00ff */
[----:B------:R0:W-:Y:S03]  /*fcd0*/  STL [R1+0x458], R4 ;  /* 0x0004580401007387 */ /* 0x0001e60000100800 */
[----:B------:R-:W-:Y:S02]  /*fce0*/  IMAD.MOV R21, RZ, RZ, -R21 ;  /* 0x000000ffff157224 */ /* 0x000fe400078e0a15 */
[----:B------:R-:W-:Y:S01]  /*fcf0*/  @!P6 IMAD.IADD R6, R6, 0x1, -R13 ;  /* 0x000000010606e824 */ /* 0x000fe200078e0a0d */
[----:B------:R-:W-:Y:S01]  /*fd00*/  ISETP.GT.U32.AND P6, PT, R13, R9, PT ;  /* 0x000000090d00720c */ /* 0x000fe20003fc4070 */
[----:B------:R-:W-:-:S02]  /*fd10*/  IMAD.MOV R20, RZ, RZ, -R20 ;  /* 0x000000ffff147224 */ /* 0x000fc400078e0a14 */
[C---:B------:R-:W-:Y:S02]  /*fd20*/  IMAD R12, R13.reuse, R21, R12 ;  /* 0x000000150d0c7224 */ /* 0x040fe400078e020c */
[----:B0-----:R-:W-:Y:S02]  /*fd30*/  IMAD.MOV.U32 R4, RZ, RZ, R6 ;  /* 0x000000ffff047224 */ /* 0x001fe400078e0006 */
[C---:B------:R-:W-:Y:S02]  /*fd40*/  IMAD R6, R13.reuse, R20, R19 ;  /* 0x000000140d067224 */ /* 0x040fe400078e0213 */
[----:B------:R-:W-:Y:S01]  /*fd50*/  @!P2 IMAD.MOV R4, RZ, RZ, -R4 ;  /* 0x000000ffff04a224 */ /* 0x000fe200078e0a04 */
[----:B------:R-:W-:Y:S01]  /*fd60*/  ISETP.GT.U32.AND P2, PT, R13, R12, PT ;  /* 0x0000000c0d00720c */ /* 0x000fe20003f44070 */
[--C-:B------:R-:W-:Y:S01]  /*fd70*/  @!P3 IMAD.IADD R7, R7, 0x1, -R13.reuse ;  /* 0x000000010707b824 */ /* 0x100fe200078e0a0d */
[----:B------:R-:W-:Y:S01]  /*fd80*/  ISETP.GT.U32.AND P3, PT, R13, R6, PT ;  /* 0x000000060d00720c */ /* 0x000fe20003f64070 */
[----:B------:R-:W-:Y:S01]  /*fd90*/  @!P6 IMAD.IADD R9, R9, 0x1, -R13 ;  /* 0x000000010909e824 */ /* 0x000fe200078e0a0d */
[----:B------:R0:W-:Y:S01]  /*fda0*/  STL [R1+0x454], R4 ;  /* 0x0004540401007387 */ /* 0x0001e20000100800 */
[----:B------:R-:W-:Y:S01]  /*fdb0*/  IMAD.HI.U32 R18, R5, R17, RZ ;  /* 0x0000001105127227 */ /* 0x000fe200078e00ff */
[----:B------:R-:W-:-:S03]  /*fdc0*/  ISETP.GE.AND P6, PT, R10, RZ, PT ;  /* 0x000000ff0a00720c */ /* 0x000fc60003fc6270 */
[----:B------:R-:W-:Y:S02]  /*fdd0*/  IMAD.MOV R18, RZ, RZ, -R18 ;  /* 0x000000ffff127224 */ /* 0x000fe400078e0a12 */
[--C-:B------:R-:W-:Y:S02]  /*fde0*/  @!P4 IMAD.IADD R8, R8, 0x1, -R13.reuse ;  /* 0x000000010808c824 */ /* 0x100fe400078e0a0d */
[----:B------:R-:W-:Y:S01]  /*fdf0*/  @!P2 IMAD.IADD R12, R12, 0x1, -R13 ;  /* 0x000000010c0ca824 */ /* 0x000fe200078e0a0d */
[C---:B------:R-:W-:Y:S01]  /*fe00*/  ISETP.GT.U32.AND P2, PT, R13.reuse, R9, PT ;  /* 0x000000090d00720c */ /* 0x040fe20003f44070 */
[----:B0-----:R-:W-:Y:S01]  /*fe10*/  IMAD.MOV.U32 R4, RZ, RZ, R7 ;  /* 0x000000ffff047224 */ /* 0x001fe200078e0007 */
[C---:B------:R-:W-:Y:S01]  /*fe20*/  ISETP.GT.U32.AND P4, PT, R13.reuse, R8, PT ;  /* 0x000000080d00720c */ /* 0x040fe20003f84070 */
[----:B------:R-:W-:Y:S01]  /*fe30*/  @!P3 IMAD.IADD R6, R6, 0x1, -R13 ;  /* 0x000000010606b824 */ /* 0x000fe200078e0a0d */
[C---:B------:R-:W-:Y:S01]  /*fe40*/  ISETP.GT.U32.AND P3, PT, R13.reuse, R12, PT ;  /* 0x0000000c0d00720c */ /* 0x040fe20003f64070 */
[----:B------:R-:W-:-:S02]  /*fe50*/  IMAD R10, R13, R18, R17 ;  /* 0x000000120d0a7224 */ /* 0x000fc400078e0211 */
[----:B------:R-:W-:Y:S02]  /*fe60*/  VIADD R17, R3, 0xce ;  /* 0x000000ce03117836 */ /* 0x000fe40000000000 */
[----:B------:R-:W-:Y:S01]  /*fe70*/  @!P1 IMAD.MOV R4, RZ, RZ, -R4 ;  /* 0x000000ffff049224 */ /* 0x000fe200078e0a04 */
[----:B------:R-:W-:Y:S01]  /*fe80*/  ISETP.GT.U32.AND P1, PT, R13, R6, PT ;  /* 0x000000060d00720c */ /* 0x000fe20003f24070 */
[----:B------:R-:W-:Y:S01]  /*fe90*/  IMAD.HI.U32 R21, R5, R16, RZ ;  /* 0x0000001005157227 */ /* 0x000fe200078e00ff */
[----:B------:R-:W-:Y:S02]  /*fea0*/  IABS R22, R17 ;  /* 0x0000001100167213 */ /* 0x000fe40000000000 */
[----:B------:R0:W-:Y:S01]  /*feb0*/  STL [R1+0x44c], R4 ;  /* 0x00044c0401007387 */ /* 0x0001e20000100800 */
[----:B------:R-:W-:Y:S01]  /*fec0*/  @!P2 IMAD.IADD R9, R9, 0x1, -R13 ;  /* 0x000000010909a824 */ /* 0x000fe200078e0a0d */
[----:B------:R-:W-:Y:S01]  /*fed0*/  ISETP.GT.U32.AND P2, PT, R13, R10, PT ;  /* 0x0000000a0d00720c */ /* 0x000fe20003f44070 */
[----:B------:R-:W-:-:S04]  /*fee0*/  IMAD.HI.U32 R23, R5, R22, RZ ;  /* 0x0000001605177227 */ /* 0x000fc800078e00ff */
[----:B------:R-:W-:Y:S02]  /*fef0*/  IMAD.MOV R23, RZ, RZ, -R23 ;  /* 0x000000ffff177224 */ /* 0x000fe400078e0a17 */
[----:B------:R-:W-:Y:S01]  /*ff00*/  @!P1 IMAD.IADD R6, R6, 0x1, -R13 ;  /* 0x0000000106069824 */ /* 0x000fe200078e0a0d */
[----:B------:R-:W-:Y:S01]  /*ff10*/  ISETP.GE.AND P1, PT, R0, RZ, PT ;  /* 0x000000ff0000720c */ /* 0x000fe20003f26270 */
[----:B------:R-:W-:Y:S02]  /*ff20*/  IMAD.MOV R21, RZ, RZ, -R21 ;  /* 0x000000ffff157224 */ /* 0x000fe400078e0a15 */
[C---:B------:R-:W-:Y:S02]  /*ff30*/  IMAD R0, R13.reuse, R23, R22 ;  /* 0x000000170d007224 */ /* 0x040fe400078e0216 */
[C---:B------:R-:W-:Y:S02]  /*ff40*/  IMAD R16, R13.reuse, R21, R16 ;  /* 0x000000150d107224 */ /* 0x040fe400078e0210 */
[--C-:B------:R-:W-:Y:S01]  /*ff50*/  @!P2 IMAD.IADD R10, R10, 0x1, -R13.reuse ;  /* 0x000000010a0aa824 */ /* 0x100fe200078e0a0d */
[----:B------:R-:W-:Y:S01]  /*ff60*/  ISETP.GT.U32.AND P2, PT, R13, R0, PT ;  /* 0x000000000d00720c */ /* 0x000fe20003f44070 */
[----:B------:R-:W-:Y:S01]  /*ff70*/  @!P4 IMAD.IADD R8, R8, 0x1, -R13 ;  /* 0x000000010808c824 */ /* 0x000fe200078e0a0d */
[----:B------:R-:W-:Y:S01]  /*ff80*/  ISETP.GE.AND P4, PT, R15, RZ, PT ;  /* 0x000000ff0f00720c */ /* 0x000fe20003f86270 */
[----:B------:R-:W-:-:S02]  /*ff90*/  VIADD R20, R3, 0xcd ;  /* 0x000000cd03147836 */ /* 0x000fc40000000000 */
[----:B------:R-:W-:Y:S01]  /*ffa0*/  @!P3 IMAD.IADD R12, R12, 0x1, -R13 ;  /* 0x000000010c0cb824 */ /* 0x000fe200078e0a0d */
[----:B------:R-:W-:Y:S01]  /*ffb0*/  ISETP.GT.U32.AND P3, PT, R13, R16, PT ;  /* 0x000000100d00720c */ /* 0x000fe20003f64070 */
[C---:B------:R-:W-:Y:S01]  /*ffc0*/  VIADD R18, R3.reuse, 0xcc ;  /* 0x000000cc03127836 */ /* 0x040fe20000000000 */
[----:B------:R-:W-:Y:S01]  /*ffd0*/  IABS R21, R20 ;  /* 0x0000001400157213 */ /* 0x000fe20000000000 */
[----:B------:R-:W-:Y:S02]  /*ffe0*/  VIADD R15, R3, 0xcb ;  /* 0x000000cb030f7836 */ /* 0x000fe40000000000 */
[----:B------:R-:W-:Y:S01]  /*fff0*/  IMAD.MOV.U32 R25, RZ, RZ, R8 ;  /* 0x000000ffff197224 */ /* 0x000fe200078e0008 */
[----:B------:R-:W-:Y:S01]  /*10000*/  IABS R7, R18 ;  /* 0x0000001200077213 */ /* 0x000fe20000000000 */
[----:B------:R-:W-:Y:S01]  /*10010*/  IMAD.HI.U32 R24, R5, R21, RZ ;  /* 0x0000001505187227 */ /* 0x000fe200078e00ff */
[----:B------:R-:W-:-:S03]  /*10020*/  IABS R19, R15 ;  /* 0x0000000f00137213 */ /* 0x000fc60000000000 */
[----:B0-----:R-:W-:Y:S02]  /*10030*/  IMAD.MOV.U32 R4, RZ, RZ, R9 ;  /* 0x000000ffff047224 */ /* 0x001fe400078e0009 */
[----:B------:R-:W-:Y:S01]  /*10040*/  @!P2 IMAD.IADD R0, R0, 0x1, -R13 ;  /* 0x000000010000a824 */ /* 0x000fe200078e0a0d */
[----:B------:R-:W-:Y:S01]  /*10050*/  ISETP.GT.U32.AND P2, PT, R13, R10, PT ;  /* 0x0000000a0d00720c */ /* 0x000fe20003f44070 */
[----:B------:R-:W-:-:S04]  /*10060*/  IMAD.HI.U32 R22, R5, R7, RZ ;  /* 0x0000000705167227 */ /* 0x000fc800078e00ff */
[----:B------:R-:W-:Y:S02]  /*10070*/  IMAD.MOV R24, RZ, RZ, -R24 ;  /* 0x000000ffff187224 */ /* 0x000fe400078e0a18 */
[----:B------:R-:W-:Y:S01]  /*10080*/  @!P3 IMAD.IADD R16, R16, 0x1, -R13 ;  /* 0x000000011010b824 */ /* 0x000fe200078e0a0d */
[----:B------:R-:W-:Y:S01]  /*10090*/  ISETP.GE.AND P3, PT, R11, RZ, PT ;  /* 0x000000ff0b00720c */ /* 0x000fe20003f66270 */
[----:B------:R-:W-:Y:S02]  /*100a0*/  @!P5 IMAD.MOV R25, RZ, RZ, -R25 ;  /* 0x000000ffff19d224 */ /* 0x000fe400078e0a19 */
[----:B------:R-:W-:Y:S01]  /*100b0*/  @!P4 IMAD.MOV R4, RZ, RZ, -R4 ;  /* 0x000000ffff04c224 */ /* 0x000fe200078e0a04 */
[----:B------:R-:W-:Y:S01]  /*100c0*/  ISETP.GT.U32.AND P4, PT, R13, R0, PT ;  /* 0x000000000d00720c */ /* 0x000fe20003f84070 */
[----:B------:R-:W-:Y:S01]  /*100d0*/  VIADD R11, R3, 0xca ;  /* 0x000000ca030b7836 */ /* 0x000fe20000000000 */
[----:B------:R-:W-:Y:S01]  /*100e0*/  STL [R1+0x440], R25 ;  /* 0x0004401901007387 */ /* 0x000fe20000100800 */
[----:B------:R-:W-:Y:S01]  /*100f0*/  IMAD.MOV R22, RZ, RZ, -R22 ;  /* 0x000000ffff167224 */ /* 0x000fe200078e0a16 */
[C---:B------:R-:W-:Y:S01]  /*10100*/  ISETP.GT.U32.AND P5, PT, R13.reuse, R16, PT ;  /* 0x000000100d00720c */ /* 0x040fe20003fa4070 */
[----:B------:R-:W-:Y:S01]  /*10110*/  IMAD R21, R13, R24, R21 ;  /* 0x000000180d157224 */ /* 0x000fe200078e0215 */
[----:B------:R0:W-:Y:S01]  /*10120*/  STL [R1+0x43c], R4 ;  /* 0x00043c0401007387 */ /* 0x0001e20000100800 */
[----:B------:R-:W-:Y:S01]  /*10130*/  IMAD.HI.U32 R23, R5, R19, RZ ;  /* 0x0000001305177227 */ /* 0x000fe200078e00ff */
[----:B------:R-:W-:-:S03]  /*10140*/  IABS R8, R11 ;  /* 0x0000000b00087213 */ /* 0x000fc60000000000 */
[C---:B------:R-:W-:Y:S02]  /*10150*/  IMAD R7, R13.reuse, R22, R7 ;  /* 0x000000160d077224 */ /* 0x040fe400078e0207 */
[----:B------:R-:W-:Y:S01]  /*10160*/  @!P6 IMAD.MOV R12, RZ, RZ, -R12 ;  /* 0x000000ffff0ce224 */ /* 0x000fe200078e0a0c */
[C---:B------:R-:W-:Y:S01]  /*10170*/  ISETP.GT.U32.AND P6, PT, R13.reuse, R21, PT ;  /* 0x000000150d00720c */ /* 0x040fe20003fc4070 */
[----:B------:R-:W-:Y:S02]  /*10180*/  IMAD.MOV R23, RZ, RZ, -R23 ;  /* 0x000000ffff177224 */ /* 0x000fe400078e0a17 */
[----:B0-----:R-:W-:Y:S01]  /*10190*/  IMAD.MOV.U32 R4, RZ, RZ, R6 ;  /* 0x000000ffff047224 */ /* 0x001fe200078e0006 */
[----:B------:R-:W-:Y:S01]  /*101a0*/  STL [R1+0x438], R12 ;  /* 0x0004380c01007387 */ /* 0x000fe20000100800 */
[----:B------:R-:W-:Y:S02]  /*101b0*/  IMAD.MOV.U32 R9, RZ, RZ, R8 ;  /* 0x000000ffff097224 */ /* 0x000fe400078e0008 */
[----:B------:R-:W-:Y:S01]  /*101c0*/  @!P1 IMAD.MOV R4, RZ, RZ, -R4 ;  /* 0x000000ffff049224 */ /* 0x000fe200078e0a04 */
[C---:B------:R-:W-:Y:S01]  /*101d0*/  ISETP.GT.U32.AND P1, PT, R13.reuse, R7, PT ;  /* 0x000000070d00720c */ /* 0x040fe20003f24070 */
[----:B------:R-:W-:-:S02]  /*101e0*/  IMAD R19, R13, R23, R19 ;  /* 0x000000170d137224 */ /* 0x000fc400078e0213 */
[--C-:B------:R-:W-:Y:S01]  /*101f0*/  @!P4 IMAD.IADD R0, R0, 0x1, -R13.reuse ;  /* 0x000000010000c824 */ /* 0x100fe200078e0a0d */
[----:B------:R-:W-:Y:S01]  /*10200*/  ISETP.GE.AND P4, PT, R17, RZ, PT ;  /* 0x000000ff1100720c */ /* 0x000fe20003f86270 */
[----:B------:R-:W-:Y:S01]  /*10210*/  IMAD.HI.U32 R6, R5, R9, RZ ;  /* 0x0000000905067227 */ /* 0x000fe200078e00ff */
[----:B------:R0:W-:Y:S03]  /*10220*/  STL [R1+0x434], R4 ;  /* 0x0004340401007387 */ /* 0x0001e60000100800 */
[----:B------:R-:W-:Y:S01]  /*10230*/  @!P2 IMAD.IADD R10, R10, 0x1, -R13 ;  /* 0x000000010a0aa824 */ /* 0x000fe200078e0a0d */
[----:B------:R-:W-:Y:S01]  /*10240*/  ISETP.GT.U32.AND P2, PT, R13, R19, PT ;  /* 0x000000130d00720c */ /* 0x000fe20003f44070 */
[----:B------:R-:W-:Y:S02]  /*10250*/  IMAD.MOV R6, RZ, RZ, -R6 ;  /* 0x000000ffff067224 */ /* 0x000fe400078e0a06 */
[----:B------:R-:W-:-:S02]  /*10260*/  VIADD R22, R3, 0xc9 ;  /* 0x000000c903167836 */ /* 0x000fc40000000000 */
[--C-:B------:R-:W-:Y:S01]  /*10270*/  @!P5 IMAD.IADD R16, R16, 0x1, -R13.reuse ;  /* 0x000000011010d824 */ /* 0x100fe200078e0a0d */
[----:B------:R-:W-:Y:S01]  /*10280*/  ISETP.GE.AND P5, PT, R14, RZ, PT ;  /* 0x000000ff0e00720c */ /* 0x000fe20003fa6270 */
[----:B------:R-:W-:Y:S01]  /*10290*/  @!P6 IMAD.IADD R21, R21, 0x1, -R13 ;  /* 0x000000011515e824 */ /* 0x000fe200078e0a0d */
[----:B------:R-:W-:Y:S01]  /*102a0*/  IABS R8, R22 ;  /* 0x0000001600087213 */ /* 0x000fe20000000000 */
[----:B0-----:R-:W-:Y:S01]  /*102b0*/  IMAD.MOV.U32 R4, RZ, RZ, R10 ;  /* 0x000000ffff047224 */ /* 0x001fe200078e000a */
[----:B------:R-:W-:Y:S01]  /*102c0*/  ISETP.GE.AND P6, PT, R20, RZ, PT ;  /* 0x000000ff1400720c */ /* 0x000fe20003fc6270 */
[----:B------:R-:W-:Y:S02]  /*102d0*/  IMAD R6, R13, R6, R9 ;  /* 0x000000060d067224 */ /* 0x000fe400078e0209 */
[----:B------:R-:W-:Y:S01]  /*102e0*/  @!P1 IMAD.IADD R7, R7, 0x1, -R13 ;  /* 0x0000000107079824 */ /* 0x000fe200078e0a0d */
[----:B------:R-:W-:Y:S01]  /*102f0*/  ISETP.GT.U32.AND P1, PT, R13, R21, PT ;  /* 0x000000150d00720c */ /* 0x000fe20003f24070 */
[----:B------:R-:W-:-:S02]  /*10300*/  @!P3 IMAD.MOV R4, RZ, RZ, -R4 ;  /* 0x000000ffff04b224 */ /* 0x000fc400078e0a04 */
[----:B------:R-:W-:Y:S01]  /*10310*/  @!P4 IMAD.MOV R0, RZ, RZ, -R0 ;  /* 0x000000ffff00c224 */ /* 0x000fe200078e0a00 */
[----:B------:R-:W-:Y:S01]  /*10320*/  ISETP.GT.U32.AND P4, PT, R13, R6, PT ;  /* 0x000000060d00720c */ /* 0x000fe20003f84070 */
[----:B------:R-:W-:Y:S01]  /*10330*/  IMAD.HI.U32 R9, R5, R8, RZ ;  /* 0x0000000805097227 */ /* 0x000fe200078e00ff */
[----:B------:R-:W-:Y:S01]  /*10340*/  ISETP.GT.U32.AND P3, PT, R13, R7, PT ;  /* 0x000000070d00720c */ /* 0x000fe20003f64070 */
[----:B------:R0:W-:Y:S02]  /*10350*/  STL [R1+0x430], R4 ;  /* 0x0004300401007387 */ /* 0x0001e40000100800 */
[----:B------:R-:W-:Y:S02]  /*10360*/  @!P2 IMAD.IADD R19, R19, 0x1, -R13 ;  /* 0x000000011313a824 */ /* 0x000fe400078e0a0d */
[----:B------:R-:W-:Y:S02]  /*10370*/  IMAD.MOV R9, RZ, RZ, -R9 ;  /* 0x000000ffff097224 */ /* 0x000fe400078e0a09 */
[----:B------:R-:W-:Y:S01]  /*10380*/  @!P1 IMAD.IADD R21, R21, 0x1, -R13 ;  /* 0x0000000115159824 */ /* 0x000fe200078e0a0d */
[C---:B------:R-:W-:Y:S01]  /*10390*/  ISETP.GT.U32.AND P2, PT, R13.reuse, R19, PT ;  /* 0x000000130d00720c */ /* 0x040fe20003f44070 */
[----:B------:R-:W-:Y:S01]  /*103a0*/  IMAD R8, R13, R9, R8 ;  /* 0x000000090d087224 */ /* 0x000fe200078e0208 */
[----:B------:R-:W-:Y:S01]  /*103b0*/  ISETP.GE.AND P1, PT, R15, RZ, PT ;  /* 0x000000ff0f00720c */ /* 0x000fe20003f26270 */
[----:B0-----:R-:W-:-:S02]  /*103c0*/  IMAD.MOV.U32 R4, RZ, RZ, R16 ;  /* 0x000000ffff047224 */ /* 0x001fc400078e0010 */
[----:B------:R-:W-:Y:S02]  /*103d0*/  VIADD R9, R3, 0xc7 ;  /* 0x000000c703097836 */ /* 0x000fe40000000000 */
[----:B------:R-:W-:Y:S01]  /*103e0*/  @!P5 IMAD.MOV R4, RZ, RZ, -R4 ;  /* 0x000000ffff04d224 */ /* 0x000fe200078e0a04 */
[----:B------:R-:W-:Y:S01]  /*103f0*/  ISETP.GE.AND P5, PT, R18, RZ, PT ;  /* 0x000000ff1200720c */ /* 0x000fe20003fa6270 */
[--C-:B------:R-:W-:Y:S01]  /*10400*/  @!P4 IMAD.IADD R6, R6, 0x1, -R13.reuse ;  /* 0x000000010606c824 */ /* 0x100fe200078e0a0d */
[----:B------:R-:W-:Y:S01]  /*10410*/  IABS R12, R9 ;  /* 0x00000009000c7213 */ /* 0x000fe20000000000 */
[--C-:B------:R-:W-:Y:S01]  /*10420*/  @!P3 IMAD.IADD R7, R7, 0x1, -R13.reuse ;  /* 0x000000010707b824 */ /* 0x100fe200078e0a0d */
[----:B------:R0:W-:Y:S01]  /*10430*/  STL [R1+0x42c], R4 ;  /* 0x00042c0401007387 */ /* 0x0001e20000100800 */
[----:B------:R-:W-:Y:S01]  /*10440*/  ISETP.GT.U32.AND P3, PT, R13, R8, PT ;  /* 0x000000080d00720c */ /* 0x000fe20003f64070 */
[----:B------:R-:W-:Y:S01]  /*10450*/  @!P2 IMAD.IADD R19, R19, 0x1, -R13 ;  /* 0x000000011313a824 */ /* 0x000fe200078e0a0d */
[----:B------:R-:W-:Y:S01]  /*10460*/  ISETP.GT.U32.AND P4, PT, R13, R6, PT ;  /* 0x000000060d00720c */ /* 0x000fe20003f84070 */
[----:B------:R1:W-:Y:S01]  /*10470*/  STL [R1+0x424], R0 ;  /* 0x0004240001007387 */ /* 0x0003e20000100800 */
[----:B------:R-:W-:Y:S01]  /*10480*/  ISETP.GE.AND P2, PT, R11, RZ, PT ;  /* 0x000000ff0b00720c */ /* 0x000fe20003f46270 */
[----:B------:R-:W-:-:S03]  /*10490*/  IMAD.MOV.U32 R11, RZ, RZ, R12 ;  /* 0x000000ffff0b7224 */ /* 0x000fc600078e000c */
[----:B------:R-:W-:Y:S02]  /*104a0*/  @!P5 IMAD.MOV R7, RZ, RZ, -R7 ;  /* 0x000000ffff07d224 */ /* 0x000fe400078e0a07 */
[----:B0-----:R-:W-:Y:S02]  /*104b0*/  IMAD.MOV.U32 R4, RZ, RZ, R21 ;  /* 0x000000ffff047224 */ /* 0x001fe400078e0015 */
[----:B------:R-:W-:-:S04]  /*104c0*/  IMAD.HI.U32 R12, R5, R11, RZ ;  /* 0x0000000b050c7227 */ /* 0x000fc800078e00ff */
[----:B-1----:R-:W-:Y:S02]  /*104d0*/  VIADD R0, R3, 0xc8 ;  /* 0x000000c803007836 */ /* 0x002fe40000000000 */
[----:B------:R-:W-:Y:S01]  /*104e0*/  @!P6 IMAD.MOV R4, RZ, RZ, -R4 ;  /* 0x000000ffff04e224 */ /* 0x000fe200078e0a04 */
[----:B------:R-:W-:Y:S01]  /*104f0*/  ISETP.GE.AND P6, PT, R22, RZ, PT ;  /* 0x000000ff1600720c */ /* 0x000fe20003fc6270 */
[--C-:B------:R-:W-:Y:S01]  /*10500*/  @!P3 IMAD.IADD R8, R8, 0x1, -R13.reuse ;  /* 0x000000010808b824 */ /* 0x100fe200078e0a0d */
[----:B------:R-:W-:Y:S01]  /*10510*/  IABS R10, R0 ;  /* 0x00000000000a7213 */ /* 0x000fe20000000000 */
[----:B------:R-:W-:Y:S01]  /*10520*/  IMAD.MOV R12, RZ, RZ, -R12 ;  /* 0x000000ffff0c7224 */ /* 0x000fe200078e0a0c */
[----:B------:R0:W-:Y:S01]  /*10530*/  STL [R1+0x314], R4 ;  /* 0x0003140401007387 */ /* 0x0001e20000100800 */
[----:B------:R-:W-:Y:S01]  /*10540*/  ISETP.GE.AND P5, PT, R0, RZ, PT ;  /* 0x000000ff0000720c */ /* 0x000fe20003fa6270 */
[----:B------:R-:W-:Y:S01]  /*10550*/  @!P4 IMAD.IADD R6, R6, 0x1, -R13 ;  /* 0x000000010606c824 */ /* 0x000fe200078e0a0d */
[----:B------:R-:W-:Y:S01]  /*10560*/  ISETP.GT.U32.AND P3, PT, R13, R8, PT ;  /* 0x000000080d00720c */ /* 0x000fe20003f64070 */
[----:B------:R-:W-:Y:S01]  /*10570*/  IMAD.HI.U32 R14, R5, R10, RZ ;  /* 0x0000000a050e7227 */ /* 0x000fe200078e00ff */
[----:B------:R1:W-:Y:S03]  /*10580*/  STL [R1+0x308], R7 ;  /* 0x0003080701007387 */ /* 0x0003e60000100800 */
[----:B------:R-:W-:-:S02]  /*10590*/  IMAD.MOV R14, RZ, RZ, -R14 ;  /* 0x000000ffff0e7224 */ /* 0x000fc400078e0a0e */
[----:B0-----:R-:W-:Y:S02]  /*105a0*/  IMAD.MOV.U32 R4, RZ, RZ, R19 ;  /* 0x000000ffff047224 */ /* 0x001fe400078e0013 */
[----:B------:R-:W-:Y:S02]  /*105b0*/  IMAD R0, R13, R14, R10 ;  /* 0x0000000e0d007224 */ /* 0x000fe400078e020a */
[----:B------:R-:W-:Y:S01]  /*105c0*/  @!P1 IMAD.MOV R4, RZ, RZ, -R4 ;  /* 0x000000ffff049224 */ /* 0x000fe200078e0a04 */
[----:B------:R-:W-:Y:S01]  /*105d0*/  ISETP.GE.AND P1, PT, R9, RZ, PT ;  /* 0x000000ff0900720c */ /* 0x000fe20003f26270 */
[C---:B------:R-:W-:Y:S01]  /*105e0*/  IMAD R11, R13.reuse, R12, R11 ;  /* 0x0000000c0d0b7224 */ /* 0x040fe200078e020b */
[----:B------:R-:W-:Y:S01]  /*105f0*/  ISETP.GT.U32.AND P4, PT, R13, R0, PT ;  /* 0x000000000d00720c */ /* 0x000fe20003f84070 */
[----:B-1----:R-:W-:Y:S01]  /*10600*/  VIADD R7, R3, 0xc6 ;  /* 0x000000c603077836 */ /* 0x002fe20000000000 */
[----:B------:R0:W-:Y:S01]  /*10610*/  STL [R1+0x404], R4 ;  /* 0x0004040401007387 */ /* 0x0001e20000100800 */
[----:B------:R-:W-:-:S02]  /*10620*/  @!P3 IMAD.IADD R8, R8, 0x1, -R13 ;  /* 0x000000010808b824 */ /* 0x000fc400078e0a0d */
[C---:B------:R-:W-:Y:S01]  /*10630*/  VIADD R12, R3.reuse, 0xc4 ;  /* 0x000000c4030c7836 */ /* 0x040fe20000000000 */
[----:B------:R-:W-:Y:S01]  /*10640*/  IABS R10, R7 ;  /* 0x00000007000a7213 */ /* 0x000fe20000000000 */
[----:B------:R-:W-:Y:S01]  /*10650*/  VIADD R21, R3, 0xc1 ;  /* 0x000000c103157836 */ /* 0x000fe20000000000 */
[----:B------:R-:W-:Y:S01]  /*10660*/  ISETP.GE.AND P3, PT, R7, RZ, PT ;  /* 0x000000ff0700720c */ /* 0x000fe20003f66270 */
[C---:B------:R-:W-:Y:S01]  /*10670*/  VIADD R22, R3.reuse, 0x8f ;  /* 0x0000008f03167836 */ /* 0x040fe20000000000 */
[----:B------:R-:W-:Y:S01]  /*10680*/  IABS R16, R12 ;  /* 0x0000000c00107213 */ /* 0x000fe20000000000 */
[----:B------:R-:W-:Y:S02]  /*10690*/  IMAD.MOV.U32 R7, RZ, RZ, R10 ;  /* 0x000000ffff077224 */ /* 0x000fe400078e000a */
[----:B0-----:R-:W-:Y:S02]  /*106a0*/  IMAD.MOV.U32 R4, RZ, RZ, R6 ;  /* 0x000000ffff047224 */ /* 0x001fe400078e0006 */
[----:B------:R-:W-:-:S02]  /*106b0*/  VIADD R6, R3, 0xc5 ;  /* 0x000000c503067836 */ /* 0x000fc40000000000 */
[----:B------:R-:W-:Y:S01]  /*106c0*/  @!P2 IMAD.MOV R4, RZ, RZ, -R4 ;  /* 0x000000ffff04a224 */ /* 0x000fe200078e0a04 */
[----:B------:R-:W-:Y:S01]  /*106d0*/  ISETP.GT.U32.AND P2, PT, R13, R11, PT ;  /* 0x0000000b0d00720c */ /* 0x000fe20003f44070 */
[----:B------:R-:W-:Y:S01]  /*106e0*/  @!P4 IMAD.IADD R0, R0, 0x1, -R13 ;  /* 0x000000010000c824 */ /* 0x000fe200078e0a0d */
[----:B------:R-:W-:Y:S01]  /*106f0*/  IABS R9, R6 ;  /* 0x0000000600097213 */ /* 0x000fe20000000000 */
[C---:B------:R-:W-:Y:S01]  /*10700*/  IMAD.HI.U32 R10, R5.reuse, R7, RZ ;  /* 0x00000007050a7227 */ /* 0x040fe200078e00ff */
[----:B------:R0:W-:Y:S01]  /*10710*/  STL [R1+0x40c], R4 ;  /* 0x00040c0401007387 */ /* 0x0001e20000100800 */
[----:B------:R-:W-:Y:S02]  /*10720*/  ISETP.GE.AND P4, PT, R6, RZ, PT ;  /* 0x000000ff0600720c */ /* 0x000fe40003f86270 */
[----:B------:R-:W-:-:S04]  /*10730*/  IMAD.HI.U32 R6, R5, R9, RZ ;  /* 0x0000000905067227 */ /* 0x000fc800078e00ff */
[----:B------:R-:W-:Y:S02]  /*10740*/  IMAD.MOV R10, RZ, RZ, -R10 ;  /* 0x000000ffff0a7224 */ /* 0x000fe400078e0a0a */
[----:B------:R-:W-:Y:S02]  /*10750*/  @!P2 IMAD.IADD R11, R11, 0x1, -R13 ;  /* 0x000000010b0ba824 */ /* 0x000fe400078e0a0d */
[----:B0-----:R-:W-:Y:S02]  /*10760*/  IMAD.MOV.U32 R4, RZ, RZ, R8 ;  /* 0x000000ffff047224 */ /* 0x001fe400078e0008 */
[----:B------:R-:W-:Y:S01]  /*10770*/  IMAD.MOV R6, RZ, RZ, -R6 ;  /* 0x000000ffff067224 */ /* 0x000fe200078e0a06 */
[C---:B------:R-:W-:Y:S01]  /*10780*/  ISETP.GT.U32.AND P2, PT, R13.reuse, R11, PT ;  /* 0x0000000b0d00720c */ /* 0x040fe20003f44070 */
[----:B------:R-:W-:Y:S01]  /*10790*/  @!P6 IMAD.MOV R4, RZ, RZ, -R4 ;  /* 0x000000ffff04e224 */ /* 0x000fe200078e0a04 */
[C---:B------:R-:W-:Y:S01]  /*107a0*/  ISETP.GT.U32.AND P6, PT, R13.reuse, R0, PT ;  /* 0x000000000d00720c */ /* 0x040fe20003fc4070 */
[----:B------:R-:W-:-:S02]  /*107b0*/  IMAD R7, R13, R10, R7 ;  /* 0x0000000a0d077224 */ /* 0x000fc400078e0207 */
[----:B------:R-:W-:Y:S01]  /*107c0*/  IMAD R9, R13, R6, R9 ;  /* 0x000000060d097224 */ /* 0x000fe200078e0209 */
[----:B------:R0:W-:Y:S01]  /*107d0*/  STL [R1+0x414], R4 ;  /* 0x0004140401007387 */ /* 0x0001e20000100800 */
[----:B------:R-:W-:Y:S02]  /*107e0*/  VIADD R8, R3, 0xc3 ;  /* 0x000000c303087836 */ /* 0x000fe40000000000 */
[----:B------:R-:W-:-:S03]  /*107f0*/  IMAD.HI.U32 R10, R5, R16, RZ ;  /* 0x00000010050a7227 */ /* 0x000fc600078e00ff */
[----:B------:R-:W-:Y:S01]  /*10800*/  IABS R19, R8 ;  /* 0x0000000800137213 */ /* 0x000fe20000000000 */
[--C-:B------:R-:W-:Y:S01]  /*10810*/  @!P2 IMAD.IADD R11, R11, 0x1, -R13.reuse ;  /* 0x000000010b0ba824 */ /* 0x100fe200078e0a0d */
[C---:B------:R-:W-:Y:S01]  /*10820*/  ISETP.GT.U32.AND P2, PT, R13.reuse, R9, PT ;  /* 0x000000090d00720c */ /* 0x040fe20003f44070 */
[----:B------:R-:W-:Y:S01]  /*10830*/  @!P6 IMAD.IADD R0, R0, 0x1, -R13 ;  /* 0x000000010000e824 */ /* 0x000fe200078e0a0d */
[----:B------:R-:W-:Y:S01]  /*10840*/  ISETP.GT.U32.AND P6, PT, R13, R7, PT ;  /* 0x000000070d00720c */ /* 0x000fe20003fc4070 */
[----:B------:R-:W-:Y:S02]  /*10850*/  IMAD.MOV R10, RZ, RZ, -R10 ;  /* 0x000000ffff0a7224 */ /* 0x000fe400078e0a0a */
[----:B0-----:R-:W-:Y:S02]  /*10860*/  IMAD.MOV.U32 R4, RZ, RZ, R0 ;  /* 0x000000ffff047224 */ /* 0x001fe400078e0000 */
[----:B------:R-:W-:-:S04]  /*10870*/  IMAD.HI.U32 R0, R5, R19, RZ ;  /* 0x0000001305007227 */ /* 0x000fc800078e00ff */
[----:B------:R-:W-:Y:S02]  /*10880*/  VIADD R6, R3, 0xc2 ;  /* 0x000000c203067836 */ /* 0x000fe40000000000 */
[--C-:B------:R-:W-:Y:S02]  /*10890*/  @!P2 IMAD.IADD R9, R9, 0x1, -R13.reuse ;  /* 0x000000010909a824 */ /* 0x100fe400078e0a0d */
[----:B------:R-:W-:Y:S01]  /*108a0*/  @!P6 IMAD.IADD R7, R7, 0x1, -R13 ;  /* 0x000000010707e824 */ /* 0x000fe200078e0a0d */
[----:B------:R-:W-:Y:S01]  /*108b0*/  IABS R18, R6 ;  /* 0x0000000600127213 */ /* 0x000fe20000000000 */
[----:B------:R-:W-:Y:S01]  /*108c0*/  IMAD.MOV R0, RZ, RZ, -R0 ;  /* 0x000000ffff007224 */ /* 0x000fe200078e0a00 */
[C---:B------:R-:W-:Y:S01]  /*108d0*/  ISETP.GT.U32.AND P2, PT, R13.reuse, R9, PT ;  /* 0x000000090d00720c */ /* 0x040fe20003f44070 */
[C---:B------:R-:W-:Y:S01]  /*108e0*/  IMAD R16, R13.reuse, R10, R16 ;  /* 0x0000000a0d107224 */ /* 0x040fe200078e0210 */
[C---:B------:R-:W-:Y:S01]  /*108f0*/  ISETP.GT.U32.AND P6, PT, R13.reuse, R7, PT ;  /* 0x000000070d00720c */ /* 0x040fe20003fc4070 */
[----:B------:R-:W-:-:S02]  /*10900*/  IMAD R19, R13, R0, R19 ;  /* 0x000000000d137224 */ /* 0x000fc400078e0213 */
[----:B------:R-:W-:Y:S01]  /*10910*/  @!P5 IMAD.MOV R4, RZ, RZ, -R4 ;  /* 0x000000ffff04d224 */ /* 0x000fe200078e0a04 */
[----:B------:R-:W-:Y:S01]  /*10920*/  ISETP.GE.AND P5, PT, R12, RZ, PT ;  /* 0x000000ff0c00720c */ /* 0x000fe20003fa6270 */
[----:B------:R-:W-:-:S03]  /*10930*/  IMAD.HI.U32 R0, R5, R18, RZ ;  /* 0x0000001205007227 */ /* 0x000fc600078e00ff */
[----:B------:R0:W-:Y:S01]  /*10940*/  STL [R1+0x418], R4 ;  /* 0x0004180401007387 */ /* 0x0001e20000100800 */
[----:B------:R-:W-:Y:S02]  /*10950*/  IMAD.MOV R0, RZ, RZ, -R0 ;  /* 0x000000ffff007224 */ /* 0x000fe400078e0a00 */
[--C-:B------:R-:W-:Y:S01]  /*10960*/  @!P2 IMAD.IADD R9, R9, 0x1, -R13.reuse ;  /* 0x000000010909a824 */ /* 0x100fe200078e0a0d */
[----:B------:R-:W-:Y:S01]  /*10970*/  ISETP.GT.U32.AND P2, PT, R13, R19, PT ;  /* 0x000000130d00720c */ /* 0x000fe20003f44070 */
[----:B------:R-:W-:Y:S01]  /*10980*/  @!P6 IMAD.IADD R7, R7, 0x1, -R13 ;  /* 0x000000010707e824 */ /* 0x000fe200078e0a0d */
[C---:B------:R-:W-:Y:S01]  /*10990*/  ISETP.GT.U32.AND P6, PT, R13.reuse, R16, PT ;  /* 0x000000100d00720c */ /* 0x040fe20003fc4070 */
[----:B------:R-:W-:Y:S02]  /*109a0*/  IMAD R18, R13, R0, R18 ;  /* 0x000000000d127224 */ /* 0x000fe400078e0212 */
[----:B------:R-:W-:Y:S02]  /*109b0*/  IMAD.MOV.U32 R17, RZ, RZ, R7 ;  /* 0x000000ffff117224 */ /* 0x000fe400078e0007 */
[----:B0-----:R-:W-:-:S02]  /*109c0*/  IMAD.MOV.U32 R4, RZ, RZ, R11 ;  /* 0x000000ffff047224 */ /* 0x001fc400078e000b */
[----:B------:R-:W-:Y:S02]  /*109d0*/  VIADD R12, R3, 0xc0 ;  /* 0x000000c0030c7836 */ /* 0x000fe40000000000 */
[----:B------:R-:W-:Y:S01]  /*109e0*/  @!P1 IMAD.MOV R4, RZ, RZ, -R4 ;  /* 0x000000ffff049224 */ /* 0x000fe200078e0a04 */
[----:B------:R-:W-:Y:S01]  /*109f0*/  ISETP.GE.AND P1, PT, R8, RZ, PT ;  /* 0x000000ff0800720c */ /* 0x000fe20003f26270 */
[----:B------:R-:W-:Y:S01]  /*10a00*/  @!P3 IMAD.MOV R17, RZ, RZ, -R17 ;  /* 0x000000ffff11b224 */ /* 0x000fe200078e0a11 */
[----:B------:R-:W-:Y:S01]  /*10a10*/  IABS R8, R21 ;  /* 0x0000001500087213 */ /* 0x000fe20000000000 */
[--C-:B------:R-:W-:Y:S01]  /*10a20*/  @!P6 IMAD.IADD R16, R16, 0x1, -R13.reuse ;  /* 0x000000011010e824 */ /* 0x100fe200078e0a0d */
[----:B------:R-:W-:Y:S01]  /*10a30*/  ISETP.GT.U32.AND P3, PT, R13, R18, PT ;  /* 0x000000120d00720c */ /* 0x000fe20003f64070 */
[----:B------:R-:W-:Y:S01]  /*10a40*/  @!P2 IMAD.IADD R19, R19, 0x1, -R13 ;  /* 0x000000011313a824 */ /* 0x000fe200078e0a0d */
[----:B------:R-:W-:Y:S01]  /*10a50*/  IABS R15, R12 ;  /* 0x0000000c000f7213 */ /* 0x000fe20000000000 */
[----:B------:R-:W-:Y:S01]  /*10a60*/  IMAD.HI.U32 R10, R5, R8, RZ ;  /* 0x00000008050a7227 */ /* 0x000fe200078e00ff */
[C---:B------:R-:W-:Y:S01]  /*10a70*/  ISETP.GT.U32.AND P6, PT, R13.reuse, R16, PT ;  /* 0x000000100d00720c */ /* 0x040fe20003fc4070 */
[----:B------:R0:W-:Y:S01]  /*10a80*/  STL [R1+0x420], R4 ;  /* 0x0004200401007387 */ /* 0x0001e20000100800 */
[----:B------:R-:W-:Y:S01]  /*10a90*/  ISETP.GT.U32.AND P2, PT, R13, R19, PT ;  /* 0x000000130d00720c */ /* 0x000fe20003f44070 */
[----:B------:R-:W-:-:S02]  /*10aa0*/  IMAD.HI.U32 R0, R5, R15, RZ ;  /* 0x0000000f05007227 */ /* 0x000fc400078e00ff */
[----:B------:R1:W-:Y:S02]  /*10ab0*/  STL [R1+0x41c], R17 ;  /* 0x00041c1101007387 */ /* 0x0003e40000100800 */
[----:B------:R-:W-:Y:S02]  /*10ac0*/  IMAD.MOV R7, RZ, RZ, -R10 ;  /* 0x000000ffff077224 */ /* 0x000fe400078e0a0a */
[----:B------:R-:W-:Y:S02]  /*10ad0*/  VIADD R11, R3, 0xbf ;  /* 0x000000bf030b7836 */ /* 0x000fe40000000000 */
[----:B------:R-:W-:Y:S02]  /*10ae0*/  IMAD.MOV R0, RZ, RZ, -R0 ;  /* 0x000000ffff007224 */ /* 0x000fe400078e0a00 */
[----:B------:R-:W-:Y:S01]  /*10af0*/  IMAD R8, R13, R7, R8 ;  /* 0x000000070d087224 */ /* 0x000fe200078e0208 */
[----:B------:R-:W-:Y:S01]  /*10b00*/  IABS R14, R11 ;  /* 0x0000000b000e7213 */ /* 0x000fe20000000000 */
[----:B------:R-:W-:-:S02]  /*10b10*/  @!P3 IMAD.IADD R18, R18, 0x1, -R13 ;  /* 0x000000011212b824 */ /* 0x000fc400078e0a0d */
[C---:B------:R-:W-:Y:S02]  /*10b20*/  IMAD R15, R13.reuse, R0, R15 ;  /* 0x000000000d0f7224 */ /* 0x040fe400078e020f */
[--C-:B------:R-:W-:Y:S01]  /*10b30*/  @!P6 IMAD.IADD R16, R16, 0x1, -R13.reuse ;  /* 0x000000011010e824 */ /* 0x100fe200078e0a0d */
[----:B------:R-:W-:Y:S01]  /*10b40*/  ISETP.GT.U32.AND P6, PT, R13, R8, PT ;  /* 0x000000080d00720c */ /* 0x000fe20003fc4070 */
[----:B------:R-:W-:Y:S01]  /*10b50*/  @!P2 IMAD.IADD R19, R19, 0x1, -R13 ;  /* 0x000000011313a824 */ /* 0x000fe200078e0a0d */
[----:B------:R-:W-:Y:S01]  /*10b60*/  ISETP.GT.U32.AND P3, PT, R13, R18, PT ;  /* 0x000000120d00720c */ /* 0x000fe20003f64070 */
[----:B------:R-:W-:Y:S01]  /*10b70*/  IMAD.HI.U32 R0, R5, R14, RZ ;  /* 0x0000000e05007227 */ /* 0x000fe200078e00ff */
[----:B------:R-:W-:-:S03]  /*10b80*/  ISETP.GT.U32.AND P2, PT, R13, R15, PT ;  /* 0x0000000f0d00720c */ /* 0x000fc60003f44070 */
[----:B0-----:R-:W-:Y:S02]  /*10b90*/  IMAD.MOV.U32 R4, RZ, RZ, R9 ;  /* 0x000000ffff047224 */ /* 0x001fe400078e0009 */
[----:B------:R-:W-:Y:S02]  /*10ba0*/  VIADD R10, R3, 0xbe ;  /* 0x000000be030a7836 */ /* 0x000fe40000000000 */
[----:B------:R-:W-:Y:S02]  /*10bb0*/  IMAD.MOV R0, RZ, RZ, -R0 ;  /* 0x000000ffff007224 */ /* 0x000fe400078e0a00 */
[----:B------:R-:W-:Y:S01]  /*10bc0*/  @!P4 IMAD.MOV R4, RZ, RZ, -R4 ;  /* 0x000000ffff04c224 */ /* 0x000fe200078e0a04 */
[----:B------:R-:W-:Y:S01]  /*10bd0*/  IABS R20, R10 ;  /* 0x0000000a00147213 */ /* 0x000fe20000000000 */
[----:B------:R-:W-:Y:S01]  /*10be0*/  IMAD R14, R13, R0, R14 ;  /* 0x000000000d0e7224 */ /* 0x000fe200078e020e */
[----:B------:R-:W-:Y:S01]  /*10bf0*/  ISETP.GE.AND P4, PT, R6, RZ, PT ;  /* 0x000000ff0600720c */ /* 0x000fe20003f86270 */
[----:B------:R-:W-:Y:S01]  /*10c00*/  VIADD R7, R3, 0xbc ;  /* 0x000000bc03077836 */ /* 0x000fe20000000000 */
[----:B------:R0:W-:Y:S01]  /*10c10*/  STL [R1+0x410], R4 ;  /* 0x0004100401007387 */ /* 0x0001e20000100800 */
[----:B------:R-:W-:-:S02]  /*10c20*/  @!P6 IMAD.IADD R8, R8, 0x1, -R13 ;  /* 0x000000010808e824 */ /* 0x000fc400078e0a0d */
[--C-:B------:R-:W-:Y:S01]  /*10c30*/  @!P3 IMAD.IADD R18, R18, 0x1, -R13.reuse ;  /* 0x000000011212b824 */ /* 0x100fe200078e0a0d */
[----:B------:R-:W-:Y:S01]  /*10c40*/  ISETP.GT.U32.AND P3, PT, R13, R14, PT ;  /* 0x0000000e0d00720c */ /* 0x000fe20003f64070 */
[----:B------:R-:W-:Y:S01]  /*10c50*/  @!P2 IMAD.IADD R15, R15, 0x1, -R13 ;  /* 0x000000010f0fa824 */ /* 0x000fe200078e0a0d */
[----:B------:R-:W-:Y:S01]  /*10c60*/  IABS R9, R7 ;  /* 0x0000000700097213 */ /* 0x000fe20000000000 */
[----:B------:R-:W-:Y:S01]  /*10c70*/  VIADD R6, R3, 0xbd ;  /* 0x000000bd03067836 */ /* 0x000fe20000000000 */
[----:B------:R-:W-:Y:S01]  /*10c80*/  ISETP.GT.U32.AND P6, PT, R13, R8, PT ;  /* 0x000000080d00720c */ /* 0x000fe20003fc4070 */
[----:B------:R-:W-:Y:S01]  /*10c90*/  IMAD.HI.U32 R0, R5, R20, RZ ;  /* 0x0000001405007227 */ /* 0x000fe200078e00ff */
[----:B------:R-:W-:Y:S02]  /*10ca0*/  ISETP.GE.AND P2, PT, R12, RZ, PT ;  /* 0x000000ff0c00720c */ /* 0x000fe40003f46270 */
[----:B-1----:R-:W-:Y:S01]  /*10cb0*/  IABS R17, R6 ;  /* 0x0000000600117213 */ /* 0x002fe20000000000 */
[----:B0-----:R-:W-:-:S02]  /*10cc0*/  IMAD.MOV.U32 R4, RZ, RZ, R16 ;  /* 0x000000ffff047224 */ /* 0x001fc400078e0010 */
[----:B------:R-:W-:Y:S01]  /*10cd0*/  @!P1 IMAD.MOV R19, RZ, RZ, -R19 ;  /* 0x000000ffff139224 */ /* 0x000fe200078e0a13 */
[----:B------:R-:W-:Y:S01]  /*10ce0*/  ISETP.GT.U32.AND P1, PT, R13, R15, PT ;  /* 0x0000000f0d00720c */ /* 0x000fe20003f24070 */
[----:B------:R-:W-:Y:S01]  /*10cf0*/  @!P5 IMAD.MOV R4, RZ, RZ, -R4 ;  /* 0x000000ffff04d224 */ /* 0x000fe200078e0a04 */
[----:B------:R-:W-:Y:S01]  /*10d00*/  ISETP.GE.AND P5, PT, R21, RZ, PT ;  /* 0x000000ff1500720c */ /* 0x000fe20003fa6270 */
[----:B------:R-:W-:Y:S02]  /*10d10*/  IMAD.MOV R21, RZ, RZ, -R0 ;  /* 0x000000ffff157224 */ /* 0x000fe400078e0a00 */
[C---:B------:R-:W-:Y:S01]  /*10d20*/  IMAD.HI.U32 R0, R5.reuse, R9, RZ ;  /* 0x0000000905007227 */ /* 0x040fe200078e00ff */
[----:B------:R0:W-:Y:S03]  /*10d30*/  STL [R1+0x408], R4 ;  /* 0x0004080401007387 */ /* 0x0001e60000100800 */
[----:B------:R-:W-:Y:S01]  /*10d40*/  IMAD.MOV R0, RZ, RZ, -R0 ;  /* 0x000000ffff007224 */ /* 0x000fe200078e0a00 */
[----:B------:R-:W-:Y:S01]  /*10d50*/  STL [R1+0x304], R19 ;  /* 0x0003041301007387 */ /* 0x000fe20000100800 */
[----:B------:R-:W-:-:S04]  /*10d60*/  IMAD.HI.U32 R16, R5, R17, RZ ;  /* 0x0000001105107227 */ /* 0x000fc800078e00ff */
[----:B------:R-:W-:Y:S02]  /*10d70*/  IMAD R12, R13, R21, R20 ;  /* 0x000000150d0c7224 */ /* 0x000fe400078e0214 */
[----:B0-----:R-:W-:Y:S02]  /*10d80*/  IMAD.MOV.U32 R4, RZ, RZ, R18 ;  /* 0x000000ffff047224 */ /* 0x001fe400078e0012 */
[----:B------:R-:W-:Y:S02]  /*10d90*/  @!P3 IMAD.IADD R14, R14, 0x1, -R13 ;  /* 0x000000010e0eb824 */ /* 0x000fe400078e0a0d */
[----:B------:R-:W-:Y:S01]  /*10da0*/  @!P4 IMAD.MOV R4, RZ, RZ, -R4 ;  /* 0x000000ffff04c224 */ /* 0x000fe200078e0a04 */
[----:B------:R-:W-:Y:S01]  /*10db0*/  ISETP.GE.AND P4, PT, R11, RZ, PT ;  /* 0x000000ff0b00720c */ /* 0x000fe20003f86270 */
[C---:B------:R-:W-:Y:S01]  /*10dc0*/  IMAD R9, R13.reuse, R0, R9 ;  /* 0x000000000d097224 */ /* 0x040fe200078e0209 */
[C---:B------:R-:W-:Y:S01]  /*10dd0*/  ISETP.GT.U32.AND P3, PT, R13.reuse, R14, PT ;  /* 0x0000000e0d00720c */ /* 0x040fe20003f64070 */
[----:B------:R-:W-:Y:S01]  /*10de0*/  IMAD.MOV R16, RZ, RZ, -R16 ;  /* 0x000000ffff107224 */ /* 0x000fe200078e0a10 */
[----:B------:R0:W-:Y:S01]  /*10df0*/  STL [R1+0x300], R4 ;  /* 0x0003000401007387 */ /* 0x0001e20000100800 */
[--C-:B------:R-:W-:Y:S01]  /*10e00*/  @!P6 IMAD.IADD R8, R8, 0x1, -R13.reuse ;  /* 0x000000010808e824 */ /* 0x100fe200078e0a0d */
[----:B------:R-:W-:Y:S01]  /*10e10*/  ISETP.GT.U32.AND P6, PT, R13, R12, PT ;  /* 0x0000000c0d00720c */ /* 0x000fe20003fc4070 */
[----:B------:R-:W-:Y:S01]  /*10e20*/  @!P1 IMAD.IADD R15, R15, 0x1, -R13 ;  /* 0x000000010f0f9824 */ /* 0x000fe200078e0a0d */
[C---:B------:R-:W-:Y:S01]  /*10e30*/  ISETP.GT.U32.AND P1, PT, R13.reuse, R9, PT ;  /* 0x000000090d00720c */ /* 0x040fe20003f24070 */
[----:B------:R-:W-:-:S02]  /*10e40*/  IMAD R17, R13, R16, R17 ;  /* 0x000000100d117224 */ /* 0x000fc400078e0211 */
[C---:B------:R-:W-:Y:S02]  /*10e50*/  VIADD R0, R3.reuse, 0xbb ;  /* 0x000000bb03007836 */ /* 0x040fe40000000000 */
[C---:B------:R-:W-:Y:S02]  /*10e60*/  VIADD R16, R3.reuse, 0xb9 ;  /* 0x000000b903107836 */ /* 0x040fe40000000000 */
[----:B0-----:R-:W-:Y:S01]  /*10e70*/  IMAD.MOV.U32 R4, RZ, RZ, R8 ;  /* 0x000000ffff047224 */ /* 0x001fe200078e0008 */
[----:B------:R-:W-:Y:S01]  /*10e80*/  IABS R11, R0 ;  /* 0x00000000000b7213 */ /* 0x000fe20000000000 */
[----:B------:R-:W-:Y:S02]  /*10e90*/  VIADD R8, R3, 0xba ;  /* 0x000000ba03087836 */ /* 0x000fe40000000000 */
[----:B------:R-:W-:Y:S01]  /*10ea0*/  @!P5 IMAD.MOV R4, RZ, RZ, -R4 ;  /* 0x000000ffff04d224 */ /* 0x000fe200078e0a04 */
[----:B------:R-:W-:Y:S01]  /*10eb0*/  ISETP.GT.U32.AND P5, PT, R13, R17, PT ;  /* 0x000000110d00720c */ /* 0x000fe20003fa4070 */
[--C-:B------:R-:W-:Y:S01]  /*10ec0*/  @!P3 IMAD.IADD R14, R14, 0x1, -R13.reuse ;  /* 0x000000010e0eb824 */ /* 0x100fe200078e0a0d */
[----:B------:R-:W-:Y:S01]  /*10ed0*/  ISETP.GE.AND P3, PT, R10, RZ, PT ;  /* 0x000000ff0a00720c */ /* 0x000fe20003f66270 */
[--C-:B------:R-:W-:Y:S01]  /*10ee0*/  @!P6 IMAD.IADD R12, R12, 0x1, -R13.reuse ;  /* 0x000000010c0ce824 */ /* 0x100fe200078e0a0d */
[----:B------:R0:W-:Y:S01]  /*10ef0*/  STL [R1+0x378], R4 ;  /* 0x0003780401007387 */ /* 0x0001e20000100800 */
[----:B------:R-:W-:Y:S01]  /*10f00*/  ISETP.GE.AND P6, PT, R6, RZ, PT ;  /* 0x000000ff0600720c */ /* 0x000fe20003fc6270 */
[----:B------:R-:W-:Y:S01]  /*10f10*/  @!P1 IMAD.IADD R9, R9, 0x1, -R13 ;  /* 0x0000000109099824 */ /* 0x000fe200078e0a0d */
[----:B------:R-:W-:Y:S01]  /*10f20*/  IABS R10, R8 ;  /* 0x00000008000a7213 */ /* 0x000fe20000000000 */
[----:B------:R-:W-:-:S03]  /*10f30*/  IMAD.HI.U32 R6, R5, R11, RZ ;  /* 0x0000000b05067227 */ /* 0x000fc600078e00ff */
[----:B------:R-:W-:Y:S01]  /*10f40*/  ISETP.GT.U32.AND P1, PT, R13, R9, PT ;  /* 0x000000090d00720c */ /* 0x000fe20003f24070 */
[----:B------:R-:W-:Y:S02]  /*10f50*/  VIADD R19, R3, 0xa7 ;  /* 0x000000a703137836 */ /* 0x000fe40000000000 */
[----:B0-----:R-:W-:Y:S02]  /*10f60*/  IMAD.MOV.U32 R4, RZ, RZ, R15 ;  /* 0x000000ffff047224 */ /* 0x001fe400078e000f */
[----:B------:R-:W-:Y:S01]  /*10f70*/  @!P5 IMAD.IADD R17, R17, 0x1, -R13 ;  /* 0x000000011111d824 */ /* 0x000fe200078e0a0d */
[C---:B------:R-:W-:Y:S01]  /*10f80*/  ISETP.GT.U32.AND P5, PT, R13.reuse, R12, PT ;  /* 0x0000000c0d00720c */ /* 0x040fe20003fa4070 */
[----:B------:R-:W-:Y:S02]  /*10f90*/  @!P2 IMAD.MOV R4, RZ, RZ, -R4 ;  /* 0x000000ffff04a224 */ /* 0x000fe400078e0a04 */
[----:B------:R-:W-:Y:S01]  /*10fa0*/  IMAD.MOV R15, RZ, RZ, -R6 ;  /* 0x000000ffff0f7224 */ /* 0x000fe200078e0a06 */
[----:B------:R-:W-:Y:S01]  /*10fb0*/  ISETP.GT.U32.AND P2, PT, R13, R17, PT ;  /* 0x000000110d00720c */ /* 0x000fe20003f44070 */
[----:B------:R-:W-:Y:S01]  /*10fc0*/  IMAD.HI.U32 R6, R5, R10, RZ ;  /* 0x0000000a05067227 */ /* 0x000fe200078e00ff */
[----:B------:R0:W-:Y:S03]  /*10fd0*/  STL [R1+0x39c], R4 ;  /* 0x00039c0401007387 */ /* 0x0001e60000100800 */
[----:B------:R-:W-:-:S02]  /*10fe0*/  IMAD R11, R13, R15, R11 ;  /* 0x0000000f0d0b7224 */ /* 0x000fc400078e020b */
[----:B------:R-:W-:Y:S02]  /*10ff0*/  IMAD.MOV R6, RZ, RZ, -R6 ;  /* 0x000000ffff067224 */ /* 0x000fe400078e0a06 */
[--C-:B------:R-:W-:Y:S02]  /*11000*/  @!P1 IMAD.IADD R9, R9, 0x1, -R13.reuse ;  /* 0x0000000109099824 */ /* 0x100fe400078e0a0d */
[----:B------:R-:W-:Y:S02]  /*11010*/  IMAD R10, R13, R6, R10 ;  /* 0x000000060d0a7224 */ /* 0x000fe400078e020a */
[----:B0-----:R-:W-:Y:S01]  /*11020*/  IMAD.MOV.U32 R4, RZ, RZ, R14 ;  /* 0x000000ffff047224 */ /* 0x001fe200078e000e */
[----:B------:R-:W-:Y:S01]  /*11030*/  IABS R14, R16 ;  /* 0x00000010000e7213 */ /* 0x000fe20000000000 */
[--C-:B------:R-:W-:Y:S01]  /*11040*/  @!P2 IMAD.IADD R17, R17, 0x1, -R13.reuse ;  /* 0x000000011111a824 */ /* 0x100fe200078e0a0d */
[C---:B------:R-:W-:Y:S01]  /*11050*/  ISETP.GT.U32.AND P1, PT, R13.reuse, R10, PT ;  /* 0x0000000a0d00720c */ /* 0x040fe20003f24070 */
[----:B------:R-:W-:Y:S01]  /*11060*/  @!P4 IMAD.MOV R4, RZ, RZ, -R4 ;  /* 0x000000ffff04c224 */ /* 0x000fe200078e0a04 */
[----:B------:R-:W-:Y:S01]  /*11070*/  ISETP.GT.U32.AND P4, PT, R13, R11, PT ;  /* 0x0000000b0d00720c */ /* 0x000fe20003f84070 */
[----:B------:R-:W-:Y:S01]  /*11080*/  @!P5 IMAD.IADD R12, R12, 0x1, -R13 ;  /* 0x000000010c0cd824 */ /* 0x000fe200078e0a0d */
[----:B------:R-:W-:Y:S01]  /*11090*/  ISETP.GE.AND P2, PT, R0, RZ, PT ;  /* 0x000000ff0000720c */ /* 0x000fe20003f46270 */
[----:B------:R-:W-:Y:S01]  /*110a0*/  IMAD.HI.U32 R0, R5, R14, RZ ;  /* 0x0000000e05007227 */ /* 0x000fe200078e00ff */
[----:B------:R0:W-:Y:S01]  /*110b0*/  STL [R1+0x400], R4 ;  /* 0x0004000401007387 */ /* 0x0001e20000100800 */
[----:B------:R-:W-:-:S02]  /*110c0*/  ISETP.GE.AND P5, PT, R7, RZ, PT ;  /* 0x000000ff0700720c */ /* 0x000fc40003fa6270 */
[----:B------:R-:W-:Y:S02]  /*110d0*/  IMAD.MOV R0, RZ, RZ, -R0 ;  /* 0x000000ffff007224 */ /* 0x000fe400078e0a00 */
[C---:B------:R-:W-:Y:S02]  /*110e0*/  VIADD R6, R3.reuse, 0xb8 ;  /* 0x000000b803067836 */ /* 0x040fe40000000000 */
[----:B------:R-:W-:Y:S02]  /*110f0*/  VIADD R7, R3, 0xb7 ;  /* 0x000000b703077836 */ /* 0x000fe40000000000 */
[--C-:B------:R-:W-:Y:S01]  /*11100*/  @!P4 IMAD.IADD R11, R11, 0x1, -R13.reuse ;  /* 0x000000010b0bc824 */ /* 0x100fe200078e0a0d */
[----:B------:R-:W-:Y:S01]  /*11110*/  ISETP.GE.AND P4, PT, R8, RZ, PT ;  /* 0x000000ff0800720c */ /* 0x000fe20003f86270 */
[----:B0-----:R-:W-:Y:S01]  /*11120*/  IMAD.MOV.U32 R4, RZ, RZ, R12 ;  /* 0x000000ffff047224 */ /* 0x001fe200078e000c */
[----:B------:R-:W-:Y:S01]  /*11130*/  IABS R15, R6 ;  /* 0x00000006000f7213 */ /* 0x000fe20000000000 */
[----:B------:R-:W-:Y:S01]  /*11140*/  @!P1 IMAD.IADD R10, R10, 0x1, -R13 ;  /* 0x000000010a0a9824 */ /* 0x000fe200078e0a0d */
[C---:B------:R-:W-:Y:S01]  /*11150*/  ISETP.GT.U32.AND P1, PT, R13.reuse, R11, PT ;  /* 0x0000000b0d00720c */ /* 0x040fe20003f24070 */
[C---:B------:R-:W-:Y:S01]  /*11160*/  IMAD R14, R13.reuse, R0, R14 ;  /* 0x000000000d0e7224 */ /* 0x040fe200078e020e */
[----:B------:R-:W-:Y:S01]  /*11170*/  IABS R8, R7 ;  /* 0x0000000700087213 */ /* 0x000fe20000000000 */
[----:B------:R-:W-:Y:S01]  /*11180*/  @!P3 IMAD.MOV R4, RZ, RZ, -R4 ;  /* 0x000000ffff04b224 */ /* 0x000fe200078e0a04 */
[C---:B------:R-:W-:Y:S01]  /*11190*/  ISETP.GT.U32.AND P3, PT, R13.reuse, R10, PT ;  /* 0x0000000a0d00720c */ /* 0x040fe20003f64070 */
[----:B------:R-:W-:Y:S01]  /*111a0*/  @!P6 IMAD.MOV R17, RZ, RZ, -R17 ;  /* 0x000000ffff11e224 */ /* 0x000fe200078e0a11 */
[----:B------:R-:W-:Y:S01]  /*111b0*/  ISETP.GT.U32.AND P6, PT, R13, R14, PT ;  /* 0x0000000e0d00720c */ /* 0x000fe20003fc4070 */
[----:B------:R-:W-:Y:S01]  /*111c0*/  IMAD.HI.U32 R12, R5, R15, RZ ;  /* 0x0000000f050c7227 */ /* 0x000fe200078e00ff */
[----:B------:R0:W-:Y:S03]  /*111d0*/  STL [R1+0x3fc], R4 ;  /* 0x0003fc0401007387 */ /* 0x0001e60000100800 */
[----:B------:R-:W-:Y:S01]  /*111e0*/  VIADD R0, R3, 0xb6 ;  /* 0x000000b603007836 */ /* 0x000fe20000000000 */
[----:B------:R1:W-:Y:S01]  /*111f0*/  STL [R1+0x3d0], R17 ;  /* 0x0003d01101007387 */ /* 0x0003e20000100800 */
[----:B------:R-:W-:-:S02]  /*11200*/  IMAD.MOV R12, RZ, RZ, -R12 ;  /* 0x000000ffff0c7224 */ /* 0x000fc400078e0a0c */
[----:B------:R-:W-:Y:S01]  /*11210*/  @!P1 IMAD.IADD R11, R11, 0x1, -R13 ;  /* 0x000000010b0b9824 */ /* 0x000fe200078e0a0d */
[----:B------:R-:W-:Y:S01]  /*11220*/  ISETP.GE.AND P1, PT, R6, RZ, PT ;  /* 0x000000ff0600720c */ /* 0x000fe20003f26270 */
[----:B------:R-:W-:Y:S01]  /*11230*/  IMAD R12, R13, R12, R15 ;  /* 0x0000000c0d0c7224 */ /* 0x000fe200078e020f */
[----:B------:R-:W-:Y:S01]  /*11240*/  IABS R15, R0 ;  /* 0x00000000000f7213 */ /* 0x000fe20000000000 */
[----:B0-----:R-:W-:Y:S02]  /*11250*/  IMAD.MOV.U32 R4, RZ, RZ, R9 ;  /* 0x000000ffff047224 */ /* 0x001fe400078e0009 */
[----:B------:R-:W-:-:S04]  /*11260*/  IMAD.HI.U32 R9, R5, R8, RZ ;  /* 0x0000000805097227 */ /* 0x000fc800078e00ff */
[----:B------:R-:W-:Y:S01]  /*11270*/  @!P5 IMAD.MOV R4, RZ, RZ, -R4 ;  /* 0x000000ffff04d224 */ /* 0x000fe200078e0a04 */
[----:B------:R-:W-:Y:S01]  /*11280*/  ISETP.GE.AND P5, PT, R16, RZ, PT ;  /* 0x000000ff1000720c */ /* 0x000fe20003fa6270 */
[----:B------:R-:W-:Y:S02]  /*11290*/  IMAD.MOV R16, RZ, RZ, -R9 ;  /* 0x000000ffff107224 */ /* 0x000fe400078e0a09 */
[----:B-1----:R-:W-:Y:S01]  /*112a0*/  IMAD.MOV.U32 R17, RZ, RZ, R11 ;  /* 0x000000ffff117224 */ /* 0x002fe200078e000b */
[----:B------:R0:W-:Y:S01]  /*112b0*/  STL [R1+0x3f8], R4 ;  /* 0x0003f80401007387 */ /* 0x0001e20000100800 */
[C---:B------:R-:W-:Y:S02]  /*112c0*/  IMAD R8, R13.reuse, R16, R8 ;  /* 0x000000100d087224 */ /* 0x040fe400078e0208 */
[----:B------:R-:W-:Y:S02]  /*112d0*/  @!P6 IMAD.IADD R14, R14, 0x1, -R13 ;  /* 0x000000010e0ee824 */ /* 0x000fe400078e0a0d */
[----:B------:R-:W-:Y:S01]  /*112e0*/  @!P2 IMAD.MOV R17, RZ, RZ, -R17 ;  /* 0x000000ffff11a224 */ /* 0x000fe200078e0a11 */
[C---:B------:R-:W-:Y:S01]  /*112f0*/  ISETP.GT.U32.AND P2, PT, R13.reuse, R8, PT ;  /* 0x000000080d00720c */ /* 0x040fe20003f44070 */
[----:B------:R-:W-:Y:S01]  /*11300*/  IMAD.MOV.U32 R9, RZ, RZ, R15 ;  /* 0x000000ffff097224 */ /* 0x000fe200078e000f */
[C---:B------:R-:W-:Y:S01]  /*11310*/  ISETP.GT.U32.AND P6, PT, R13.reuse, R14, PT ;  /* 0x0000000e0d00720c */ /* 0x040fe20003fc4070 */
[----:B------:R-:W-:Y:S01]  /*11320*/  @!P3 IMAD.IADD R10, R10, 0x1, -R13 ;  /* 0x000000010a0ab824 */ /* 0x000fe200078e0a0d */
[----:B------:R-:W-:Y:S01]  /*11330*/  ISETP.GT.U32.AND P3, PT, R13, R12, PT ;  /* 0x0000000c0d00720c */ /* 0x000fe20003f64070 */
[----:B------:R-:W-:Y:S01]  /*11340*/  IMAD.HI.U32 R11, R5, R9, RZ ;  /* 0x00000009050b7227 */ /* 0x000fe200078e00ff */
[----:B------:R-:W-:Y:S03]  /*11350*/  STL [R1+0x3d4], R17 ;  /* 0x0003d41101007387 */ /* 0x000fe60000100800 */
[----:B0-----:R-:W-:-:S02]  /*11360*/  IMAD.MOV.U32 R4, RZ, RZ, R10 ;  /* 0x000000ffff047224 */ /* 0x001fc400078e000a */
[----:B------:R-:W-:Y:S02]  /*11370*/  VIADD R6, R3, 0xb5 ;  /* 0x000000b503067836 */ /* 0x000fe40000000000 */
[----:B------:R-:W-:Y:S02]  /*11380*/  IMAD.MOV R10, RZ, RZ, -R11 ;  /* 0x000000ffff0a7224 */ /* 0x000fe400078e0a0b */
[----:B------:R-:W-:Y:S01]  /*11390*/  @!P4 IMAD.MOV R4, RZ, RZ, -R4 ;  /* 0x000000ffff04c224 */ /* 0x000fe200078e0a04 */
[----:B------:R-:W-:Y:S01]  /*113a0*/  IABS R11, R6 ;  /* 0x00000006000b7213 */ /* 0x000fe20000000000 */
[----:B------:R-:W-:Y:S01]  /*113b0*/  IMAD R9, R13, R10, R9 ;  /* 0x0000000a0d097224 */ /* 0x000fe200078e0209 */
[----:B------:R-:W-:Y:S01]  /*113c0*/  ISETP.GE.AND P4, PT, R7, RZ, PT ;  /* 0x000000ff0700720c */ /* 0x000fe20003f86270 */
[--C-:B------:R-:W-:Y:S01]  /*113d0*/  @!P2 IMAD.IADD R8, R8, 0x1, -R13.reuse ;  /* 0x000000010808a824 */ /* 0x100fe200078e0a0d */
[----:B------:R0:W-:Y:S01]  /*113e0*/  STL [R1+0x3e0], R4 ;  /* 0x0003e00401007387 */ /* 0x0001e20000100800 */
[--C-:B------:R-:W-:Y:S01]  /*113f0*/  @!P6 IMAD.IADD R14, R14, 0x1, -R13.reuse ;  /* 0x000000010e0ee824 */ /* 0x100fe200078e0a0d */
[C---:B------:R-:W-:Y:S01]  /*11400*/  ISETP.GT.U32.AND P6, PT, R13.reuse, R9, PT ;  /* 0x000000090d00720c */ /* 0x040fe20003fc4070 */
[----:B------:R-:W-:Y:S01]  /*11410*/  @!P3 IMAD.IADD R12, R12, 0x1, -R13 ;  /* 0x000000010c0cb824 */ /* 0x000fe200078e0a0d */
[----:B------:R-:W-:Y:S01]  /*11420*/  ISETP.GT.U32.AND P2, PT, R13, R8, PT ;  /* 0x000000080d00720c */ /* 0x000fe20003f44070 */
[----:B------:R-:W-:-:S02]  /*11430*/  VIADD R10, R3, 0xb4 ;  /* 0x000000b4030a7836 */ /* 0x000fc40000000000 */
[----:B------:R-:W-:Y:S01]  /*11440*/  VIADD R21, R3, 0x91 ;  /* 0x0000009103157836 */ /* 0x000fe20000000000 */
[----:B------:R-:W-:Y:S01]  /*11450*/  ISETP.GT.U32.AND P3, PT, R13, R12, PT ;  /* 0x0000000c0d00720c */ /* 0x000fe20003f64070 */
[----:B0-----:R-:W-:Y:S01]  /*11460*/  IMAD.MOV.U32 R4, RZ, RZ, R14 ;  /* 0x000000ffff047224 */ /* 0x001fe200078e000e */
[----:B------:R-:W-:Y:S01]  /*11470*/  IABS R7, R10 ;  /* 0x0000000a00077213 */ /* 0x000fe20000000000 */
[----:B------:R-:W-:-:S04]  /*11480*/  IMAD.HI.U32 R14, R5, R11, RZ ;  /* 0x0000000b050e7227 */ /* 0x000fc800078e00ff */
[----:B------:R-:W-:Y:S02]  /*11490*/  IMAD.MOV R14, RZ, RZ, -R14 ;  /* 0x000000ffff0e7224 */ /* 0x000fe400078e0a0e */
[----:B------:R-:W-:Y:S01]  /*114a0*/  @!P5 IMAD.MOV R4, RZ, RZ, -R4 ;  /* 0x000000ffff04d224 */ /* 0x000fe200078e0a04 */
[----:B------:R-:W-:Y:S01]  /*114b0*/  ISETP.GE.AND P5, PT, R0, RZ, PT ;  /* 0x000000ff0000720c */ /* 0x000fe20003fa6270 */
[----:B------:R-:W-:Y:S02]  /*114c0*/  IMAD R11, R13, R14, R11 ;  /* 0x0000000e0d0b7224 */ /* 0x000fe400078e020b */
[--C-:B------:R-:W-:Y:S01]  /*114d0*/  @!P6 IMAD.IADD R9, R9, 0x1, -R13.reuse ;  /* 0x000000010909e824 */ /* 0x100fe200078e0a0d */
[----:B------:R0:W-:Y:S01]  /*114e0*/  STL [R1+0x3f4], R4 ;  /* 0x0003f40401007387 */ /* 0x0001e20000100800 */
[--C-:B------:R-:W-:Y:S01]  /*114f0*/  @!P2 IMAD.IADD R8, R8, 0x1, -R13.reuse ;  /* 0x000000010808a824 */ /* 0x100fe200078e0a0d */
[----:B------:R-:W-:Y:S01]  /*11500*/  ISETP.GT.U32.AND P2, PT, R13, R11, PT ;  /* 0x0000000b0d00720c */ /* 0x000fe20003f44070 */
[----:B------:R-:W-:Y:S01]  /*11510*/  @!P3 IMAD.IADD R12, R12, 0x1, -R13 ;  /* 0x000000010c0cb824 */ /* 0x000fe200078e0a0d */
[----:B------:R-:W-:Y:S01]  /*11520*/  ISETP.GE.AND P3, PT, R6, RZ, PT ;  /* 0x000000ff0600720c */ /* 0x000fe20003f66270 */
[----:B------:R-:W-:Y:S01]  /*11530*/  IMAD.HI.U32 R6, R5, R7, RZ ;  /* 0x0000000705067227 */ /* 0x000fe200078e00ff */
[----:B------:R-:W-:-:S03]  /*11540*/  ISETP.GT.U32.AND P6, PT, R13, R9, PT ;  /* 0x000000090d00720c */ /* 0x000fc60003fc4070 */
[----:B------:R-:W-:Y:S02]  /*11550*/  IMAD.MOV R6, RZ, RZ, -R6 ;  /* 0x000000ffff067224 */ /* 0x000fe400078e0a06 */
[----:B0-----:R-:W-:Y:S02]  /*11560*/  IMAD.MOV.U32 R4, RZ, RZ, R12 ;  /* 0x000000ffff047224 */ /* 0x001fe400078e000c */
[----:B------:R-:W-:Y:S02]  /*11570*/  VIADD R0, R3, 0xb3 ;  /* 0x000000b303007836 */ /* 0x000fe40000000000 */
[----:B------:R-:W-:Y:S01]  /*11580*/  @!P1 IMAD.MOV R4, RZ, RZ, -R4 ;  /* 0x000000ffff049224 */ /* 0x000fe200078e0a04 */
[----:B------:R-:W-:Y:S01]  /*11590*/  ISETP.GE.AND P1, PT, R10, RZ, PT ;  /* 0x000000ff0a00720c */ /* 0x000fe20003f26270 */
[----:B------:R-:W-:Y:S01]  /*115a0*/  IMAD R7, R13, R6, R7 ;  /* 0x000000060d077224 */ /* 0x000fe200078e0207 */
[----:B------:R-:W-:Y:S01]  /*115b0*/  IABS R16, R0 ;  /* 0x0000000000107213 */ /* 0x000fe20000000000 */
[--C-:B------:R-:W-:Y:S01]  /*115c0*/  @!P2 IMAD.IADD R11, R11, 0x1, -R13.reuse ;  /* 0x000000010b0ba824 */ /* 0x100fe200078e0a0d */
[----:B------:R0:W-:Y:S01]  /*115d0*/  STL [R1+0x3e8], R4 ;  /* 0x0003e80401007387 */ /* 0x0001e20000100800 */
[----:B------:R-:W-:Y:S01]  /*115e0*/  @!P6 IMAD.IADD R9, R9, 0x1, -R13 ;  /* 0x000000010909e824 */ /* 0x000fe200078e0a0d */
[----:B------:R-:W-:Y:S01]  /*115f0*/  ISETP.GT.U32.AND P6, PT, R13, R7, PT ;  /* 0x000000070d00720c */ /* 0x000fe20003fc4070 */
[----:B------:R-:W-:Y:S01]  /*11600*/  VIADD R6, R3, 0xb1 ;  /* 0x000000b103067836 */ /* 0x000fe20000000000 */
[----:B------:R-:W-:Y:S01]  /*11610*/  ISETP.GT.U32.AND P2, PT, R13, R11, PT ;  /* 0x0000000b0d00720c */ /* 0x000fe20003f44070 */
[----:B------:R-:W-:-:S02]  /*11620*/  VIADD R14, R3, 0xb0 ;  /* 0x000000b0030e7836 */ /* 0x000fc40000000000 */
[----:B0-----:R-:W-:Y:S02]  /*11630*/  IMAD.MOV.U32 R4, RZ, RZ, R8 ;  /* 0x000000ffff047224 */ /* 0x001fe400078e0008 */
[----:B------:R-:W-:Y:S02]  /*11640*/  VIADD R8, R3, 0xb2 ;  /* 0x000000b203087836 */ /* 0x000fe40000000000 */
[----:B------:R-:W-:Y:S01]  /*11650*/  @!P4 IMAD.MOV R4, RZ, RZ, -R4 ;  /* 0x000000ffff04c224 */ /* 0x000fe200078e0a04 */
[----:B------:R-:W-:Y:S01]  /*11660*/  ISETP.GE.AND P4, PT, R0, RZ, PT ;  /* 0x000000ff0000720c */ /* 0x000fe20003f86270 */
[----:B------:R-:W-:Y:S01]  /*11670*/  IMAD.HI.U32 R0, R5, R16, RZ ;  /* 0x0000001005007227 */ /* 0x000fe200078e00ff */
[----:B------:R-:W-:Y:S02]  /*11680*/  IABS R10, R8 ;  /* 0x00000008000a7213 */ /* 0x000fe40000000000 */
[----:B------:R0:W-:Y:S01]  /*11690*/  STL [R1+0x3f0], R4 ;  /* 0x0003f00401007387 */ /* 0x0001e20000100800 */
[----:B------:R-:W-:-:S02]  /*116a0*/  IMAD.MOV R0, RZ, RZ, -R0 ;  /* 0x000000ffff007224 */ /* 0x000fc400078e0a00 */
[----:B------:R-:W-:-:S04]  /*116b0*/  IMAD.HI.U32 R12, R5, R10, RZ ;  /* 0x0000000a050c7227 */ /* 0x000fc800078e00ff */
[----:B------:R-:W-:Y:S01]  /*116c0*/  IMAD R16, R13, R0, R16 ;  /* 0x000000000d107224 */ /* 0x000fe200078e0210 */
        /* <DEDUP_REMOVED lines=8> */
[C---:B------:R-:W-:Y:S01]  /*11750*/  ISETP.GT.U32.AND P2, PT, R13.reuse, R16, PT ;  /* 0x000000100d00720c */ /* 0x040fe20003f44070 */
[----:B------:R-:W-:Y:S01]  /*11760*/  IMAD R10, R13, R12, R10 ;  /* 0x0000000c0d0a7224 */ /* 0x000fe200078e020a */
[----:B------:R0:W-:Y:S01]  /*11770*/  STL [R1+0x3ec], R4 ;  /* 0x0003ec0401007387 */ /* 0x0001e20000100800 */
[----:B------:R-:W-:Y:S01]  /*11780*/  IABS R8, R6 ;  /* 0x0000000600087213 */ /* 0x000fe20000000000 */
[----:B------:R-:W-:-:S04]  /*11790*/  VIADD R12, R3, 0xaf ;  /* 0x000000af030c7836 */ /* 0x000fc80000000000 */
[----:B------:R-:W-:-:S04]  /*117a0*/  IMAD.HI.U32 R9, R5, R8, RZ ;  /* 0x0000000805097227 */ /* 0x000fc800078e00ff */
[----:B0-----:R-:W-:Y:S02]  /*117b0*/  IMAD.MOV.U32 R4, RZ, RZ, R11 ;  /* 0x000000ffff047224 */ /* 0x001fe400078e000b */
[----:B------:R-:W-:Y:S02]  /*117c0*/  @!P2 IMAD.IADD R16, R16, 0x1, -R13 ;  /* 0x000000011010a824 */ /* 0x000fe400078e0a0d */
[----:B------:R-:W-:Y:S01]  /*117d0*/  @!P3 IMAD.MOV R4, RZ, RZ, -R4 ;  /* 0x000000ffff04b224 */ /* 0x000fe200078e0a04 */
[C---:B------:R-:W-:Y:S01]  /*117e0*/  ISETP.GT.U32.AND P3, PT, R13.reuse, R10, PT ;  /* 0x0000000a0d00720c */ /* 0x040fe20003f64070 */
[----:B------:R-:W-:Y:S01]  /*117f0*/  IMAD.MOV R9, RZ, RZ, -R9 ;  /* 0x000000ffff097224 */ /* 0x000fe200078e0a09 */
[----:B------:R-:W-:Y:S01]  /*11800*/  ISETP.GT.U32.AND P2, PT, R13, R16, PT ;  /* 0x000000100d00720c */ /* 0x000fe20003f44070 */
[----:B------:R-:W-:Y:S01]  /*11810*/  @!P6 IMAD.IADD R7, R7, 0x1, -R13 ;  /* 0x000000010707e824 */ /* 0x000fe200078e0a0d */
[----:B------:R0:W-:Y:S01]  /*11820*/  STL [R1+0x3e4], R4 ;  /* 0x0003e40401007387 */ /* 0x0001e20000100800 */
[----:B------:R-:W-:Y:S01]  /*11830*/  ISETP.GE.AND P6, PT, R6, RZ, PT ;  /* 0x000000ff0600720c */ /* 0x000fe20003fc6270 */
[----:B------:R-:W-:Y:S01]  /*11840*/  IMAD R8, R13, R9, R8 ;  /* 0x000000090d087224 */ /* 0x000fe200078e0208 */
[----:B------:R-:W-:Y:S01]  /*11850*/  IABS R6, R12 ;  /* 0x0000000c00067213 */ /* 0x000fe20000000000 */
[----:B------:R-:W-:-:S04]  /*11860*/  IMAD.HI.U32 R11, R5, R0, RZ ;  /* 0x00000000050b7227 */ /* 0x000fc800078e00ff */
[----:B------:R-:W-:Y:S02]  /*11870*/  IMAD.MOV R11, RZ, RZ, -R11 ;  /* 0x000000ffff0b7224 */ /* 0x000fe400078e0a0b */
[----:B0-----:R-:W-:Y:S02]  /*11880*/  IMAD.MOV.U32 R4, RZ, RZ, R7 ;  /* 0x000000ffff047224 */ /* 0x001fe400078e0007 */
[----:B------:R-:W-:Y:S02]  /*11890*/  @!P3 IMAD.IADD R10, R10, 0x1, -R13 ;  /* 0x000000010a0ab824 */ /* 0x000fe400078e0a0d */
[----:B------:R-:W-:Y:S01]  /*118a0*/  @!P1 IMAD.MOV R4, RZ, RZ, -R4 ;  /* 0x000000ffff049224 */ /* 0x000fe200078e0a04 */
[----:B------:R-:W-:Y:S01]  /*118b0*/  ISETP.GT.U32.AND P1, PT, R13, R8, PT ;  /* 0x000000080d00720c */ /* 0x000fe20003f24070 */
[----:B------:R-:W-:Y:S01]  /*118c0*/  IMAD.HI.U32 R7, R5, R6, RZ ;  /* 0x0000000605077227 */ /* 0x000fe200078e00ff */
[C---:B------:R-:W-:Y:S02]  /*118d0*/  ISETP.GT.U32.AND P3, PT, R13.reuse, R10, PT ;  /* 0x0000000a0d00720c */ /* 0x040fe40003f64070 */
[----:B------:R0:W-:Y:S01]  /*118e0*/  STL [R1+0x3dc], R4 ;  /* 0x0003dc0401007387 */ /* 0x0001e20000100800 */
[----:B------:R-:W-:-:S02]  /*118f0*/  IMAD R0, R13, R11, R0 ;  /* 0x0000000b0d007224 */ /* 0x000fc400078e0200 */
[----:B------:R-:W-:Y:S02]  /*11900*/  IMAD.MOV R7, RZ, RZ, -R7 ;  /* 0x000000ffff077224 */ /* 0x000fe400078e0a07 */
[--C-:B------:R-:W-:Y:S01]  /*11910*/  @!P2 IMAD.IADD R16, R16, 0x1, -R13.reuse ;  /* 0x000000011010a824 */ /* 0x100fe200078e0a0d */
[----:B------:R-:W-:Y:S01]  /*11920*/  ISETP.GT.U32.AND P2, PT, R13, R0, PT ;  /* 0x000000000d00720c */ /* 0x000fe20003f44070 */
[----:B------:R-:W-:Y:S02]  /*11930*/  VIADD R9, R3, 0xae ;  /* 0x000000ae03097836 */ /* 0x000fe40000000000 */
[C---:B------:R-:W-:Y:S02]  /*11940*/  IMAD R6, R13.reuse, R7, R6 ;  /* 0x000000070d067224 */ /* 0x040fe400078e0206 */
[--C-:B------:R-:W-:Y:S01]  /*11950*/  @!P1 IMAD.IADD R8, R8, 0x1, -R13.reuse ;  /* 0x0000000108089824 */ /* 0x100fe200078e0a0d */
[----:B------:R-:W-:Y:S01]  /*11960*/  IABS R17, R9 ;  /* 0x0000000900117213 */ /* 0x000fe20000000000 */
[----:B------:R-:W-:Y:S01]  /*11970*/  @!P3 IMAD.IADD R10, R10, 0x1, -R13 ;  /* 0x000000010a0ab824 */ /* 0x000fe200078e0a0d */
[----:B------:R-:W-:Y:S01]  /*11980*/  ISETP.GT.U32.AND P3, PT, R13, R6, PT ;  /* 0x000000060d00720c */ /* 0x000fe20003f64070 */
[----:B------:R-:W-:Y:S01]  /*11990*/  VIADD R11, R3, 0xad ;  /* 0x000000ad030b7836 */ /* 0x000fe20000000000 */
[----:B------:R-:W-:Y:S01]  /*119a0*/  ISETP.GT.U32.AND P1, PT, R13, R8, PT ;  /* 0x000000080d00720c */ /* 0x000fe20003f24070 */
[----:B------:R-:W-:-:S03]  /*119b0*/  IMAD.HI.U32 R18, R5, R17, RZ ;  /* 0x0000001105127227 */ /* 0x000fc600078e00ff */
[----:B------:R-:W-:Y:S01]  /*119c0*/  IABS R15, R11 ;  /* 0x0000000b000f7213 */ /* 0x000fe20000000000 */
[----:B0-----:R-:W-:Y:S02]  /*119d0*/  IMAD.MOV.U32 R4, RZ, RZ, R16 ;  /* 0x000000ffff047224 */ /* 0x001fe400078e0010 */
[----:B------:R-:W-:Y:S02]  /*119e0*/  @!P2 IMAD.IADD R0, R0, 0x1, -R13 ;  /* 0x000000010000a824 */ /* 0x000fe400078e0a0d */
[----:B------:R-:W-:Y:S02]  /*119f0*/  IMAD.MOV R18, RZ, RZ, -R18 ;  /* 0x000000ffff127224 */ /* 0x000fe400078e0a12 */
[----:B------:R-:W-:Y:S01]  /*11a00*/  @!P4 IMAD.MOV R4, RZ, RZ, -R4 ;  /* 0x000000ffff04c224 */ /* 0x000fe200078e0a04 */
[----:B------:R-:W-:Y:S01]  /*11a10*/  ISETP.GE.AND P4, PT, R14, RZ, PT ;  /* 0x000000ff0e00720c */ /* 0x000fe20003f86270 */
[C---:B------:R-:W-:Y:S01]  /*11a20*/  IMAD R14, R13.reuse, R18, R17 ;  /* 0x000000120d0e7224 */ /* 0x040fe200078e0211 */
[----:B------:R-:W-:Y:S01]  /*11a30*/  ISETP.GT.U32.AND P2, PT, R13, R0, PT ;  /* 0x000000000d00720c */ /* 0x000fe20003f44070 */
[----:B------:R-:W-:Y:S01]  /*11a40*/  @!P3 IMAD.IADD R6, R6, 0x1, -R13 ;  /* 0x000000010606b824 */ /* 0x000fe200078e0a0d */
[----:B------:R0:W-:Y:S01]  /*11a50*/  STL [R1+0x3d8], R4 ;  /* 0x0003d80401007387 */ /* 0x0001e20000100800 */
[----:B------:R-:W-:-:S03]  /*11a60*/  IMAD.HI.U32 R16, R5, R15, RZ ;  /* 0x0000000f05107227 */ /* 0x000fc600078e00ff */
[----:B------:R-:W-:Y:S01]  /*11a70*/  ISETP.GT.U32.AND P3, PT, R13, R6, PT ;  /* 0x000000060d00720c */ /* 0x000fe20003f64070 */
        /* <DEDUP_REMOVED lines=8> */
[----:B------:R-:W-:Y:S01]  /*11b00*/  ISETP.GE.AND P5, PT, R12, RZ, PT ;  /* 0x000000ff0c00720c */ /* 0x000fe20003fa6270 */
[--C-:B------:R-:W-:Y:S01]  /*11b10*/  @!P2 IMAD.IADD R0, R0, 0x1, -R13.reuse ;  /* 0x000000010000a824 */ /* 0x100fe200078e0a0d */
[----:B------:R-:W-:Y:S01]  /*11b20*/  ISETP.GT.U32.AND P2, PT, R13, R10, PT ;  /* 0x0000000a0d00720c */ /* 0x000fe20003f44070 */
[----:B------:R-:W-:Y:S01]  /*11b30*/  IMAD.HI.U32 R15, R5, R17, RZ ;  /* 0x00000011050f7227 */ /* 0x000fe200078e00ff */
[----:B------:R0:W-:Y:S03]  /*11b40*/  STL [R1+0x3cc], R4 ;  /* 0x0003cc0401007387 */ /* 0x0001e60000100800 */
[----:B------:R-:W-:-:S02]  /*11b50*/  @!P1 IMAD.IADD R14, R14, 0x1, -R13 ;  /* 0x000000010e0e9824 */ /* 0x000fc400078e0a0d */
[----:B------:R-:W-:Y:S02]  /*11b60*/  IMAD.MOV R15, RZ, RZ, -R15 ;  /* 0x000000ffff0f7224 */ /* 0x000fe400078e0a0f */
[----:B------:R-:W-:Y:S01]  /*11b70*/  @!P3 IMAD.IADD R6, R6, 0x1, -R13 ;  /* 0x000000010606b824 */ /* 0x000fe200078e0a0d */
[----:B------:R-:W-:Y:S01]  /*11b80*/  ISETP.GE.AND P3, PT, R11, RZ, PT ;  /* 0x000000ff0b00720c */ /* 0x000fe20003f66270 */
[----:B------:R-:W-:Y:S01]  /*11b90*/  VIADD R12, R3, 0xab ;  /* 0x000000ab030c7836 */ /* 0x000fe20000000000 */
[C---:B------:R-:W-:Y:S01]  /*11ba0*/  ISETP.GT.U32.AND P1, PT, R13.reuse, R14, PT ;  /* 0x0000000e0d00720c */ /* 0x040fe20003f24070 */
[----:B0-----:R-:W-:Y:S02]  /*11bb0*/  IMAD.MOV.U32 R4, RZ, RZ, R8 ;  /* 0x000000ffff047224 */ /* 0x001fe400078e0008 */
[----:B------:R-:W-:Y:S01]  /*11bc0*/  IMAD R11, R13, R15, R17 ;  /* 0x0000000f0d0b7224 */ /* 0x000fe200078e0211 */
[----:B------:R-:W-:Y:S01]  /*11bd0*/  IABS R8, R12 ;  /* 0x0000000c00087213 */ /* 0x000fe20000000000 */
[----:B------:R-:W-:Y:S01]  /*11be0*/  @!P6 IMAD.MOV R4, RZ, RZ, -R4 ;  /* 0x000000ffff04e224 */ /* 0x000fe200078e0a04 */
[----:B------:R-:W-:Y:S01]  /*11bf0*/  ISETP.GE.AND P6, PT, R9, RZ, PT ;  /* 0x000000ff0900720c */ /* 0x000fe20003fc6270 */
[----:B------:R-:W-:-:S02]  /*11c00*/  @!P2 IMAD.IADD R10, R10, 0x1, -R13 ;  /* 0x000000010a0aa824 */ /* 0x000fc400078e0a0d */
[----:B------:R-:W-:Y:S01]  /*11c10*/  IMAD.MOV.U32 R16, RZ, RZ, R0 ;  /* 0x000000ffff107224 */ /* 0x000fe200078e0000 */
[----:B------:R0:W-:Y:S01]  /*11c20*/  STL [R1+0x3c8], R4 ;  /* 0x0003c80401007387 */ /* 0x0001e20000100800 */
[----:B------:R-:W-:Y:S01]  /*11c30*/  IMAD.HI.U32 R0, R5, R8, RZ ;  /* 0x0000000805007227 */ /* 0x000fe200078e00ff */
[----:B------:R-:W-:-:S03]  /*11c40*/  ISETP.GT.U32.AND P2, PT, R13, R10, PT ;  /* 0x0000000a0d00720c */ /* 0x000fc60003f44070 */
[----:B------:R-:W-:Y:S01]  /*11c50*/  @!P4 IMAD.MOV R16, RZ, RZ, -R16 ;  /* 0x000000ffff10c224 */ /* 0x000fe200078e0a10 */
[----:B------:R-:W-:Y:S01]  /*11c60*/  ISETP.GE.AND P4, PT, R7, RZ, PT ;  /* 0x000000ff0700720c */ /* 0x000fe20003f86270 */
[----:B------:R-:W-:Y:S01]  /*11c70*/  @!P1 IMAD.IADD R14, R14, 0x1, -R13 ;  /* 0x000000010e0e9824 */ /* 0x000fe200078e0a0d */
[----:B------:R-:W-:Y:S01]  /*11c80*/  ISETP.GE.AND P1, PT, R12, RZ, PT ;  /* 0x000000ff0c00720c */ /* 0x000fe20003f26270 */
[----:B------:R-:W-:Y:S01]  /*11c90*/  VIADD R7, R3, 0xa9 ;  /* 0x000000a903077836 */ /* 0x000fe20000000000 */
[----:B------:R1:W-:Y:S01]  /*11ca0*/  STL [R1+0x3c4], R16 ;  /* 0x0003c41001007387 */ /* 0x0003e20000100800 */
[----:B0-----:R-:W-:Y:S02]  /*11cb0*/  IMAD.MOV.U32 R4, RZ, RZ, R6 ;  /* 0x000000ffff047224 */ /* 0x001fe400078e0006 */
[----:B------:R-:W-:Y:S02]  /*11cc0*/  IMAD.MOV R6, RZ, RZ, -R0 ;  /* 0x000000ffff067224 */ /* 0x000fe400078e0a00 */
[----:B------:R-:W-:Y:S01]  /*11cd0*/  @!P5 IMAD.MOV R4, RZ, RZ, -R4 ;  /* 0x000000ffff04d224 */ /* 0x000fe200078e0a04 */
[----:B------:R-:W-:Y:S01]  /*11ce0*/  ISETP.GT.U32.AND P5, PT, R13, R11, PT ;  /* 0x0000000b0d00720c */ /* 0x000fe20003fa4070 */
[----:B------:R-:W-:-:S02]  /*11cf0*/  VIADD R0, R3, 0xaa ;  /* 0x000000aa03007836 */ /* 0x000fc40000000000 */
[----:B------:R-:W-:Y:S01]  /*11d00*/  IMAD R12, R13, R6, R8 ;  /* 0x000000060d0c7224 */ /* 0x000fe200078e0208 */
[----:B------:R0:W-:Y:S01]  /*11d10*/  STL [R1+0x3c0], R4 ;  /* 0x0003c00401007387 */ /* 0x0001e20000100800 */
[----:B------:R-:W-:Y:S01]  /*11d20*/  VIADD R8, R3, 0xa8 ;  /* 0x000000a803087836 */ /* 0x000fe20000000000 */
[----:B-1----:R-:W-:Y:S01]  /*11d30*/  IABS R16, R0 ;  /* 0x0000000000107213 */ /* 0x002fe20000000000 */
[----:B------:R-:W-:Y:S01]  /*11d40*/  @!P2 IMAD.IADD R10, R10, 0x1, -R13 ;  /* 0x000000010a0aa824 */ /* 0x000fe200078e0a0d */
[----:B------:R-:W-:Y:S02]  /*11d50*/  ISETP.GT.U32.AND P2, PT, R13, R12, PT ;  /* 0x0000000c0d00720c */ /* 0x000fe40003f44070 */
[----:B------:R-:W-:Y:S01]  /*11d60*/  IABS R9, R8 ;  /* 0x0000000800097213 */ /* 0x000fe20000000000 */
[----:B------:R-:W-:Y:S01]  /*11d70*/  IMAD.HI.U32 R17, R5, R16, RZ ;  /* 0x0000001005117227 */ /* 0x000fe200078e00ff */
[----:B------:R-:W-:-:S03]  /*11d80*/  IABS R6, R7 ;  /* 0x0000000700067213 */ /* 0x000fc60000000000 */
[----:B------:R-:W-:Y:S01]  /*11d90*/  @!P5 IMAD.IADD R11, R11, 0x1, -R13 ;  /* 0x000000010b0bd824 */ /* 0x000fe200078e0a0d */
[----:B------:R-:W-:Y:S01]  /*11da0*/  ISETP.GE.AND P5, PT, R0, RZ, PT ;  /* 0x000000ff0000720c */ /* 0x000fe20003fa6270 */
[----:B0-----:R-:W-:Y:S01]  /*11db0*/  IMAD.MOV.U32 R4, RZ, RZ, R14 ;  /* 0x000000ffff047224 */ /* 0x001fe200078e000e */
[----:B------:R-:W-:Y:S01]  /*11dc0*/  IABS R0, R19 ;  /* 0x0000001300007213 */ /* 0x000fe20000000000 */
[----:B------:R-:W-:Y:S02]  /*11dd0*/  IMAD.MOV R14, RZ, RZ, -R17 ;  /* 0x000000ffff0e7224 */ /* 0x000fe400078e0a11 */
[----:B------:R-:W-:Y:S01]  /*11de0*/  @!P6 IMAD.MOV R4, RZ, RZ, -R4 ;  /* 0x000000ffff04e224 */ /* 0x000fe200078e0a04 */
[C---:B------:R-:W-:Y:S01]  /*11df0*/  ISETP.GT.U32.AND P6, PT, R13.reuse, R11, PT ;  /* 0x0000000b0d00720c */ /* 0x040fe20003fc4070 */
[----:B------:R-:W-:Y:S02]  /*11e00*/  IMAD R16, R13, R14, R16 ;  /* 0x0000000e0d107224 */ /* 0x000fe400078e0210 */
[----:B------:R-:W-:Y:S01]  /*11e10*/  IMAD.HI.U32 R15, R5, R6, RZ ;  /* 0x00000006050f7227 */ /* 0x000fe200078e00ff */
[----:B------:R0:W-:Y:S03]  /*11e20*/  STL [R1+0x3bc], R4 ;  /* 0x0003bc0401007387 */ /* 0x0001e60000100800 */
[----:B------:R-:W-:-:S02]  /*11e30*/  @!P2 IMAD.IADD R12, R12, 0x1, -R13 ;  /* 0x000000010c0ca824 */ /* 0x000fc400078e0a0d */
[----:B------:R-:W-:Y:S02]  /*11e40*/  IMAD.MOV R15, RZ, RZ, -R15 ;  /* 0x000000ffff0f7224 */ /* 0x000fe400078e0a0f */
[----:B------:R-:W-:Y:S01]  /*11e50*/  IMAD.HI.U32 R14, R5, R0, RZ ;  /* 0x00000000050e7227 */ /* 0x000fe200078e00ff */
[----:B------:R-:W-:-:S03]  /*11e60*/  ISETP.GT.U32.AND P2, PT, R13, R12, PT ;  /* 0x0000000c0d00720c */ /* 0x000fc60003f44070 */
[----:B0-----:R-:W-:Y:S02]  /*11e70*/  IMAD.MOV.U32 R4, RZ, RZ, R10 ;  /* 0x000000ffff047224 */ /* 0x001fe400078e000a */
[----:B------:R-:W-:-:S04]  /*11e80*/  IMAD.HI.U32 R10, R5, R9, RZ ;  /* 0x00000009050a7227 */ /* 0x000fc800078e00ff */
[----:B------:R-:W-:Y:S01]  /*11e90*/  @!P3 IMAD.MOV R4, RZ, RZ, -R4 ;  /* 0x000000ffff04b224 */ /* 0x000fe200078e0a04 */
[----:B------:R-:W-:Y:S01]  /*11ea0*/  ISETP.GT.U32.AND P3, PT, R13, R16, PT ;  /* 0x000000100d00720c */ /* 0x000fe20003f64070 */
[----:B------:R-:W-:Y:S02]  /*11eb0*/  IMAD.MOV R10, RZ, RZ, -R10 ;  /* 0x000000ffff0a7224 */ /* 0x000fe400078e0a0a */
[----:B------:R-:W-:Y:S01]  /*11ec0*/  @!P6 IMAD.IADD R11, R11, 0x1, -R13 ;  /* 0x000000010b0be824 */ /* 0x000fe200078e0a0d */
[----:B------:R0:W-:Y:S01]  /*11ed0*/  STL [R1+0x3b8], R4 ;  /* 0x0003b80401007387 */ /* 0x0001e20000100800 */
[C---:B------:R-:W-:Y:S02]  /*11ee0*/  IMAD R9, R13.reuse, R10, R9 ;  /* 0x0000000a0d097224 */ /* 0x040fe400078e0209 */
[----:B------:R-:W-:Y:S02]  /*11ef0*/  IMAD.MOV.U32 R20, RZ, RZ, R11 ;  /* 0x000000ffff147224 */ /* 0x000fe400078e000b */
[----:B------:R-:W-:-:S02]  /*11f00*/  IMAD R6, R13, R15, R6 ;  /* 0x0000000f0d067224 */ /* 0x000fc400078e0206 */
[----:B------:R-:W-:Y:S01]  /*11f10*/  @!P4 IMAD.MOV R20, RZ, RZ, -R20 ;  /* 0x000000ffff14c224 */ /* 0x000fe200078e0a14 */
[C---:B------:R-:W-:Y:S01]  /*11f20*/  ISETP.GT.U32.AND P4, PT, R13.reuse, R9, PT ;  /* 0x000000090d00720c */ /* 0x040fe20003f84070 */
[--C-:B------:R-:W-:Y:S01]  /*11f30*/  @!P3 IMAD.IADD R16, R16, 0x1, -R13.reuse ;  /* 0x000000011010b824 */ /* 0x100fe200078e0a0d */
[C---:B------:R-:W-:Y:S01]  /*11f40*/  ISETP.GT.U32.AND P6, PT, R13.reuse, R6, PT ;  /* 0x000000060d00720c */ /* 0x040fe20003fc4070 */
[----:B------:R-:W-:Y:S01]  /*11f50*/  IMAD.MOV R14, RZ, RZ, -R14 ;  /* 0x000000ffff0e7224 */ /* 0x000fe200078e0a0e */
[----:B------:R-:W-:Y:S01]  /*11f60*/  STL [R1+0x3b4], R20 ;  /* 0x0003b41401007387 */ /* 0x000fe20000100800 */
[----:B------:R-:W-:Y:S01]  /*11f70*/  @!P2 IMAD.IADD R12, R12, 0x1, -R13 ;  /* 0x000000010c0ca824 */ /* 0x000fe200078e0a0d */
[C---:B------:R-:W-:Y:S01]  /*11f80*/  ISETP.GT.U32.AND P3, PT, R13.reuse, R16, PT ;  /* 0x000000100d00720c */ /* 0x040fe20003f64070 */
[----:B------:R-:W-:Y:S01]  /*11f90*/  IMAD R0, R13, R14, R0 ;  /* 0x0000000e0d007224 */ /* 0x000fe200078e0200 */
[----:B------:R-:W-:Y:S01]  /*11fa0*/  ISETP.GE.AND P2, PT, R7, RZ, PT ;  /* 0x000000ff0700720c */ /* 0x000fe20003f46270 */
[----:B------:R-:W-:-:S02]  /*11fb0*/  VIADD R7, R3, 0xa4 ;  /* 0x000000a403077836 */ /* 0x000fc40000000000 */
[C---:B------:R-:W-:Y:S02]  /*11fc0*/  VIADD R10, R3.reuse, 0xa6 ;  /* 0x000000a6030a7836 */ /* 0x040fe40000000000 */
[----:B------:R-:W-:Y:S01]  /*11fd0*/  VIADD R14, R3, 0xa5 ;  /* 0x000000a5030e7836 */ /* 0x000fe20000000000 */
[----:B------:R-:W-:Y:S01]  /*11fe0*/  IABS R17, R7 ;  /* 0x0000000700117213 */ /* 0x000fe20000000000 */
[--C-:B------:R-:W-:Y:S01]  /*11ff0*/  @!P4 IMAD.IADD R9, R9, 0x1, -R13.reuse ;  /* 0x000000010909c824 */ /* 0x100fe200078e0a0d */
[----:B------:R-:W-:Y:S01]  /*12000*/  IABS R15, R10 ;  /* 0x0000000a000f7213 */ /* 0x000fe20000000000 */
[----:B0-----:R-:W-:Y:S01]  /*12010*/  IMAD.MOV.U32 R4, RZ, RZ, R12 ;  /* 0x000000ffff047224 */ /* 0x001fe200078e000c */
[----:B------:R-:W-:Y:S01]  /*12020*/  IABS R18, R14 ;  /* 0x0000000e00127213 */ /* 0x000fe20000000000 */
[--C-:B------:R-:W-:Y:S01]  /*12030*/  @!P6 IMAD.IADD R6, R6, 0x1, -R13.reuse ;  /* 0x000000010606e824 */ /* 0x100fe200078e0a0d */
[C---:B------:R-:W-:Y:S01]  /*12040*/  ISETP.GT.U32.AND P4, PT, R13.reuse, R9, PT ;  /* 0x000000090d00720c */ /* 0x040fe20003f84070 */
[----:B------:R-:W-:Y:S01]  /*12050*/  @!P1 IMAD.MOV R4, RZ, RZ, -R4 ;  /* 0x000000ffff049224 */ /* 0x000fe200078e0a04 */
[C---:B------:R-:W-:Y:S01]  /*12060*/  ISETP.GT.U32.AND P1, PT, R13.reuse, R0, PT ;  /* 0x000000000d00720c */ /* 0x040fe20003f24070 */
[----:B------:R-:W-:Y:S01]  /*12070*/  @!P3 IMAD.IADD R16, R16, 0x1, -R13 ;  /* 0x000000011010b824 */ /* 0x000fe200078e0a0d */
[----:B------:R-:W-:Y:S01]  /*12080*/  ISETP.GT.U32.AND P6, PT, R13, R6, PT ;  /* 0x000000060d00720c */ /* 0x000fe20003fc4070 */
[----:B------:R-:W-:Y:S01]  /*12090*/  IMAD.MOV.U32 R12, RZ, RZ, R17 ;  /* 0x000000ffff0c7224 */ /* 0x000fe200078e0011 */
[----:B------:R0:W-:Y:S01]  /*120a0*/  STL [R1+0x3b0], R4 ;  /* 0x0003b00401007387 */ /* 0x0001e20000100800 */
[----:B------:R-:W-:Y:S01]  /*120b0*/  IMAD.HI.U32 R11, R5, R15, RZ ;  /* 0x0000000f050b7227 */ /* 0x000fe200078e00ff */
[----:B------:R-:W-:-:S03]  /*120c0*/  ISETP.GE.AND P3, PT, R8, RZ, PT ;  /* 0x000000ff0800720c */ /* 0x000fc60003f66270 */
[----:B------:R-:W-:-:S04]  /*120d0*/  IMAD.HI.U32 R17, R5, R18, RZ ;  /* 0x0000001205117227 */ /* 0x000fc800078e00ff */
[----:B------:R-:W-:Y:S02]  /*120e0*/  IMAD.MOV R11, RZ, RZ, -R11 ;  /* 0x000000ffff0b7224 */ /* 0x000fe400078e0a0b */
[----:B0-----:R-:W-:Y:S02]  /*120f0*/  IMAD.MOV.U32 R4, RZ, RZ, R16 ;  /* 0x000000ffff047224 */ /* 0x001fe400078e0010 */
[----:B------:R-:W-:-:S04]  /*12100*/  IMAD.HI.U32 R20, R5, R12, RZ ;  /* 0x0000000c05147227 */ /* 0x000fc800078e00ff */
[----:B------:R-:W-:Y:S02]  /*12110*/  IMAD.MOV R17, RZ, RZ, -R17 ;  /* 0x000000ffff117224 */ /* 0x000fe400078e0a11 */
[----:B------:R-:W-:Y:S02]  /*12120*/  @!P5 IMAD.MOV R4, RZ, RZ, -R4 ;  /* 0x000000ffff04d224 */ /* 0x000fe400078e0a04 */
[C---:B------:R-:W-:Y:S02]  /*12130*/  IMAD R15, R13.reuse, R11, R15 ;  /* 0x0000000b0d0f7224 */ /* 0x040fe400078e020f */
[----:B------:R-:W-:Y:S01]  /*12140*/  IMAD.MOV R20, RZ, RZ, -R20 ;  /* 0x000000ffff147224 */ /* 0x000fe200078e0a14 */
[----:B------:R0:W-:Y:S01]  /*12150*/  STL [R1+0x3ac], R4 ;  /* 0x0003ac0401007387 */ /* 0x0001e20000100800 */
[----:B------:R-:W-:Y:S02]  /*12160*/  IMAD R17, R13, R17, R18 ;  /* 0x000000110d117224 */ /* 0x000fe400078e0212 */
[----:B------:R-:W-:-:S02]  /*12170*/  @!P4 IMAD.IADD R9, R9, 0x1, -R13 ;  /* 0x000000010909c824 */ /* 0x000fc400078e0a0d */
[----:B------:R-:W-:Y:S01]  /*12180*/  @!P6 IMAD.IADD R6, R6, 0x1, -R13 ;  /* 0x000000010606e824 */ /* 0x000fe200078e0a0d */
[C---:B------:R-:W-:Y:S01]  /*12190*/  ISETP.GT.U32.AND P6, PT, R13.reuse, R15, PT ;  /* 0x0000000f0d00720c */ /* 0x040fe20003fc4070 */
[C---:B------:R-:W-:Y:S01]  /*121a0*/  IMAD R12, R13.reuse, R20, R12 ;  /* 0x000000140d0c7224 */ /* 0x040fe200078e020c */
[----:B------:R-:W-:Y:S01]  /*121b0*/  ISETP.GT.U32.AND P4, PT, R13, R17, PT ;  /* 0x000000110d00720c */ /* 0x000fe20003f84070 */
[----:B------:R-:W-:Y:S02]  /*121c0*/  VIADD R8, R3, 0xa3 ;  /* 0x000000a303087836 */ /* 0x000fe40000000000 */
[----:B0-----:R-:W-:Y:S02]  /*121d0*/  IMAD.MOV.U32 R4, RZ, RZ, R9 ;  /* 0x000000ffff047224 */ /* 0x001fe400078e0009 */
[--C-:B------:R-:W-:Y:S01]  /*121e0*/  @!P1 IMAD.IADD R0, R0, 0x1, -R13.reuse ;  /* 0x0000000100009824 */ /* 0x100fe200078e0a0d */
[----:B------:R-:W-:Y:S01]  /*121f0*/  ISETP.GE.AND P1, PT, R19, RZ, PT ;  /* 0x000000ff1300720c */ /* 0x000fe20003f26270 */
[----:B------:R-:W-:Y:S01]  /*12200*/  @!P3 IMAD.MOV R4, RZ, RZ, -R4 ;  /* 0x000000ffff04b224 */ /* 0x000fe200078e0a04 */
[----:B------:R-:W-:Y:S01]  /*12210*/  ISETP.GT.U32.AND P3, PT, R13, R12, PT ;  /* 0x0000000c0d00720c */ /* 0x000fe20003f64070 */
[----:B------:R-:W-:Y:S01]  /*12220*/  VIADD R16, R3, 0xa2 ;  /* 0x000000a203107836 */ /* 0x000fe20000000000 */
[----:B------:R-:W-:Y:S01]  /*12230*/  IABS R11, R8 ;  /* 0x00000008000b7213 */ /* 0x000fe20000000000 */
[--C-:B------:R-:W-:Y:S01]  /*12240*/  @!P6 IMAD.IADD R15, R15, 0x1, -R13.reuse ;  /* 0x000000010f0fe824 */ /* 0x100fe200078e0a0d */
[----:B------:R-:W-:Y:S01]  /*12250*/  ISETP.GT.U32.AND P6, PT, R13, R0, PT ;  /* 0x000000000d00720c */ /* 0x000fe20003fc4070 */
[----:B------:R-:W-:Y:S01]  /*12260*/  IMAD.MOV.U32 R19, RZ, RZ, R6 ;  /* 0x000000ffff137224 */ /* 0x000fe200078e0006 */
[----:B------:R-:W-:Y:S01]  /*12270*/  IABS R9, R16 ;  /* 0x0000001000097213 */ /* 0x000fe20000000000 */
[----:B------:R-:W-:Y:S01]  /*12280*/  @!P4 IMAD.IADD R17, R17, 0x1, -R13 ;  /* 0x000000011111c824 */ /* 0x000fe200078e0a0d */
[----:B------:R-:W-:Y:S01]  /*12290*/  ISETP.GT.U32.AND P5, PT, R13, R15, PT ;  /* 0x0000000f0d00720c */ /* 0x000fe20003fa4070 */
[----:B------:R-:W-:Y:S01]  /*122a0*/  @!P2 IMAD.MOV R19, RZ, RZ, -R19 ;  /* 0x000000ffff13a224 */ /* 0x000fe200078e0a13 */
[----:B------:R-:W-:Y:S01]  /*122b0*/  ISETP.GE.AND P2, PT, R10, RZ, PT ;  /* 0x000000ff0a00720c */ /* 0x000fe20003f46270 */
[----:B------:R-:W-:Y:S01]  /*122c0*/  IMAD.HI.U32 R18, R5, R11, RZ ;  /* 0x0000000b05127227 */ /* 0x000fe200078e00ff */
[----:B------:R-:W-:-:S02]  /*122d0*/  ISETP.GE.AND P4, PT, R7, RZ, PT ;  /* 0x000000ff0700720c */ /* 0x000fc40003f86270 */
[----:B------:R-:W-:Y:S01]  /*122e0*/  STL [R1+0x3a8], R19 ;  /* 0x0003a81301007387 */ /* 0x000fe20000100800 */
[----:B------:R-:W-:Y:S01]  /*122f0*/  @!P3 IMAD.IADD R12, R12, 0x1, -R13 ;  /* 0x000000010c0cb824 */ /* 0x000fe200078e0a0d */
[----:B------:R-:W-:Y:S01]  /*12300*/  ISETP.GT.U32.AND P3, PT, R13, R17, PT ;  /* 0x000000110d00720c */ /* 0x000fe20003f64070 */
[----:B------:R-:W-:Y:S01]  /*12310*/  IMAD.HI.U32 R10, R5, R9, RZ ;  /* 0x00000009050a7227 */ /* 0x000fe200078e00ff */
[----:B------:R0:W-:Y:S03]  /*12320*/  STL [R1+0x3a4], R4 ;  /* 0x0003a40401007387 */ /* 0x0001e60000100800 */
[----:B------:R-:W-:Y:S02]  /*12330*/  IMAD.MOV R6, RZ, RZ, -R18 ;  /* 0x000000ffff067224 */ /* 0x000fe400078e0a12 */
[----:B------:R-:W-:Y:S02]  /*12340*/  IMAD.MOV R10, RZ, RZ, -R10 ;  /* 0x000000ffff0a7224 */ /* 0x000fe400078e0a0a */
[----:B------:R-:W-:-:S02]  /*12350*/  VIADD R7, R3, 0xa1 ;  /* 0x000000a103077836 */ /* 0x000fc40000000000 */
[C---:B------:R-:W-:Y:S02]  /*12360*/  IMAD R11, R13.reuse, R6, R11 ;  /* 0x000000060d0b7224 */ /* 0x040fe400078e020b */
[----:B------:R-:W-:Y:S01]  /*12370*/  @!P6 IMAD.IADD R0, R0, 0x1, -R13 ;  /* 0x000000010000e824 */ /* 0x000fe200078e0a0d */
[----:B------:R-:W-:Y:S01]  /*12380*/  IABS R18, R7 ;  /* 0x0000000700127213 */ /* 0x000fe20000000000 */
[----:B------:R-:W-:Y:S01]  /*12390*/  IMAD R9, R13, R10, R9 ;  /* 0x0000000a0d097224 */ /* 0x000fe200078e0209 */
[----:B------:R-:W-:Y:S01]  /*123a0*/  ISETP.GE.AND P6, PT, R14, RZ, PT ;  /* 0x000000ff0e00720c */ /* 0x000fe20003fc6270 */
[--C-:B------:R-:W-:Y:S01]  /*123b0*/  @!P5 IMAD.IADD R15, R15, 0x1, -R13.reuse ;  /* 0x000000010f0fd824 */ /* 0x100fe200078e0a0d */
[----:B------:R-:W-:Y:S01]  /*123c0*/  ISETP.GT.U32.AND P5, PT, R13, R11, PT ;  /* 0x0000000b0d00720c */ /* 0x000fe20003fa4070 */
[----:B0-----:R-:W-:Y:S02]  /*123d0*/  IMAD.MOV.U32 R4, RZ, RZ, R0 ;  /* 0x000000ffff047224 */ /* 0x001fe400078e0000 */
[----:B------:R-:W-:Y:S01]  /*123e0*/  @!P3 IMAD.IADD R17, R17, 0x1, -R13 ;  /* 0x000000011111b824 */ /* 0x000fe200078e0a0d */
[----:B------:R-:W-:Y:S01]  /*123f0*/  ISETP.GT.U32.AND P3, PT, R13, R9, PT ;  /* 0x000000090d00720c */ /* 0x000fe20003f64070 */
[----:B------:R-:W-:-:S02]  /*12400*/  VIADD R14, R3, 0xa0 ;  /* 0x000000a0030e7836 */ /* 0x000fc40000000000 */
[----:B------:R-:W-:Y:S01]  /*12410*/  @!P1 IMAD.MOV R4, RZ, RZ, -R4 ;  /* 0x000000ffff049224 */ /* 0x000fe200078e0a04 */
[----:B------:R-:W-:Y:S01]  /*12420*/  ISETP.GT.U32.AND P1, PT, R13, R12, PT ;  /* 0x0000000c0d00720c */ /* 0x000fe20003f24070 */
[----:B------:R-:W-:Y:S01]  /*12430*/  IMAD.HI.U32 R20, R5, R18, RZ ;  /* 0x0000001205147227 */ /* 0x000fe200078e00ff */
[----:B------:R-:W-:Y:S02]  /*12440*/  IABS R0, R14 ;  /* 0x0000000e00007213 */ /* 0x000fe40000000000 */
[----:B------:R0:W-:Y:S01]  /*12450*/  STL [R1+0x3a0], R4 ;  /* 0x0003a00401007387 */ /* 0x0001e20000100800 */
[----:B------:R-:W-:Y:S02]  /*12460*/  IMAD.MOV R20, RZ, RZ, -R20 ;  /* 0x000000ffff147224 */ /* 0x000fe400078e0a14 */
[----:B------:R-:W-:Y:S02]  /*12470*/  VIADD R6, R3, 0x9f ;  /* 0x0000009f03067836 */ /* 0x000fe40000000000 */
[----:B------:R-:W-:-:S03]  /*12480*/  IMAD.HI.U32 R10, R5, R0, RZ ;  /* 0x00000000050a7227 */ /* 0x000fc600078e00ff */
[----:B------:R-:W-:Y:S01]  /*12490*/  IABS R19, R6 ;  /* 0x0000000600137213 */ /* 0x000fe20000000000 */
[----:B------:R-:W-:Y:S02]  /*124a0*/  IMAD R20, R13, R20, R18 ;  /* 0x000000140d147224 */ /* 0x000fe400078e0212 */
[----:B------:R-:W-:Y:S02]  /*124b0*/  @!P5 IMAD.IADD R11, R11, 0x1, -R13 ;  /* 0x000000010b0bd824 */ /* 0x000fe400078e0a0d */
[----:B0-----:R-:W-:Y:S02]  /*124c0*/  IMAD.MOV.U32 R4, RZ, RZ, R15 ;  /* 0x000000ffff047224 */ /* 0x001fe400078e000f */
[--C-:B------:R-:W-:Y:S01]  /*124d0*/  @!P3 IMAD.IADD R9, R9, 0x1, -R13.reuse ;  /* 0x000000010909b824 */ /* 0x100fe200078e0a0d */
[C---:B------:R-:W-:Y:S01]  /*124e0*/  ISETP.GT.U32.AND P3, PT, R13.reuse, R20, PT ;  /* 0x000000140d00720c */ /* 0x040fe20003f64070 */
[----:B------:R-:W-:Y:S01]  /*124f0*/  IMAD.MOV R10, RZ, RZ, -R10 ;  /* 0x000000ffff0a7224 */ /* 0x000fe200078e0a0a */
[C---:B------:R-:W-:Y:S01]  /*12500*/  ISETP.GT.U32.AND P5, PT, R13.reuse, R11, PT ;  /* 0x0000000b0d00720c */ /* 0x040fe20003fa4070 */
[----:B------:R-:W-:Y:S01]  /*12510*/  @!P1 IMAD.IADD R12, R12, 0x1, -R13 ;  /* 0x000000010c0c9824 */ /* 0x000fe200078e0a0d */
[----:B------:R-:W-:Y:S01]  /*12520*/  ISETP.GE.AND P1, PT, R8, RZ, PT ;  /* 0x000000ff0800720c */ /* 0x000fe20003f26270 */
[----:B------:R-:W-:Y:S01]  /*12530*/  @!P2 IMAD.MOV R4, RZ, RZ, -R4 ;  /* 0x000000ffff04a224 */ /* 0x000fe200078e0a04 */
[----:B------:R-:W-:Y:S01]  /*12540*/  ISETP.GT.U32.AND P2, PT, R13, R9, PT ;  /* 0x000000090d00720c */ /* 0x000fe20003f44070 */
[----:B------:R-:W-:-:S03]  /*12550*/  IMAD.HI.U32 R8, R5, R19, RZ ;  /* 0x0000001305087227 */ /* 0x000fc600078e00ff */
[----:B------:R0:W-:Y:S01]  /*12560*/  STL [R1+0x398], R4 ;  /* 0x0003980401007387 */ /* 0x0001e20000100800 */
[C---:B------:R-:W-:Y:S02]  /*12570*/  IMAD R10, R13.reuse, R10, R0 ;  /* 0x0000000a0d0a7224 */ /* 0x040fe400078e0200 */
[----:B------:R-:W-:Y:S02]  /*12580*/  IMAD.MOV.U32 R15, RZ, RZ, R17 ;  /* 0x000000ffff0f7224 */ /* 0x000fe400078e0011 */
[----:B------:R-:W-:Y:S02]  /*12590*/  IMAD.MOV R0, RZ, RZ, -R8 ;  /* 0x000000ffff007224 */ /* 0x000fe400078e0a08 */
[----:B------:R-:W-:Y:S01]  /*125a0*/  @!P6 IMAD.MOV R15, RZ, RZ, -R15 ;  /* 0x000000ffff0fe224 */ /* 0x000fe200078e0a0f */
[C---:B------:R-:W-:Y:S01]  /*125b0*/  ISETP.GT.U32.AND P6, PT, R13.reuse, R10, PT ;  /* 0x0000000a0d00720c */ /* 0x040fe20003fc4070 */
[----:B------:R-:W-:Y:S02]  /*125c0*/  IMAD R0, R13, R0, R19 ;  /* 0x000000000d007224 */ /* 0x000fe400078e0213 */
[--C-:B------:R-:W-:Y:S01]  /*125d0*/  @!P3 IMAD.IADD R20, R20, 0x1, -R13.reuse ;  /* 0x000000011414b824 */ /* 0x100fe200078e0a0d */
[----:B------:R-:W-:Y:S01]  /*125e0*/  STL [R1+0x394], R15 ;  /* 0x0003940f01007387 */ /* 0x000fe20000100800 */
[--C-:B------:R-:W-:Y:S01]  /*125f0*/  @!P5 IMAD.IADD R11, R11, 0x1, -R13.reuse ;  /* 0x000000010b0bd824 */ /* 0x100fe200078e0a0d */
[----:B------:R-:W-:Y:S01]  /*12600*/  ISETP.GE.AND P5, PT, R16, RZ, PT ;  /* 0x000000ff1000720c */ /* 0x000fe20003fa6270 */
[----:B------:R-:W-:Y:S01]  /*12610*/  @!P2 IMAD.IADD R9, R9, 0x1, -R13 ;  /* 0x000000010909a824 */ /* 0x000fe200078e0a0d */
[C---:B------:R-:W-:Y:S01]  /*12620*/  ISETP.GT.U32.AND P2, PT, R13.reuse, R0, PT ;  /* 0x000000000d00720c */ /* 0x040fe20003f44070 */
[----:B0-----:R-:W-:Y:S01]  /*12630*/  IMAD.MOV.U32 R4, RZ, RZ, R11 ;  /* 0x000000ffff047224 */ /* 0x001fe200078e000b */
[----:B------:R-:W-:Y:S01]  /*12640*/  ISETP.GT.U32.AND P3, PT, R13, R20, PT ;  /* 0x000000140d00720c */ /* 0x000fe20003f64070 */
[----:B------:R-:W-:-:S02]  /*12650*/  VIADD R11, R3, 0x9e ;  /* 0x0000009e030b7836 */ /* 0x000fc40000000000 */
[----:B------:R-:W-:Y:S01]  /*12660*/  @!P4 IMAD.MOV R12, RZ, RZ, -R12 ;  /* 0x000000ffff0cc224 */ /* 0x000fe200078e0a0c */
[----:B------:R-:W-:Y:S01]  /*12670*/  ISETP.GE.AND P4, PT, R7, RZ, PT ;  /* 0x000000ff0700720c */ /* 0x000fe20003f86270 */
[--C-:B------:R-:W-:Y:S01]  /*12680*/  @!P6 IMAD.IADD R10, R10, 0x1, -R13.reuse ;  /* 0x000000010a0ae824 */ /* 0x100fe200078e0a0d */
[----:B------:R-:W-:Y:S01]  /*12690*/  IABS R18, R11 ;  /* 0x0000000b00127213 */ /* 0x000fe20000000000 */
[----:B------:R-:W-:Y:S01]  /*126a0*/  @!P1 IMAD.MOV R4, RZ, RZ, -R4 ;  /* 0x000000ffff049224 */ /* 0x000fe200078e0a04 */
[----:B------:R0:W-:Y:S01]  /*126b0*/  STL [R1+0x390], R12 ;  /* 0x0003900c01007387 */ /* 0x0001e20000100800 */
[----:B------:R-:W-:Y:S01]  /*126c0*/  VIADD R8, R3, 0x9d ;  /* 0x0000009d03087836 */ /* 0x000fe20000000000 */
[----:B------:R-:W-:Y:S01]  /*126d0*/  ISETP.GT.U32.AND P6, PT, R13, R10, PT ;  /* 0x0000000a0d00720c */ /* 0x000fe20003fc4070 */
[--C-:B------:R-:W-:Y:S01]  /*126e0*/  @!P2 IMAD.IADD R0, R0, 0x1, -R13.reuse ;  /* 0x000000010000a824 */ /* 0x100fe200078e0a0d */
[----:B------:R1:W-:Y:S01]  /*126f0*/  STL [R1+0x388], R4 ;  /* 0x0003880401007387 */ /* 0x0003e20000100800 */
[----:B------:R-:W-:Y:S01]  /*12700*/  @!P3 IMAD.IADD R20, R20, 0x1, -R13 ;  /* 0x000000011414b824 */ /* 0x000fe200078e0a0d */
[----:B------:R-:W-:Y:S01]  /*12710*/  IABS R17, R8 ;  /* 0x0000000800117213 */ /* 0x000fe20000000000 */
[----:B------:R-:W-:Y:S01]  /*12720*/  VIADD R7, R3, 0x9c ;  /* 0x0000009c03077836 */ /* 0x000fe20000000000 */
[----:B------:R-:W-:-:S02]  /*12730*/  ISETP.GE.AND P3, PT, R11, RZ, PT ;  /* 0x000000ff0b00720c */ /* 0x000fc40003f66270 */
[----:B------:R-:W-:Y:S01]  /*12740*/  ISETP.GT.U32.AND P2, PT, R13, R0, PT ;  /* 0x000000000d00720c */ /* 0x000fe20003f44070 */
[----:B0-----:R-:W-:Y:S01]  /*12750*/  IMAD.MOV.U32 R12, RZ, RZ, R20 ;  /* 0x000000ffff0c7224 */ /* 0x001fe200078e0014 */
[----:B------:R-:W-:Y:S01]  /*12760*/  ISETP.GE.AND P1, PT, R14, RZ, PT ;  /* 0x000000ff0e00720c */ /* 0x000fe20003f26270 */
[----:B-1----:R-:W-:Y:S02]  /*12770*/  IMAD.MOV.U32 R4, RZ, RZ, R9 ;  /* 0x000000ffff047224 */ /* 0x002fe400078e0009 */
[----:B------:R-:W-:-:S04]  /*12780*/  IMAD.HI.U32 R9, R5, R18, RZ ;  /* 0x0000001205097227 */ /* 0x000fc800078e00ff */
[----:B------:R-:W-:Y:S02]  /*12790*/  IMAD.MOV R11, RZ, RZ, -R9 ;  /* 0x000000ffff0b7224 */ /* 0x000fe400078e0a09 */
[----:B------:R-:W-:-:S04]  /*127a0*/  IMAD.HI.U32 R9, R5, R17, RZ ;  /* 0x0000001105097227 */ /* 0x000fc800078e00ff */
[----:B------:R-:W-:Y:S01]  /*127b0*/  @!P5 IMAD.MOV R4, RZ, RZ, -R4 ;  /* 0x000000ffff04d224 */ /* 0x000fe200078e0a04 */
[----:B------:R-:W-:Y:S01]  /*127c0*/  ISETP.GE.AND P5, PT, R6, RZ, PT ;  /* 0x000000ff0600720c */ /* 0x000fe20003fa6270 */
[----:B------:R-:W-:Y:S01]  /*127d0*/  IMAD.MOV R9, RZ, RZ, -R9 ;  /* 0x000000ffff097224 */ /* 0x000fe200078e0a09 */
[----:B------:R-:W-:Y:S01]  /*127e0*/  IABS R6, R7 ;  /* 0x0000000700067213 */ /* 0x000fe20000000000 */
[----:B------:R-:W-:Y:S01]  /*127f0*/  @!P6 IMAD.IADD R10, R10, 0x1, -R13 ;  /* 0x000000010a0ae824 */ /* 0x000fe200078e0a0d */
[----:B------:R0:W-:Y:S01]  /*12800*/  STL [R1+0x324], R4 ;  /* 0x0003240401007387 */ /* 0x0001e20000100800 */
[C---:B------:R-:W-:Y:S01]  /*12810*/  IMAD R18, R13.reuse, R11, R18 ;  /* 0x0000000b0d127224 */ /* 0x040fe200078e0212 */
[----:B------:R-:W-:Y:S01]  /*12820*/  ISETP.GE.AND P6, PT, R8, RZ, PT ;  /* 0x000000ff0800720c */ /* 0x000fe20003fc6270 */
[----:B------:R-:W-:Y:S02]  /*12830*/  IMAD R17, R13, R9, R17 ;  /* 0x000000090d117224 */ /* 0x000fe400078e0211 */
[----:B------:R-:W-:-:S04]  /*12840*/  IMAD.HI.U32 R8, R5, R6, RZ ;  /* 0x0000000605087227 */ /* 0x000fc800078e00ff */
[----:B------:R-:W-:Y:S01]  /*12850*/  @!P4 IMAD.MOV R12, RZ, RZ, -R12 ;  /* 0x000000ffff0cc224 */ /* 0x000fe200078e0a0c */
[C---:B------:R-:W-:Y:S01]  /*12860*/  ISETP.GT.U32.AND P4, PT, R13.reuse, R18, PT ;  /* 0x000000120d00720c */ /* 0x040fe20003f84070 */
[----:B0-----:R-:W-:Y:S02]  /*12870*/  IMAD.MOV.U32 R4, RZ, RZ, R10 ;  /* 0x000000ffff047224 */ /* 0x001fe400078e000a */
[----:B------:R-:W-:Y:S01]  /*12880*/  @!P2 IMAD.IADD R0, R0, 0x1, -R13 ;  /* 0x000000010000a824 */ /* 0x000fe200078e0a0d */
[----:B------:R-:W-:Y:S01]  /*12890*/  ISETP.GT.U32.AND P2, PT, R13, R17, PT ;  /* 0x000000110d00720c */ /* 0x000fe20003f44070 */
[----:B------:R-:W-:Y:S01]  /*128a0*/  @!P1 IMAD.MOV R4, RZ, RZ, -R4 ;  /* 0x000000ffff049224 */ /* 0x000fe200078e0a04 */
[----:B------:R-:W-:Y:S01]  /*128b0*/  STL [R1+0x328], R12 ;  /* 0x0003280c01007387 */ /* 0x000fe20000100800 */
[----:B------:R-:W-:Y:S01]  /*128c0*/  IMAD.MOV R8, RZ, RZ, -R8 ;  /* 0x000000ffff087224 */ /* 0x000fe200078e0a08 */
[----:B------:R-:W-:Y:S01]  /*128d0*/  ISETP.GE.AND P1, PT, R7, RZ, PT ;  /* 0x000000ff0700720c */ /* 0x000fe20003f26270 */
[----:B------:R-:W-:Y:S01]  /*128e0*/  VIADD R10, R3, 0x9b ;  /* 0x0000009b030a7836 */ /* 0x000fe20000000000 */
[----:B------:R0:W-:Y:S01]  /*128f0*/  STL [R1+0x35c], R4 ;  /* 0x00035c0401007387 */ /* 0x0001e20000100800 */
[----:B------:R-:W-:-:S02]  /*12900*/  IMAD R6, R13, R8, R6 ;  /* 0x000000080d067224 */ /* 0x000fc400078e0206 */
[--C-:B------:R-:W-:Y:S01]  /*12910*/  @!P4 IMAD.IADD R18, R18, 0x1, -R13.reuse ;  /* 0x000000011212c824 */ /* 0x100fe200078e0a0d */
[----:B------:R-:W-:Y:S01]  /*12920*/  IABS R15, R10 ;  /* 0x0000000a000f7213 */ /* 0x000fe20000000000 */
[----:B------:R-:W-:Y:S02]  /*12930*/  VIADD R11, R3, 0x9a ;  /* 0x0000009a030b7836 */ /* 0x000fe40000000000 */
[----:B------:R-:W-:Y:S01]  /*12940*/  @!P2 IMAD.IADD R17, R17, 0x1, -R13 ;  /* 0x000000011111a824 */ /* 0x000fe200078e0a0d */
[----:B------:R-:W-:Y:S01]  /*12950*/  ISETP.GT.U32.AND P4, PT, R13, R18, PT ;  /* 0x000000120d00720c */ /* 0x000fe20003f84070 */
[----:B------:R-:W-:Y:S01]  /*12960*/  IMAD.HI.U32 R14, R5, R15, RZ ;  /* 0x0000000f050e7227 */ /* 0x000fe200078e00ff */
[----:B------:R-:W-:Y:S02]  /*12970*/  IABS R16, R11 ;  /* 0x0000000b00107213 */ /* 0x000fe40000000000 */
[----:B------:R-:W-:Y:S01]  /*12980*/  ISETP.GT.U32.AND P2, PT, R13, R17, PT ;  /* 0x000000110d00720c */ /* 0x000fe20003f44070 */
[----:B0-----:R-:W-:-:S02]  /*12990*/  IMAD.MOV.U32 R4, RZ, RZ, R0 ;  /* 0x000000ffff047224 */ /* 0x001fc400078e0000 */
[----:B------:R-:W-:Y:S02]  /*129a0*/  VIADD R12, R3, 0x99 ;  /* 0x00000099030c7836 */ /* 0x000fe40000000000 */
[----:B------:R-:W-:Y:S01]  /*129b0*/  @!P5 IMAD.MOV R4, RZ, RZ, -R4 ;  /* 0x000000ffff04d224 */ /* 0x000fe200078e0a04 */
[----:B------:R-:W-:Y:S01]  /*129c0*/  ISETP.GT.U32.AND P5, PT, R13, R6, PT ;  /* 0x000000060d00720c */ /* 0x000fe20003fa4070 */
[----:B------:R-:W-:Y:S01]  /*129d0*/  IMAD.MOV R14, RZ, RZ, -R14 ;  /* 0x000000ffff0e7224 */ /* 0x000fe200078e0a0e */
[----:B------:R-:W-:Y:S01]  /*129e0*/  IABS R7, R12 ;  /* 0x0000000c00077213 */ /* 0x000fe20000000000 */
[----:B------:R-:W-:Y:S01]  /*129f0*/  VIADD R8, R3, 0x98 ;  /* 0x0000009803087836 */ /* 0x000fe20000000000 */
[----:B------:R0:W-:Y:S01]  /*12a00*/  STL [R1+0x36c], R4 ;  /* 0x00036c0401007387 */ /* 0x0001e20000100800 */
[----:B------:R-:W-:Y:S02]  /*12a10*/  IMAD R15, R13, R14, R15 ;  /* 0x0000000e0d0f7224 */ /* 0x000fe400078e020f */
[--C-:B------:R-:W-:Y:S01]  /*12a20*/  @!P4 IMAD.IADD R18, R18, 0x1, -R13.reuse ;  /* 0x000000011212c824 */ /* 0x100fe200078e0a0d */
[----:B------:R-:W-:Y:S01]  /*12a30*/  IABS R0, R8 ;  /* 0x0000000800007213 */ /* 0x000fe20000000000 */
[----:B------:R-:W-:Y:S01]  /*12a40*/  @!P2 IMAD.IADD R17, R17, 0x1, -R13 ;  /* 0x000000011111a824 */ /* 0x000fe200078e0a0d */
[----:B------:R-:W-:Y:S01]  /*12a50*/  ISETP.GT.U32.AND P2, PT, R13, R15, PT ;  /* 0x0000000f0d00720c */ /* 0x000fe20003f44070 */
[----:B------:R-:W-:Y:S01]  /*12a60*/  IMAD.HI.U32 R14, R5, R7, RZ ;  /* 0x00000007050e7227 */ /* 0x000fe200078e00ff */
[----:B------:R-:W-:-:S03]  /*12a70*/  ISETP.GE.AND P4, PT, R10, RZ, PT ;  /* 0x000000ff0a00720c */ /* 0x000fc60003f86270 */
[----:B------:R-:W-:Y:S02]  /*12a80*/  @!P5 IMAD.IADD R6, R6, 0x1, -R13 ;  /* 0x000000010606d824 */ /* 0x000fe400078e0a0d */
[----:B------:R-:W-:-:S03]  /*12a90*/  IMAD.HI.U32 R9, R5, R16, RZ ;  /* 0x0000001005097227 */ /* 0x000fc600078e00ff */
[----:B------:R-:W-:Y:S01]  /*12aa0*/  ISETP.GT.U32.AND P5, PT, R13, R6, PT ;  /* 0x000000060d00720c */ /* 0x000fe20003fa4070 */
[----:B------:R-:W-:Y:S02]  /*12ab0*/  IMAD.MOV.U32 R19, RZ, RZ, R18 ;  /* 0x000000ffff137224 */ /* 0x000fe400078e0012 */
[----:B------:R-:W-:Y:S02]  /*12ac0*/  IMAD.MOV R14, RZ, RZ, -R14 ;  /* 0x000000ffff0e7224 */ /* 0x000fe400078e0a0e */
[----:B0-----:R-:W-:Y:S02]  /*12ad0*/  IMAD.MOV.U32 R4, RZ, RZ, R17 ;  /* 0x000000ffff047224 */ /* 0x001fe400078e0011 */
[----:B------:R-:W-:Y:S02]  /*12ae0*/  IMAD.MOV R9, RZ, RZ, -R9 ;  /* 0x000000ffff097224 */ /* 0x000fe400078e0a09 */
[----:B------:R-:W-:-:S04]  /*12af0*/  IMAD.HI.U32 R10, R5, R0, RZ ;  /* 0x00000000050a7227 */ /* 0x000fc800078e00ff */
[----:B------:R-:W-:Y:S02]  /*12b00*/  @!P3 IMAD.MOV R19, RZ, RZ, -R19 ;  /* 0x000000ffff13b224 */ /* 0x000fe400078e0a13 */
[----:B------:R-:W-:Y:S01]  /*12b10*/  @!P6 IMAD.MOV R4, RZ, RZ, -R4 ;  /* 0x000000ffff04e224 */ /* 0x000fe200078e0a04 */
[----:B------:R-:W-:Y:S01]  /*12b20*/  ISETP.GE.AND P6, PT, R11, RZ, PT ;  /* 0x000000ff0b00720c */ /* 0x000fe20003fc6270 */
[C---:B------:R-:W-:Y:S01]  /*12b30*/  IMAD R7, R13.reuse, R14, R7 ;  /* 0x0000000e0d077224 */ /* 0x040fe200078e0207 */
[----:B------:R-:W-:Y:S01]  /*12b40*/  STL [R1+0x32c], R19 ;  /* 0x00032c1301007387 */ /* 0x000fe20000100800 */
[C---:B------:R-:W-:Y:S02]  /*12b50*/  IMAD R16, R13.reuse, R9, R16 ;  /* 0x000000090d107224 */ /* 0x040fe400078e0210 */
[----:B------:R-:W-:Y:S01]  /*12b60*/  IMAD.MOV R10, RZ, RZ, -R10 ;  /* 0x000000ffff0a7224 */ /* 0x000fe200078e0a0a */
[----:B------:R0:W-:Y:S01]  /*12b70*/  STL [R1+0x34c], R4 ;  /* 0x00034c0401007387 */ /* 0x0001e20000100800 */
[--C-:B------:R-:W-:Y:S01]  /*12b80*/  @!P5 IMAD.IADD R6, R6, 0x1, -R13.reuse ;  /* 0x000000010606d824 */ /* 0x100fe200078e0a0d */
[----:B------:R-:W-:Y:S01]  /*12b90*/  ISETP.GT.U32.AND P5, PT, R13, R7, PT ;  /* 0x000000070d00720c */ /* 0x000fe20003fa4070 */
[----:B------:R-:W-:Y:S01]  /*12ba0*/  @!P2 IMAD.IADD R15, R15, 0x1, -R13 ;  /* 0x000000010f0fa824 */ /* 0x000fe200078e0a0d */
[C---:B------:R-:W-:Y:S01]  /*12bb0*/  ISETP.GT.U32.AND P3, PT, R13.reuse, R16, PT ;  /* 0x000000100d00720c */ /* 0x040fe20003f64070 */
[----:B------:R-:W-:-:S02]  /*12bc0*/  IMAD R0, R13, R10, R0 ;  /* 0x0000000a0d007224 */ /* 0x000fc400078e0200 */
[----:B------:R-:W-:Y:S01]  /*12bd0*/  VIADD R10, R3, 0x96 ;  /* 0x00000096030a7836 */ /* 0x000fe20000000000 */
[----:B------:R-:W-:Y:S01]  /*12be0*/  ISETP.GT.U32.AND P2, PT, R13, R15, PT ;  /* 0x0000000f0d00720c */ /* 0x000fe20003f44070 */
[C---:B------:R-:W-:Y:S02]  /*12bf0*/  VIADD R9, R3.reuse, 0x97 ;  /* 0x0000009703097836 */ /* 0x040fe40000000000 */
[----:B0-----:R-:W-:Y:S02]  /*12c00*/  IMAD.MOV.U32 R4, RZ, RZ, R6 ;  /* 0x000000ffff047224 */ /* 0x001fe400078e0006 */
[----:B------:R-:W-:Y:S01]  /*12c10*/  VIADD R6, R3, 0x95 ;  /* 0x0000009503067836 */ /* 0x000fe20000000000 */
[----:B------:R-:W-:Y:S01]  /*12c20*/  IABS R11, R9 ;  /* 0x00000009000b7213 */ /* 0x000fe20000000000 */
[----:B------:R-:W-:Y:S01]  /*12c30*/  @!P1 IMAD.MOV R4, RZ, RZ, -R4 ;  /* 0x000000ffff049224 */ /* 0x000fe200078e0a04 */
[----:B------:R-:W-:Y:S01]  /*12c40*/  ISETP.GT.U32.AND P1, PT, R13, R0, PT ;  /* 0x000000000d00720c */ /* 0x000fe20003f24070 */
[--C-:B------:R-:W-:Y:S01]  /*12c50*/  @!P5 IMAD.IADD R7, R7, 0x1, -R13.reuse ;  /* 0x000000010707d824 */ /* 0x100fe200078e0a0d */
[----:B------:R-:W-:Y:S01]  /*12c60*/  IABS R14, R6 ;  /* 0x00000006000e7213 */ /* 0x000fe20000000000 */
[--C-:B------:R-:W-:Y:S01]  /*12c70*/  @!P3 IMAD.IADD R16, R16, 0x1, -R13.reuse ;  /* 0x000000011010b824 */ /* 0x100fe200078e0a0d */
[----:B------:R0:W-:Y:S01]  /*12c80*/  STL [R1+0x350], R4 ;  /* 0x0003500401007387 */ /* 0x0001e20000100800 */
[----:B------:R-:W-:Y:S01]  /*12c90*/  @!P2 IMAD.IADD R15, R15, 0x1, -R13 ;  /* 0x000000010f0fa824 */ /* 0x000fe200078e0a0d */
[----:B------:R-:W-:Y:S01]  /*12ca0*/  ISETP.GT.U32.AND P5, PT, R13, R7, PT ;  /* 0x000000070d00720c */ /* 0x000fe20003fa4070 */
[----:B------:R-:W-:Y:S01]  /*12cb0*/  IMAD.HI.U32 R17, R5, R11, RZ ;  /* 0x0000000b05117227 */ /* 0x000fe200078e00ff */
[----:B------:R-:W-:-:S02]  /*12cc0*/  ISETP.GT.U32.AND P3, PT, R13, R16, PT ;  /* 0x000000100d00720c */ /* 0x000fc40003f64070 */
[----:B------:R-:W-:Y:S01]  /*12cd0*/  ISETP.GE.AND P2, PT, R12, RZ, PT ;  /* 0x000000ff0c00720c */ /* 0x000fe20003f46270 */
[----:B------:R-:W-:Y:S01]  /*12ce0*/  IMAD.MOV.U32 R18, RZ, RZ, R15 ;  /* 0x000000ffff127224 */ /* 0x000fe200078e000f */
[----:B------:R-:W-:Y:S01]  /*12cf0*/  IABS R12, R10 ;  /* 0x0000000a000c7213 */ /* 0x000fe20000000000 */
[----:B------:R-:W-:Y:S02]  /*12d00*/  @!P1 IMAD.IADD R0, R0, 0x1, -R13 ;  /* 0x0000000100009824 */ /* 0x000fe400078e0a0d */
[----:B------:R-:W-:Y:S02]  /*12d10*/  IMAD.MOV R17, RZ, RZ, -R17 ;  /* 0x000000ffff117224 */ /* 0x000fe400078e0a11 */
[----:B------:R-:W-:Y:S01]  /*12d20*/  IMAD.HI.U32 R15, R5, R12, RZ ;  /* 0x0000000c050f7227 */ /* 0x000fe200078e00ff */
[----:B------:R-:W-:-:S03]  /*12d30*/  ISETP.GT.U32.AND P1, PT, R13, R0, PT ;  /* 0x000000000d00720c */ /* 0x000fc60003f24070 */
[----:B------:R-:W-:Y:S02]  /*12d40*/  IMAD.MOV R15, RZ, RZ, -R15 ;  /* 0x000000ffff0f7224 */ /* 0x000fe400078e0a0f */
[--C-:B------:R-:W-:Y:S01]  /*12d50*/  @!P5 IMAD.IADD R7, R7, 0x1, -R13.reuse ;  /* 0x000000010707d824 */ /* 0x100fe200078e0a0d */
[----:B------:R-:W-:Y:S01]  /*12d60*/  ISETP.GE.AND P5, PT, R10, RZ, PT ;  /* 0x000000ff0a00720c */ /* 0x000fe20003fa6270 */
[----:B------:R-:W-:Y:S02]  /*12d70*/  @!P3 IMAD.IADD R16, R16, 0x1, -R13 ;  /* 0x000000011010b824 */ /* 0x000fe400078e0a0d */
[C---:B------:R-:W-:Y:S01]  /*12d80*/  IMAD R10, R13.reuse, R15, R12 ;  /* 0x0000000f0d0a7224 */ /* 0x040fe200078e020c */
[----:B------:R-:W-:Y:S01]  /*12d90*/  IABS R15, R22 ;  /* 0x00000016000f7213 */ /* 0x000fe20000000000 */
[----:B------:R-:W-:Y:S01]  /*12da0*/  IMAD R11, R13, R17, R11 ;  /* 0x000000110d0b7224 */ /* 0x000fe200078e020b */
[----:B------:R-:W-:Y:S01]  /*12db0*/  IABS R17, R21 ;  /* 0x0000001500117213 */ /* 0x000fe20000000000 */
[----:B0-----:R-:W-:-:S02]  /*12dc0*/  IMAD.MOV.U32 R4, RZ, RZ, R16 ;  /* 0x000000ffff047224 */ /* 0x001fc400078e0010 */
[----:B------:R-:W-:Y:S01]  /*12dd0*/  @!P1 IMAD.IADD R0, R0, 0x1, -R13 ;  /* 0x0000000100009824 */ /* 0x000fe200078e0a0d */
[C---:B------:R-:W-:Y:S01]  /*12de0*/  ISETP.GT.U32.AND P1, PT, R13.reuse, R10, PT ;  /* 0x0000000a0d00720c */ /* 0x040fe20003f24070 */
[----:B------:R-:W-:Y:S01]  /*12df0*/  @!P4 IMAD.MOV R18, RZ, RZ, -R18 ;  /* 0x000000ffff12c224 */ /* 0x000fe200078e0a12 */
[----:B------:R-:W-:Y:S01]  /*12e00*/  ISETP.GT.U32.AND P3, PT, R13, R11, PT ;  /* 0x0000000b0d00720c */ /* 0x000fe20003f64070 */
[----:B------:R-:W-:Y:S01]  /*12e10*/  @!P6 IMAD.MOV R4, RZ, RZ, -R4 ;  /* 0x000000ffff04e224 */ /* 0x000fe200078e0a04 */
[----:B------:R-:W-:Y:S01]  /*12e20*/  ISETP.GE.AND P4, PT, R8, RZ, PT ;  /* 0x000000ff0800720c */ /* 0x000fe20003f86270 */
[----:B------:R-:W-:Y:S01]  /*12e30*/  IMAD.HI.U32 R8, R5, R14, RZ ;  /* 0x0000000e05087227 */ /* 0x000fe200078e00ff */
[----:B------:R-:W-:Y:S01]  /*12e40*/  STL [R1+0x338], R18 ;  /* 0x0003381201007387 */ /* 0x000fe20000100800 */
[----:B------:R-:W-:Y:S02]  /*12e50*/  ISETP.GE.AND P6, PT, R9, RZ, PT ;  /* 0x000000ff0900720c */ /* 0x000fe40003fc6270 */
[----:B------:R-:W-:Y:S01]  /*12e60*/  IMAD.MOV R8, RZ, RZ, -R8 ;  /* 0x000000ffff087224 */ /* 0x000fe200078e0a08 */
[----:B------:R0:W-:Y:S01]  /*12e70*/  STL [R1+0x33c], R4 ;  /* 0x00033c0401007387 */ /* 0x0001e20000100800 */
[----:B------:R-:W-:-:S02]  /*12e80*/  VIADD R19, R3, 0x90 ;  /* 0x0000009003137836 */ /* 0x000fc40000000000 */
[--C-:B------:R-:W-:Y:S02]  /*12e90*/  @!P1 IMAD.IADD R10, R10, 0x1, -R13.reuse ;  /* 0x000000010a0a9824 */ /* 0x100fe400078e0a0d */
[----:B------:R-:W-:Y:S01]  /*12ea0*/  @!P3 IMAD.IADD R11, R11, 0x1, -R13 ;  /* 0x000000010b0bb824 */ /* 0x000fe200078e0a0d */
[----:B------:R-:W-:Y:S01]  /*12eb0*/  IABS R16, R19 ;  /* 0x0000001300107213 */ /* 0x000fe20000000000 */
[----:B------:R-:W-:Y:S01]  /*12ec0*/  @!P4 IMAD.MOV R0, RZ, RZ, -R0 ;  /* 0x000000ffff00c224 */ /* 0x000fe200078e0a00 */
[C---:B------:R-:W-:Y:S01]  /*12ed0*/  ISETP.GT.U32.AND P1, PT, R13.reuse, R10, PT ;  /* 0x0000000a0d00720c */ /* 0x040fe20003f24070 */
[C---:B------:R-:W-:Y:S01]  /*12ee0*/  IMAD R14, R13.reuse, R8, R14 ;  /* 0x000000080d0e7224 */ /* 0x040fe200078e020e */
[----:B------:R-:W-:Y:S01]  /*12ef0*/  ISETP.GT.U32.AND P3, PT, R13, R11, PT ;  /* 0x0000000b0d00720c */ /* 0x000fe20003f64070 */
[----:B0-----:R-:W-:Y:S02]  /*12f00*/  IMAD.MOV.U32 R4, RZ, RZ, R7 ;  /* 0x000000ffff047224 */ /* 0x001fe400078e0007 */
[----:B------:R-:W-:-:S02]  /*12f10*/  VIADD R7, R3, 0x94 ;  /* 0x0000009403077836 */ /* 0x000fc40000000000 */
[----:B------:R-:W-:Y:S01]  /*12f20*/  @!P2 IMAD.MOV R4, RZ, RZ, -R4 ;  /* 0x000000ffff04a224 */ /* 0x000fe200078e0a04 */
[----:B------:R-:W-:Y:S01]  /*12f30*/  ISETP.GE.AND P2, PT, R6, RZ, PT ;  /* 0x000000ff0600720c */ /* 0x000fe20003f46270 */
[C---:B------:R-:W-:Y:S01]  /*12f40*/  VIADD R6, R3.reuse, 0x93 ;  /* 0x0000009303067836 */ /* 0x040fe20000000000 */
[----:B------:R-:W-:Y:S01]  /*12f50*/  IABS R20, R7 ;  /* 0x0000000700147213 */ /* 0x000fe20000000000 */
[----:B------:R-:W-:Y:S01]  /*12f60*/  VIADD R8, R3, 0x92 ;  /* 0x0000009203087836 */ /* 0x000fe20000000000 */
[----:B------:R-:W-:Y:S01]  /*12f70*/  ISETP.GE.AND P4, PT, R7, RZ, PT ;  /* 0x000000ff0700720c */ /* 0x000fe20003f86270 */
[----:B------:R-:W-:Y:S01]  /*12f80*/  STL [R1+0x340], R4 ;  /* 0x0003400401007387 */ /* 0x000fe20000100800 */
[----:B------:R-:W-:Y:S01]  /*12f90*/  IABS R7, R6 ;  /* 0x0000000600077213 */ /* 0x000fe20000000000 */
[----:B------:R-:W-:Y:S01]  /*12fa0*/  IMAD.HI.U32 R9, R5, R20, RZ ;  /* 0x0000001405097227 */ /* 0x000fe200078e00ff */
[----:B------:R-:W-:Y:S01]  /*12fb0*/  IABS R18, R8 ;  /* 0x0000000800127213 */ /* 0x000fe20000000000 */
[----:B------:R0:W-:Y:S02]  /*12fc0*/  STL [R1+0x348], R0 ;  /* 0x0003480001007387 */ /* 0x0001e40000100800 */
[----:B------:R-:W-:-:S02]  /*12fd0*/  IMAD.MOV R9, RZ, RZ, -R9 ;  /* 0x000000ffff097224 */ /* 0x000fc400078e0a09 */
[--C-:B------:R-:W-:Y:S02]  /*12fe0*/  @!P1 IMAD.IADD R10, R10, 0x1, -R13.reuse ;  /* 0x000000010a0a9824 */ /* 0x100fe400078e0a0d */
[----:B------:R-:W-:Y:S02]  /*12ff0*/  IMAD R20, R13, R9, R20 ;  /* 0x000000090d147224 */ /* 0x000fe400078e0214 */
[----:B------:R-:W-:Y:S01]  /*13000*/  @!P3 IMAD.IADD R11, R11, 0x1, -R13 ;  /* 0x000000010b0bb824 */ /* 0x000fe200078e0a0d */
[----:B------:R-:W-:Y:S01]  /*13010*/  ISETP.GT.U32.AND P3, PT, R13, R14, PT ;  /* 0x0000000e0d00720c */ /* 0x000fe20003f64070 */
[----:B0-----:R-:W-:Y:S01]  /*13020*/  IMAD.HI.U32 R0, R5, R7, RZ ;  /* 0x0000000705007227 */ /* 0x001fe200078e00ff */
[----:B------:R-:W-:-:S03]  /*13030*/  ISETP.GT.U32.AND P1, PT, R13, R20, PT ;  /* 0x000000140d00720c */ /* 0x000fc60003f24070 */
[----:B------:R-:W-:Y:S02]  /*13040*/  IMAD.MOV R0, RZ, RZ, -R0 ;  /* 0x000000ffff007224 */ /* 0x000fe400078e0a00 */
[----:B------:R-:W-:Y:S02]  /*13050*/  IMAD.MOV.U32 R12, RZ, RZ, R11 ;  /* 0x000000ffff0c7224 */ /* 0x000fe400078e000b */
[----:B------:R-:W-:Y:S02]  /*13060*/  IMAD R7, R13, R0, R7 ;  /* 0x000000000d077224 */ /* 0x000fe400078e0207 */
[----:B------:R-:W-:Y:S02]  /*13070*/  @!P6 IMAD.MOV R12, RZ, RZ, -R12 ;  /* 0x000000ffff0ce224 */ /* 0x000fe400078e0a0c */
[----:B------:R-:W-:Y:S01]  /*13080*/  IMAD.HI.U32 R9, R5, R18, RZ ;  /* 0x0000001205097227 */ /* 0x000fe200078e00ff */
[----:B------:R-:W-:Y:S02]  /*13090*/  ISETP.GT.U32.AND P6, PT, R13, R7, PT ;  /* 0x000000070d00720c */ /* 0x000fe40003fc4070 */
[----:B------:R-:W-:Y:S01]  /*130a0*/  STL [R1+0x330], R12 ;  /* 0x0003300c01007387 */ /* 0x000fe20000100800 */
[----:B------:R-:W-:-:S02]  /*130b0*/  @!P1 IMAD.IADD R20, R20, 0x1, -R13 ;  /* 0x0000000114149824 */ /* 0x000fc400078e0a0d */
[----:B------:R-:W-:Y:S02]  /*130c0*/  IMAD.MOV R9, RZ, RZ, -R9 ;  /* 0x000000ffff097224 */ /* 0x000fe400078e0a09 */
[----:B------:R-:W-:Y:S01]  /*130d0*/  @!P3 IMAD.IADD R14, R14, 0x1, -R13 ;  /* 0x000000010e0eb824 */ /* 0x000fe200078e0a0d */
[C---:B------:R-:W-:Y:S01]  /*130e0*/  ISETP.GT.U32.AND P1, PT, R13.reuse, R20, PT ;  /* 0x000000140d00720c */ /* 0x040fe20003f24070 */
[----:B------:R-:W-:Y:S02]  /*130f0*/  IMAD R18, R13, R9, R18 ;  /* 0x000000090d127224 */ /* 0x000fe400078e0212 */
[----:B------:R-:W-:Y:S01]  /*13100*/  IMAD.HI.U32 R0, R5, R17, RZ ;  /* 0x0000001105007227 */ /* 0x000fe200078e00ff */
[----:B------:R-:W-:-:S03]  /*13110*/  ISETP.GT.U32.AND P3, PT, R13, R14, PT ;  /* 0x0000000e0d00720c */ /* 0x000fc60003f64070 */
[----:B------:R-:W-:Y:S02]  /*13120*/  @!P6 IMAD.IADD R7, R7, 0x1, -R13 ;  /* 0x000000010707e824 */ /* 0x000fe400078e0a0d */
[----:B------:R-:W-:Y:S02]  /*13130*/  IMAD.MOV R0, RZ, RZ, -R0 ;  /* 0x000000ffff007224 */ /* 0x000fe400078e0a00 */
[----:B------:R-:W-:Y:S01]  /*13140*/  IMAD.HI.U32 R9, R5, R16, RZ ;  /* 0x0000001005097227 */ /* 0x000fe200078e00ff */
[----:B------:R-:W-:-:S03]  /*13150*/  ISETP.GT.U32.AND P6, PT, R13, R7, PT ;  /* 0x000000070d00720c */ /* 0x000fc60003fc4070 */
[----:B------:R-:W-:Y:S01]  /*13160*/  @!P1 IMAD.IADD R20, R20, 0x1, -R13 ;  /* 0x0000000114149824 */ /* 0x000fe200078e0a0d */
[C---:B------:R-:W-:Y:S01]  /*13170*/  ISETP.GT.U32.AND P1, PT, R13.reuse, R18, PT ;  /* 0x000000120d00720c */ /* 0x040fe20003f24070 */
[----:B------:R-:W-:Y:S02]  /*13180*/  IMAD.MOV.U32 R4, RZ, RZ, R10 ;  /* 0x000000ffff047224 */ /* 0x000fe400078e000a */
[----:B------:R-:W-:Y:S02]  /*13190*/  IMAD R17, R13, R0, R17 ;  /* 0x000000000d117224 */ /* 0x000fe400078e0211 */
[----:B------:R-:W-:Y:S02]  /*131a0*/  IMAD.MOV R9, RZ, RZ, -R9 ;  /* 0x000000ffff097224 */ /* 0x000fe400078e0a09 */
[----:B------:R-:W-:Y:S01]  /*131b0*/  @!P5 IMAD.MOV R4, RZ, RZ, -R4 ;  /* 0x000000ffff04d224 */ /* 0x000fe200078e0a04 */
[----:B------:R-:W-:Y:S01]  /*131c0*/  ISETP.GE.AND P5, PT, R6, RZ, PT ;  /* 0x000000ff0600720c */ /* 0x000fe20003fa6270 */
[--C-:B------:R-:W-:Y:S01]  /*131d0*/  @!P6 IMAD.IADD R7, R7, 0x1, -R13.reuse ;  /* 0x000000010707e824 */ /* 0x100fe200078e0a0d */
[C---:B------:R-:W-:Y:S01]  /*131e0*/  ISETP.GT.U32.AND P6, PT, R13.reuse, R17, PT ;  /* 0x000000110d00720c */ /* 0x040fe20003fc4070 */
[----:B------:R-:W-:Y:S01]  /*131f0*/  IMAD R16, R13, R9, R16 ;  /* 0x000000090d107224 */ /* 0x000fe200078e0210 */
[----:B------:R0:W-:Y:S01]  /*13200*/  STL [R1+0x334], R4 ;  /* 0x0003340401007387 */ /* 0x0001e20000100800 */
[----:B------:R-:W-:Y:S01]  /*13210*/  @!P3 IMAD.IADD R14, R14, 0x1, -R13 ;  /* 0x000000010e0eb824 */ /* 0x000fe200078e0a0d */
[----:B------:R-:W-:Y:S01]  /*13220*/  ISETP.GE.AND P3, PT, R8, RZ, PT ;  /* 0x000000ff0800720c */ /* 0x000fe20003f66270 */
[----:B------:R-:W-:-:S04]  /*13230*/  IMAD.HI.U32 R25, R5, R15, RZ ;  /* 0x0000000f05197227 */ /* 0x000fc800078e00ff */
[----:B------:R-:W-:Y:S01]  /*13240*/  @!P1 IMAD.IADD R18, R18, 0x1, -R13 ;  /* 0x0000000112129824 */ /* 0x000fe200078e0a0d */
[----:B------:R-:W-:Y:S01]  /*13250*/  ISETP.GT.U32.AND P1, PT, R13, R16, PT ;  /* 0x000000100d00720c */ /* 0x000fe20003f24070 */
[----:B------:R-:W-:Y:S02]  /*13260*/  IMAD.MOV R25, RZ, RZ, -R25 ;  /* 0x000000ffff197224 */ /* 0x000fe400078e0a19 */
[----:B0-----:R-:W-:Y:S02]  /*13270*/  IMAD.MOV.U32 R4, RZ, RZ, R14 ;  /* 0x000000ffff047224 */ /* 0x001fe400078e000e */
[----:B------:R-:W-:Y:S02]  /*13280*/  VIADD R0, R3, 0x8e ;  /* 0x0000008e03007836 */ /* 0x000fe40000000000 */
[----:B------:R-:W-:Y:S02]  /*13290*/  IMAD R15, R13, R25, R15 ;  /* 0x000000190d0f7224 */ /* 0x000fe400078e020f */
[----:B------:R-:W-:Y:S01]  /*132a0*/  @!P2 IMAD.MOV R4, RZ, RZ, -R4 ;  /* 0x000000ffff04a224 */ /* 0x000fe200078e0a04 */
[----:B------:R-:W-:Y:S01]  /*132b0*/  IABS R23, R0 ;  /* 0x0000000000177213 */ /* 0x000fe20000000000 */
[----:B------:R-:W-:-:S02]  /*132c0*/  VIADD R10, R3, 0x8d ;  /* 0x0000008d030a7836 */ /* 0x000fc40000000000 */
[----:B------:R-:W-:Y:S01]  /*132d0*/  VIADD R11, R3, 0x8c ;  /* 0x0000008c030b7836 */ /* 0x000fe20000000000 */
[----:B------:R0:W-:Y:S01]  /*132e0*/  STL [R1+0x320], R4 ;  /* 0x0003200401007387 */ /* 0x0001e20000100800 */
[--C-:B------:R-:W-:Y:S01]  /*132f0*/  @!P6 IMAD.IADD R17, R17, 0x1, -R13.reuse ;  /* 0x000000011111e824 */ /* 0x100fe200078e0a0d */
[----:B------:R-:W-:Y:S01]  /*13300*/  ISETP.GT.U32.AND P6, PT, R13, R15, PT ;  /* 0x0000000f0d00720c */ /* 0x000fe20003fc4070 */
[----:B------:R-:W-:Y:S01]  /*13310*/  IMAD.HI.U32 R24, R5, R23, RZ ;  /* 0x0000001705187227 */ /* 0x000fe200078e00ff */
[----:B------:R-:W-:Y:S02]  /*13320*/  IABS R8, R10 ;  /* 0x0000000a00087213 */ /* 0x000fe40000000000 */
[----:B------:R-:W-:Y:S01]  /*13330*/  IABS R6, R11 ;  /* 0x0000000b00067213 */ /* 0x000fe20000000000 */
[----:B------:R-:W-:Y:S01]  /*13340*/  @!P1 IMAD.IADD R16, R16, 0x1, -R13 ;  /* 0x0000000110109824 */ /* 0x000fe200078e0a0d */
[----:B------:R-:W-:Y:S01]  /*13350*/  ISETP.GT.U32.AND P1, PT, R13, R18, PT ;  /* 0x000000120d00720c */ /* 0x000fe20003f24070 */
[----:B------:R-:W-:Y:S01]  /*13360*/  IMAD.HI.U32 R9, R5, R8, RZ ;  /* 0x0000000805097227 */ /* 0x000fe200078e00ff */
[----:B------:R-:W-:-:S03]  /*13370*/  ISETP.GT.U32.AND P2, PT, R13, R17, PT ;  /* 0x000000110d00720c */ /* 0x000fc60003f44070 */
[----:B0-----:R-:W-:Y:S02]  /*13380*/  IMAD.MOV.U32 R4, RZ, RZ, R20 ;  /* 0x000000ffff047224 */ /* 0x001fe400078e0014 */
[----:B------:R-:W-:Y:S02]  /*13390*/  IMAD.MOV R24, RZ, RZ, -R24 ;  /* 0x000000ffff187224 */ /* 0x000fe400078e0a18 */
[----:B------:R-:W-:Y:S01]  /*133a0*/  @!P4 IMAD.MOV R4, RZ, RZ, -R4 ;  /* 0x000000ffff04c224 */ /* 0x000fe200078e0a04 */
[----:B------:R-:W-:Y:S01]  /*133b0*/  ISETP.GT.U32.AND P4, PT, R13, R16, PT ;  /* 0x000000100d00720c */ /* 0x000fe20003f84070 */
[----:B------:R-:W-:-:S03]  /*133c0*/  IMAD.HI.U32 R12, R5, R6, RZ ;  /* 0x00000006050c7227 */ /* 0x000fc600078e00ff */
[----:B------:R0:W-:Y:S01]  /*133d0*/  STL [R1+0x31c], R4 ;  /* 0x00031c0401007387 */ /* 0x0001e20000100800 */
[----:B------:R-:W-:Y:S02]  /*133e0*/  IMAD.MOV R25, RZ, RZ, -R9 ;  /* 0x000000ffff197224 */ /* 0x000fe400078e0a09 */
[----:B------:R-:W-:Y:S02]  /*133f0*/  IMAD R9, R13, R24, R23 ;  /* 0x000000180d097224 */ /* 0x000fe400078e0217 */
[----:B------:R-:W-:Y:S02]  /*13400*/  IMAD.MOV R23, RZ, RZ, -R12 ;  /* 0x000000ffff177224 */ /* 0x000fe400078e0a0c */
[----:B------:R-:W-:Y:S02]  /*13410*/  @!P6 IMAD.IADD R15, R15, 0x1, -R13 ;  /* 0x000000010f0fe824 */ /* 0x000fe400078e0a0d */
[C---:B------:R-:W-:Y:S02]  /*13420*/  IMAD R6, R13.reuse, R23, R6 ;  /* 0x000000170d067224 */ /* 0x040fe400078e0206 */
[----:B0-----:R-:W-:Y:S01]  /*13430*/  IMAD.MOV.U32 R4, RZ, RZ, R7 ;  /* 0x000000ffff047224 */ /* 0x001fe200078e0007 */
[C---:B------:R-:W-:Y:S01]  /*13440*/  ISETP.GT.U32.AND P6, PT, R13.reuse, R15, PT ;  /* 0x0000000f0d00720c */ /* 0x040fe20003fc4070 */
[----:B------:R-:W-:Y:S01]  /*13450*/  @!P4 IMAD.IADD R16, R16, 0x1, -R13 ;  /* 0x000000011010c824 */ /* 0x000fe200078e0a0d */
[C---:B------:R-:W-:Y:S01]  /*13460*/  ISETP.GT.U32.AND P4, PT, R13.reuse, R6, PT ;  /* 0x000000060d00720c */ /* 0x040fe20003f84070 */
[----:B------:R-:W-:Y:S01]  /*13470*/  @!P5 IMAD.MOV R4, RZ, RZ, -R4 ;  /* 0x000000ffff04d224 */ /* 0x000fe200078e0a04 */
[C---:B------:R-:W-:Y:S01]  /*13480*/  ISETP.GT.U32.AND P5, PT, R13.reuse, R9, PT ;  /* 0x000000090d00720c */ /* 0x040fe20003fa4070 */
[----:B------:R-:W-:-:S02]  /*13490*/  IMAD R8, R13, R25, R8 ;  /* 0x000000190d087224 */ /* 0x000fc400078e0208 */
[C---:B------:R-:W-:Y:S01]  /*134a0*/  VIADD R12, R3.reuse, 0x8b ;  /* 0x0000008b030c7836 */ /* 0x040fe20000000000 */
[----:B------:R0:W-:Y:S01]  /*134b0*/  STL [R1+0x318], R4 ;  /* 0x0003180401007387 */ /* 0x0001e20000100800 */
[----:B------:R-:W-:Y:S02]  /*134c0*/  VIADD R14, R3, 0x8a ;  /* 0x0000008a030e7836 */ /* 0x000fe40000000000 */
[--C-:B------:R-:W-:Y:S01]  /*134d0*/  @!P1 IMAD.IADD R18, R18, 0x1, -R13.reuse ;  /* 0x0000000112129824 */ /* 0x100fe200078e0a0d */
[----:B------:R-:W-:Y:S01]  /*134e0*/  IABS R23, R12 ;  /* 0x0000000c00177213 */ /* 0x000fe20000000000 */
[--C-:B------:R-:W-:Y:S01]  /*134f0*/  @!P2 IMAD.IADD R17, R17, 0x1, -R13.reuse ;  /* 0x000000011111a824 */ /* 0x100fe200078e0a0d */
[----:B------:R-:W-:Y:S01]  /*13500*/  ISETP.GE.AND P2, PT, R21, RZ, PT ;  /* 0x000000ff1500720c */ /* 0x000fe20003f46270 */
[----:B------:R-:W-:Y:S01]  /*13510*/  IMAD.MOV.U32 R24, RZ, RZ, R18 ;  /* 0x000000ffff187224 */ /* 0x000fe200078e0012 */
[----:B------:R-:W-:Y:S01]  /*13520*/  ISETP.GT.U32.AND P1, PT, R13, R8, PT ;  /* 0x000000080d00720c */ /* 0x000fe20003f24070 */
[--C-:B------:R-:W-:Y:S01]  /*13530*/  @!P5 IMAD.IADD R9, R9, 0x1, -R13.reuse ;  /* 0x000000010909d824 */ /* 0x100fe200078e0a0d */
[----:B------:R-:W-:Y:S01]  /*13540*/  IABS R20, R14 ;  /* 0x0000000e00147213 */ /* 0x000fe20000000000 */
[----:B------:R-:W-:Y:S01]  /*13550*/  @!P6 IMAD.IADD R15, R15, 0x1, -R13 ;  /* 0x000000010f0fe824 */ /* 0x000fe200078e0a0d */
[----:B------:R-:W-:Y:S01]  /*13560*/  ISETP.GE.AND P6, PT, R19, RZ, PT ;  /* 0x000000ff1300720c */ /* 0x000fe20003fc6270 */
[----:B------:R-:W-:Y:S01]  /*13570*/  IMAD.HI.U32 R21, R5, R23, RZ ;  /* 0x0000001705157227 */ /* 0x000fe200078e00ff */
[----:B------:R-:W-:-:S03]  /*13580*/  ISETP.GE.AND P5, PT, R22, RZ, PT ;  /* 0x000000ff1600720c */ /* 0x000fc60003fa6270 */
[----:B------:R-:W-:Y:S01]  /*13590*/  @!P3 IMAD.MOV R24, RZ, RZ, -R24 ;  /* 0x000000ffff18b224 */ /* 0x000fe200078e0a18 */
[----:B------:R-:W-:Y:S01]  /*135a0*/  ISETP.GT.U32.AND P3, PT, R13, R9, PT ;  /* 0x000000090d00720c */ /* 0x000fe20003f64070 */
[----:B------:R-:W-:-:S03]  /*135b0*/  IMAD.HI.U32 R7, R5, R20, RZ ;  /* 0x0000001405077227 */ /* 0x000fc600078e00ff */
[----:B------:R-:W-:Y:S01]  /*135c0*/  STL [R1+0x284], R24 ;  /* 0x0002841801007387 */ /* 0x000fe20000100800 */
[----:B0-----:R-:W-:Y:S02]  /*135d0*/  IMAD.MOV.U32 R4, RZ, RZ, R17 ;  /* 0x000000ffff047224 */ /* 0x001fe400078e0011 */
[----:B------:R-:W-:Y:S02]  /*135e0*/  @!P4 IMAD.IADD R6, R6, 0x1, -R13 ;  /* 0x000000010606c824 */ /* 0x000fe400078e0a0d */
[----:B------:R-:W-:Y:S02]  /*135f0*/  IMAD.MOV R21, RZ, RZ, -R21 ;  /* 0x000000ffff157224 */ /* 0x000fe400078e0a15 */
[----:B------:R-:W-:Y:S02]  /*13600*/  IMAD.MOV R19, RZ, RZ, -R7 ;  /* 0x000000ffff137224 */ /* 0x000fe400078e0a07 */
[----:B------:R-:W-:Y:S01]  /*13610*/  @!P2 IMAD.MOV R4, RZ, RZ, -R4 ;  /* 0x000000ffff04a224 */ /* 0x000fe200078e0a04 */
[C---:B------:R-:W-:Y:S01]  /*13620*/  ISETP.GT.U32.AND P2, PT, R13.reuse, R6, PT ;  /* 0x000000060d00720c */ /* 0x040fe20003f44070 */
[----:B------:R-:W-:Y:S01]  /*13630*/  @!P1 IMAD.IADD R8, R8, 0x1, -R13 ;  /* 0x0000000108089824 */ /* 0x000fe200078e0a0d */
[----:B------:R-:W-:Y:S01]  /*13640*/  ISETP.GE.AND P1, PT, R0, RZ, PT ;  /* 0x000000ff0000720c */ /* 0x000fe20003f26270 */
[C---:B------:R-:W-:Y:S01]  /*13650*/  IMAD R7, R13.reuse, R21, R23 ;  /* 0x000000150d077224 */ /* 0x040fe200078e0217 */
[----:B------:R0:W-:Y:S01]  /*13660*/  STL [R1+0x280], R4 ;  /* 0x0002800401007387 */ /* 0x0001e20000100800 */
[C---:B------:R-:W-:Y:S01]  /*13670*/  IMAD R0, R13.reuse, R19, R20 ;  /* 0x000000130d007224 */ /* 0x040fe200078e0214 */
[----:B------:R-:W-:Y:S01]  /*13680*/  ISETP.GT.U32.AND P4, PT, R13, R8, PT ;  /* 0x000000080d00720c */ /* 0x000fe20003f84070 */
[----:B------:R-:W-:Y:S01]  /*13690*/  VIADD R18, R3, 0x89 ;  /* 0x0000008903127836 */ /* 0x000fe20000000000 */
[----:B------:R-:W-:Y:S01]  /*136a0*/  IABS R23, R29 ;  /* 0x0000001d00177213 */ /* 0x000fe20000000000 */
[----:B------:R-:W-:Y:S01]  /*136b0*/  @!P6 IMAD.MOV R16, RZ, RZ, -R16 ;  /* 0x000000ffff10e224 */ /* 0x000fe200078e0a10 */
[----:B------:R-:W-:Y:S01]  /*136c0*/  ISETP.GT.U32.AND P6, PT, R13, R7, PT ;  /* 0x000000070d00720c */ /* 0x000fe20003fc4070 */
[--C-:B------:R-:W-:Y:S01]  /*136d0*/  @!P3 IMAD.IADD R9, R9, 0x1, -R13.reuse ;  /* 0x000000010909b824 */ /* 0x100fe200078e0a0d */
[----:B------:R-:W-:Y:S01]  /*136e0*/  ISETP.GT.U32.AND P3, PT, R13, R0, PT ;  /* 0x000000000d00720c */ /* 0x000fe20003f64070 */
[----:B------:R-:W-:Y:S01]  /*136f0*/  @!P2 IMAD.IADD R6, R6, 0x1, -R13 ;  /* 0x000000010606a824 */ /* 0x000fe200078e0a0d */
[----:B------:R-:W-:Y:S01]  /*13700*/  ISETP.GE.AND P2, PT, R12, RZ, PT ;  /* 0x000000ff0c00720c */ /* 0x000fe20003f46270 */
[----:B0-----:R-:W-:Y:S01]  /*13710*/  IMAD.MOV.U32 R4, RZ, RZ, R15 ;  /* 0x000000ffff047224 */ /* 0x001fe200078e000f */
[----:B------:R-:W-:Y:S01]  /*13720*/  IABS R15, R18 ;  /* 0x00000012000f7213 */ /* 0x000fe20000000000 */
[----:B------:R-:W-:Y:S02]  /*13730*/  STL [R1+0x274], R16 ;  /* 0x0002741001007387 */ /* 0x000fe40000100800 */
[----:B------:R-:W-:Y:S01]  /*13740*/  @!P5 IMAD.MOV R4, RZ, RZ, -R4 ;  /* 0x000000ffff04d224 */ /* 0x000fe200078e0a04 */
[----:B------:R-:W-:Y:S01]  /*13750*/  ISETP.GE.AND P5, PT, R10, RZ, PT ;  /* 0x000000ff0a00720c */ /* 0x000fe20003fa6270 */
[----:B------:R-:W-:-:S03]  /*13760*/  IMAD.HI.U32 R12, R5, R15, RZ ;  /* 0x0000000f050c7227 */ /* 0x000fc600078e00ff */
[----:B------:R0:W-:Y:S01]  /*13770*/  STL [R1+0x268], R4 ;  /* 0x0002680401007387 */ /* 0x0001e20000100800 */
[----:B------:R-:W-:Y:S02]  /*13780*/  VIADD R10, R3, 0x88 ;  /* 0x00000088030a7836 */ /* 0x000fe40000000000 */
[--C-:B------:R-:W-:Y:S01]  /*13790*/  @!P6 IMAD.IADD R7, R7, 0x1, -R13.reuse ;  /* 0x000000010707e824 */ /* 0x100fe200078e0a0d */
[----:B------:R-:W-:Y:S01]  /*137a0*/  ISETP.GE.AND P6, PT, R14, RZ, PT ;  /* 0x000000ff0e00720c */ /* 0x000fe20003fc6270 */
[--C-:B------:R-:W-:Y:S01]  /*137b0*/  @!P4 IMAD.IADD R8, R8, 0x1, -R13.reuse ;  /* 0x000000010808c824 */ /* 0x100fe200078e0a0d */
[----:B------:R-:W-:Y:S01]  /*137c0*/  ISETP.GE.AND P4, PT, R11, RZ, PT ;  /* 0x000000ff0b00720c */ /* 0x000fe20003f86270 */
[----:B------:R-:W-:Y:S01]  /*137d0*/  @!P3 IMAD.IADD R0, R0, 0x1, -R13 ;  /* 0x000000010000b824 */ /* 0x000fe200078e0a0d */
[----:B------:R-:W-:Y:S01]  /*137e0*/  IABS R11, R10 ;  /* 0x0000000a000b7213 */ /* 0x000fe20000000000 */
[----:B------:R-:W-:Y:S01]  /*137f0*/  @!P5 IMAD.MOV R8, RZ, RZ, -R8 ;  /* 0x000000ffff08d224 */ /* 0x000fe200078e0a08 */
[----:B------:R-:W-:Y:S01]  /*13800*/  ISETP.GT.U32.AND P3, PT, R13, R7, PT ;  /* 0x000000070d00720c */ /* 0x000fe20003f64070 */
[----:B0-----:R-:W-:-:S02]  /*13810*/  IMAD.MOV.U32 R4, RZ, RZ, R9 ;  /* 0x000000ffff047224 */ /* 0x001fc400078e0009 */
[----:B------:R-:W-:Y:S02]  /*13820*/  IMAD.MOV R9, RZ, RZ, -R12 ;  /* 0x000000ffff097224 */ /* 0x000fe400078e0a0c */
[----:B------:R-:W-:Y:S01]  /*13830*/  @!P1 IMAD.MOV R4, RZ, RZ, -R4 ;  /* 0x000000ffff049224 */ /* 0x000fe200078e0a04 */
[C---:B------:R-:W-:Y:S01]  /*13840*/  ISETP.GT.U32.AND P1, PT, R13.reuse, R0, PT ;  /* 0x000000000d00720c */ /* 0x040fe20003f24070 */
[----:B------:R-:W-:Y:S02]  /*13850*/  IMAD R9, R13, R9, R15 ;  /* 0x000000090d097224 */ /* 0x000fe400078e020f */
[----:B------:R-:W-:Y:S01]  /*13860*/  IMAD.HI.U32 R12, R5, R11, RZ ;  /* 0x0000000b050c7227 */ /* 0x000fe200078e00ff */
[----:B------:R0:W-:Y:S02]  /*13870*/  STL [R1+0x260], R4 ;  /* 0x0002600401007387 */ /* 0x0001e40000100800 */
[----:B------:R-:W-:Y:S01]  /*13880*/  ISETP.GT.U32.AND P5, PT, R13, R9, PT ;  /* 0x000000090d00720c */ /* 0x000fe20003fa4070 */
[----:B------:R-:W-:Y:S01]  /*13890*/  IMAD.MOV R12, RZ, RZ, -R12 ;  /* 0x000000ffff0c7224 */ /* 0x000fe200078e0a0c */
[----:B------:R1:W-:Y:S01]  /*138a0*/  STL [R1+0x254], R8 ;  /* 0x0002540801007387 */ /* 0x0003e20000100800 */
[----:B------:R-:W-:Y:S01]  /*138b0*/  @!P3 IMAD.IADD R7, R7, 0x1, -R13 ;  /* 0x000000010707b824 */ /* 0x000fe200078e0a0d */
[----:B------:R-:W-:-:S03]  /*138c0*/  ISETP.GE.AND P3, PT, R10, RZ, PT ;  /* 0x000000ff0a00720c */ /* 0x000fc60003f66270 */
[----:B------:R-:W-:Y:S02]  /*138d0*/  @!P1 IMAD.IADD R0, R0, 0x1, -R13 ;  /* 0x0000000100009824 */ /* 0x000fe400078e0a0d */
[----:B0-----:R-:W-:Y:S02]  /*138e0*/  IMAD.MOV.U32 R4, RZ, RZ, R6 ;  /* 0x000000ffff047224 */ /* 0x001fe400078e0006 */
[----:B------:R-:W-:Y:S02]  /*138f0*/  IMAD R6, R13, R12, R11 ;  /* 0x0000000c0d067224 */ /* 0x000fe400078e020b */
[----:B------:R-:W-:Y:S01]  /*13900*/  @!P4 IMAD.MOV R4, RZ, RZ, -R4 ;  /* 0x000000ffff04c224 */ /* 0x000fe200078e0a04 */
[----:B------:R-:W-:Y:S01]  /*13910*/  ISETP.GE.AND P4, PT, R18, RZ, PT ;  /* 0x000000ff1200720c */ /* 0x000fe20003f86270 */
[----:B------:R-:W-:Y:S01]  /*13920*/  @!P5 IMAD.IADD R9, R9, 0x1, -R13 ;  /* 0x000000010909d824 */ /* 0x000fe200078e0a0d */
[----:B------:R-:W-:Y:S01]  /*13930*/  ISETP.GT.U32.AND P1, PT, R13, R6, PT ;  /* 0x000000060d00720c */ /* 0x000fe20003f24070 */
[C---:B------:R-:W-:Y:S01]  /*13940*/  VIADD R12, R3.reuse, 0x87 ;  /* 0x00000087030c7836 */ /* 0x040fe20000000000 */
[----:B------:R0:W-:Y:S01]  /*13950*/  STL [R1+0x250], R4 ;  /* 0x0002500401007387 */ /* 0x0001e20000100800 */
[----:B-1----:R-:W-:-:S03]  /*13960*/  VIADD R8, R3, 0x86 ;  /* 0x0000008603087836 */ /* 0x002fc60000000000 */
[----:B------:R-:W-:Y:S02]  /*13970*/  IABS R16, R12 ;  /* 0x0000000c00107213 */ /* 0x000fe40000000000 */
[----:B------:R-:W-:Y:S02]  /*13980*/  IABS R11, R8 ;  /* 0x00000008000b7213 */ /* 0x000fe40000000000 */
[----:B------:R-:W-:Y:S01]  /*13990*/  ISETP.GE.AND P5, PT, R12, RZ, PT ;  /* 0x000000ff0c00720c */ /* 0x000fe20003fa6270 */
[----:B------:R-:W-:-:S04]  /*139a0*/  IMAD.HI.U32 R10, R5, R16, RZ ;  /* 0x00000010050a7227 */ /* 0x000fc800078e00ff */
[----:B0-----:R-:W-:Y:S02]  /*139b0*/  IMAD.MOV.U32 R4, RZ, RZ, R7 ;  /* 0x000000ffff047224 */ /* 0x001fe400078e0007 */
[----:B------:R-:W-:Y:S02]  /*139c0*/  @!P1 IMAD.IADD R6, R6, 0x1, -R13 ;  /* 0x0000000106069824 */ /* 0x000fe400078e0a0d */
[----:B------:R-:W-:Y:S01]  /*139d0*/  @!P2 IMAD.MOV R4, RZ, RZ, -R4 ;  /* 0x000000ffff04a224 */ /* 0x000fe200078e0a04 */
[----:B------:R-:W-:Y:S01]  /*139e0*/  ISETP.GT.U32.AND P2, PT, R13, R9, PT ;  /* 0x000000090d00720c */ /* 0x000fe20003f44070 */
[----:B------:R-:W-:Y:S01]  /*139f0*/  VIADD R7, R3, 0x85 ;  /* 0x0000008503077836 */ /* 0x000fe20000000000 */
[C---:B------:R-:W-:Y:S01]  /*13a00*/  ISETP.GT.U32.AND P1, PT, R13.reuse, R6, PT ;  /* 0x000000060d00720c */ /* 0x040fe20003f24070 */
[----:B------:R-:W-:Y:S01]  /*13a10*/  IMAD.MOV R10, RZ, RZ, -R10 ;  /* 0x000000ffff0a7224 */ /* 0x000fe200078e0a0a */
[----:B------:R0:W-:Y:S03]  /*13a20*/  STL [R1+0x2ec], R4 ;  /* 0x0002ec0401007387 */ /* 0x0001e60000100800 */
[----:B------:R-:W-:-:S02]  /*13a30*/  IMAD R16, R13, R10, R16 ;  /* 0x0000000a0d107224 */ /* 0x000fc400078e0210 */
[----:B------:R-:W-:-:S04]  /*13a40*/  VIADD R10, R3, 0x82 ;  /* 0x00000082030a7836 */ /* 0x000fc80000000000 */
[----:B------:R-:W-:Y:S01]  /*13a50*/  @!P2 IMAD.IADD R9, R9, 0x1, -R13 ;  /* 0x000000010909a824 */ /* 0x000fe200078e0a0d */
[----:B------:R-:W-:Y:S01]  /*13a60*/  ISETP.GE.AND P2, PT, R7, RZ, PT ;  /* 0x000000ff0700720c */ /* 0x000fe20003f46270 */
[----:B0-----:R-:W-:Y:S01]  /*13a70*/  IMAD.MOV.U32 R4, RZ, RZ, R0 ;  /* 0x000000ffff047224 */ /* 0x001fe200078e0000 */
[----:B------:R-:W-:Y:S01]  /*13a80*/  IABS R12, R10 ;  /* 0x0000000a000c7213 */ /* 0x000fe20000000000 */
[----:B------:R-:W-:-:S04]  /*13a90*/  IMAD.HI.U32 R0, R5, R11, RZ ;  /* 0x0000000b05007227 */ /* 0x000fc800078e00ff */
[----:B------:R-:W-:Y:S01]  /*13aa0*/  @!P6 IMAD.MOV R4, RZ, RZ, -R4 ;  /* 0x000000ffff04e224 */ /* 0x000fe200078e0a04 */
[----:B------:R-:W-:Y:S01]  /*13ab0*/  ISETP.GE.AND P6, PT, R8, RZ, PT ;  /* 0x000000ff0800720c */ /* 0x000fe20003fc6270 */
[----:B------:R-:W-:Y:S01]  /*13ac0*/  IMAD.MOV R0, RZ, RZ, -R0 ;  /* 0x000000ffff007224 */ /* 0x000fe200078e0a00 */
[----:B------:R-:W-:Y:S01]  /*13ad0*/  IABS R8, R7 ;  /* 0x0000000700087213 */ /* 0x000fe20000000000 */
[----:B------:R-:W-:Y:S01]  /*13ae0*/  @!P1 IMAD.IADD R6, R6, 0x1, -R13 ;  /* 0x0000000106069824 */ /* 0x000fe200078e0a0d */
[----:B------:R0:W-:Y:S01]  /*13af0*/  STL [R1+0x2f0], R4 ;  /* 0x0002f00401007387 */ /* 0x0001e20000100800 */
[----:B------:R-:W-:Y:S02]  /*13b00*/  IMAD R11, R13, R0, R11 ;  /* 0x000000000d0b7224 */ /* 0x000fe400078e020b */
[C---:B------:R-:W-:Y:S02]  /*13b10*/  VIADD R7, R3.reuse, 0x84 ;  /* 0x0000008403077836 */ /* 0x040fe40000000000 */
[----:B------:R-:W-:Y:S01]  /*13b20*/  VIADD R0, R3, 0x83 ;  /* 0x0000008303007836 */ /* 0x000fe20000000000 */
[----:B------:R-:W-:Y:S01]  /*13b30*/  ISETP.GT.U32.AND P1, PT, R13, R11, PT ;  /* 0x0000000b0d00720c */ /* 0x000fe20003f24070 */
[----:B------:R-:W-:Y:S01]  /*13b40*/  IMAD.HI.U32 R17, R5, R12, RZ ;  /* 0x0000000c05117227 */ /* 0x000fe200078e00ff */
[----:B------:R-:W-:-:S02]  /*13b50*/  IABS R15, R7 ;  /* 0x00000007000f7213 */ /* 0x000fc40000000000 */
[----:B------:R-:W-:Y:S01]  /*13b60*/  IABS R14, R0 ;  /* 0x00000000000e7213 */ /* 0x000fe20000000000 */
[----:B0-----:R-:W-:Y:S02]  /*13b70*/  IMAD.MOV.U32 R4, RZ, RZ, R9 ;  /* 0x000000ffff047224 */ /* 0x001fe400078e0009 */
[----:B------:R-:W-:-:S04]  /*13b80*/  IMAD.HI.U32 R9, R5, R8, RZ ;  /* 0x0000000805097227 */ /* 0x000fc800078e00ff */
[----:B------:R-:W-:Y:S01]  /*13b90*/  @!P4 IMAD.MOV R4, RZ, RZ, -R4 ;  /* 0x000000ffff04c224 */ /* 0x000fe200078e0a04 */
[----:B------:R-:W-:Y:S01]  /*13ba0*/  ISETP.GT.U32.AND P4, PT, R13, R16, PT ;  /* 0x000000100d00720c */ /* 0x000fe20003f84070 */
[----:B------:R-:W-:Y:S02]  /*13bb0*/  IMAD.MOV R9, RZ, RZ, -R9 ;  /* 0x000000ffff097224 */ /* 0x000fe400078e0a09 */
[----:B------:R-:W-:Y:S01]  /*13bc0*/  @!P1 IMAD.IADD R11, R11, 0x1, -R13 ;  /* 0x000000010b0b9824 */ /* 0x000fe200078e0a0d */
[----:B------:R0:W-:Y:S01]  /*13bd0*/  STL [R1+0x2fc], R4 ;  /* 0x0002fc0401007387 */ /* 0x0001e20000100800 */
[----:B------:R-:W-:Y:S02]  /*13be0*/  IMAD R8, R13, R9, R8 ;  /* 0x000000090d087224 */ /* 0x000fe400078e0208 */
[----:B------:R-:W-:Y:S01]  /*13bf0*/  IMAD.HI.U32 R9, R5, R15, RZ ;  /* 0x0000000f05097227 */ /* 0x000fe200078e00ff */
[----:B------:R-:W-:-:S03]  /*13c00*/  ISETP.GT.U32.AND P1, PT, R13, R11, PT ;  /* 0x0000000b0d00720c */ /* 0x000fc60003f24070 */
[----:B------:R-:W-:Y:S02]  /*13c10*/  IMAD.MOV R9, RZ, RZ, -R9 ;  /* 0x000000ffff097224 */ /* 0x000fe400078e0a09 */
[----:B------:R-:W-:Y:S01]  /*13c20*/  @!P4 IMAD.IADD R16, R16, 0x1, -R13 ;  /* 0x000000011010c824 */ /* 0x000fe200078e0a0d */
[----:B------:R-:W-:Y:S01]  /*13c30*/  ISETP.GT.U32.AND P4, PT, R13, R8, PT ;  /* 0x000000080d00720c */ /* 0x000fe20003f84070 */
[----:B0-----:R-:W-:Y:S02]  /*13c40*/  IMAD.MOV.U32 R4, RZ, RZ, R6 ;  /* 0x000000ffff047224 */ /* 0x001fe400078e0006 */
[----:B------:R-:W-:Y:S02]  /*13c50*/  VIADD R6, R3, 0x81 ;  /* 0x0000008103067836 */ /* 0x000fe40000000000 */
[----:B------:R-:W-:Y:S01]  /*13c60*/  @!P3 IMAD.MOV R4, RZ, RZ, -R4 ;  /* 0x000000ffff04b224 */ /* 0x000fe200078e0a04 */
[----:B------:R-:W-:Y:S01]  /*13c70*/  ISETP.GT.U32.AND P3, PT, R13, R16, PT ;  /* 0x000000100d00720c */ /* 0x000fe20003f64070 */
[----:B------:R-:W-:-:S03]  /*13c80*/  IMAD.HI.U32 R18, R5, R14, RZ ;  /* 0x0000000e05127227 */ /* 0x000fc600078e00ff */
[----:B------:R0:W-:Y:S01]  /*13c90*/  STL [R1+0x2f4], R4 ;  /* 0x0002f40401007387 */ /* 0x0001e20000100800 */
[----:B------:R-:W-:Y:S01]  /*13ca0*/  IMAD R15, R13, R9, R15 ;  /* 0x000000090d0f7224 */ /* 0x000fe200078e020f */
[----:B------:R-:W-:Y:S01]  /*13cb0*/  IABS R9, R6 ;  /* 0x0000000600097213 */ /* 0x000fe20000000000 */
[--C-:B------:R-:W-:Y:S02]  /*13cc0*/  @!P4 IMAD.IADD R8, R8, 0x1, -R13.reuse ;  /* 0x000000010808c824 */ /* 0x100fe400078e0a0d */
[--C-:B------:R-:W-:Y:S02]  /*13cd0*/  @!P1 IMAD.IADD R11, R11, 0x1, -R13.reuse ;  /* 0x000000010b0b9824 */ /* 0x100fe400078e0a0d */
[----:B------:R-:W-:Y:S01]  /*13ce0*/  IMAD.MOV R18, RZ, RZ, -R18 ;  /* 0x000000ffff127224 */ /* 0x000fe200078e0a12 */
[C---:B------:R-:W-:Y:S01]  /*13cf0*/  ISETP.GT.U32.AND P4, PT, R13.reuse, R8, PT ;  /* 0x000000080d00720c */ /* 0x040fe20003f84070 */
[----:B------:R-:W-:Y:S01]  /*13d00*/  @!P3 IMAD.IADD R16, R16, 0x1, -R13 ;  /* 0x000000011010b824 */ /* 0x000fe200078e0a0d */
[----:B------:R-:W-:Y:S01]  /*13d10*/  ISETP.GT.U32.AND P3, PT, R13, R15, PT ;  /* 0x0000000f0d00720c */ /* 0x000fe20003f64070 */
[----:B------:R-:W-:-:S02]  /*13d20*/  IMAD.MOV R17, RZ, RZ, -R17 ;  /* 0x000000ffff117224 */ /* 0x000fc400078e0a11 */
[----:B------:R-:W-:Y:S02]  /*13d30*/  IMAD.MOV.U32 R19, RZ, RZ, R16 ;  /* 0x000000ffff137224 */ /* 0x000fe400078e0010 */
[----:B0-----:R-:W-:Y:S02]  /*13d40*/  IMAD.MOV.U32 R4, RZ, RZ, R11 ;  /* 0x000000ffff047224 */ /* 0x001fe400078e000b */
[C---:B------:R-:W-:Y:S02]  /*13d50*/  IMAD R14, R13.reuse, R18, R14 ;  /* 0x000000120d0e7224 */ /* 0x040fe400078e020e */
[----:B------:R-:W-:Y:S02]  /*13d60*/  IMAD R12, R13, R17, R12 ;  /* 0x000000110d0c7224 */ /* 0x000fe400078e020c */
[----:B------:R-:W-:Y:S01]  /*13d70*/  IMAD.HI.U32 R16, R5, R9, RZ ;  /* 0x0000000905107227 */ /* 0x000fe200078e00ff */
[----:B------:R-:W-:-:S03]  /*13d80*/  ISETP.GT.U32.AND P1, PT, R13, R14, PT ;  /* 0x0000000e0d00720c */ /* 0x000fc60003f24070 */
[----:B------:R-:W-:Y:S01]  /*13d90*/  @!P5 IMAD.MOV R19, RZ, RZ, -R19 ;  /* 0x000000ffff13d224 */ /* 0x000fe200078e0a13 */
[----:B------:R-:W-:Y:S01]  /*13da0*/  ISETP.GE.AND P5, PT, R7, RZ, PT ;  /* 0x000000ff0700720c */ /* 0x000fe20003fa6270 */
[----:B------:R-:W-:Y:S01]  /*13db0*/  @!P6 IMAD.MOV R4, RZ, RZ, -R4 ;  /* 0x000000ffff04e224 */ /* 0x000fe200078e0a04 */
[C---:B------:R-:W-:Y:S01]  /*13dc0*/  ISETP.GT.U32.AND P6, PT, R13.reuse, R12, PT ;  /* 0x0000000c0d00720c */ /* 0x040fe20003fc4070 */
[----:B------:R-:W-:Y:S01]  /*13dd0*/  IMAD.MOV R16, RZ, RZ, -R16 ;  /* 0x000000ffff107224 */ /* 0x000fe200078e0a10 */
[----:B------:R-:W-:Y:S01]  /*13de0*/  STL [R1+0x2e0], R19 ;  /* 0x0002e01301007387 */ /* 0x000fe20000100800 */
[----:B------:R-:W-:Y:S01]  /*13df0*/  @!P4 IMAD.IADD R8, R8, 0x1, -R13 ;  /* 0x000000010808c824 */ /* 0x000fe200078e0a0d */
[----:B------:R-:W-:Y:S01]  /*13e00*/  ISETP.GE.AND P4, PT, R0, RZ, PT ;  /* 0x000000ff0000720c */ /* 0x000fe20003f86270 */
[----:B------:R-:W-:Y:S01]  /*13e10*/  IMAD R0, R13, R16, R9 ;  /* 0x000000100d007224 */ /* 0x000fe200078e0209 */
[----:B------:R0:W-:Y:S01]  /*13e20*/  STL [R1+0x2e8], R4 ;  /* 0x0002e80401007387 */ /* 0x0001e20000100800 */
[----:B------:R-:W-:-:S02]  /*13e30*/  @!P3 IMAD.IADD R15, R15, 0x1, -R13 ;  /* 0x000000010f0fb824 */ /* 0x000fc400078e0a0d */
[--C-:B------:R-:W-:Y:S02]  /*13e40*/  @!P1 IMAD.IADD R14, R14, 0x1, -R13.reuse ;  /* 0x000000010e0e9824 */ /* 0x100fe400078e0a0d */
[----:B------:R-:W-:Y:S01]  /*13e50*/  VIADD R16, R3, 0x80 ;  /* 0x0000008003107836 */ /* 0x000fe20000000000 */
[C---:B------:R-:W-:Y:S01]  /*13e60*/  ISETP.GT.U32.AND P3, PT, R13.reuse, R15, PT ;  /* 0x0000000f0d00720c */ /* 0x040fe20003f64070 */
[----:B------:R-:W-:Y:S01]  /*13e70*/  @!P6 IMAD.IADD R12, R12, 0x1, -R13 ;  /* 0x000000010c0ce824 */ /* 0x000fe200078e0a0d */
[----:B------:R-:W-:Y:S01]  /*13e80*/  ISETP.GT.U32.AND P1, PT, R13, R14, PT ;  /* 0x0000000e0d00720c */ /* 0x000fe20003f24070 */
        /* <DEDUP_REMOVED lines=8> */
[----:B------:R-:W-:Y:S01]  /*13f10*/  IMAD.HI.U32 R17, R5, R18, RZ ;  /* 0x0000001205117227 */ /* 0x000fe200078e00ff */
[----:B------:R-:W-:-:S02]  /*13f20*/  IABS R8, R9 ;  /* 0x0000000900087213 */ /* 0x000fc40000000000 */
[----:B------:R0:W-:Y:S01]  /*13f30*/  STL [R1+0x2e4], R4 ;  /* 0x0002e40401007387 */ /* 0x0001e20000100800 */
[----:B------:R-:W-:Y:S01]  /*13f40*/  @!P3 IMAD.IADD R15, R15, 0x1, -R13 ;  /* 0x000000010f0fb824 */ /* 0x000fe200078e0a0d */
[----:B------:R-:W-:Y:S01]  /*13f50*/  ISETP.GE.AND P3, PT, R10, RZ, PT ;  /* 0x000000ff0a00720c */ /* 0x000fe20003f66270 */
[----:B------:R-:W-:-:S04]  /*13f60*/  IMAD.HI.U32 R10, R5, R11, RZ ;  /* 0x0000000b050a7227 */ /* 0x000fc800078e00ff */
[--C-:B------:R-:W-:Y:S01]  /*13f70*/  @!P1 IMAD.IADD R14, R14, 0x1, -R13.reuse ;  /* 0x000000010e0e9824 */ /* 0x100fe200078e0a0d */
[----:B------:R-:W-:Y:S01]  /*13f80*/  ISETP.GE.AND P1, PT, R6, RZ, PT ;  /* 0x000000ff0600720c */ /* 0x000fe20003f26270 */
[----:B------:R-:W-:Y:S02]  /*13f90*/  @!P2 IMAD.IADD R0, R0, 0x1, -R13 ;  /* 0x000000010000a824 */ /* 0x000fe400078e0a0d */
[----:B------:R-:W-:Y:S02]  /*13fa0*/  IMAD.MOV R17, RZ, RZ, -R17 ;  /* 0x000000ffff117224 */ /* 0x000fe400078e0a11 */
[----:B------:R-:W-:Y:S01]  /*13fb0*/  @!P6 IMAD.IADD R12, R12, 0x1, -R13 ;  /* 0x000000010c0ce824 */ /* 0x000fe200078e0a0d */
[----:B------:R-:W-:Y:S01]  /*13fc0*/  ISETP.GT.U32.AND P2, PT, R13, R0, PT ;  /* 0x000000000d00720c */ /* 0x000fe20003f44070 */
[----:B------:R-:W-:Y:S01]  /*13fd0*/  IMAD.MOV R10, RZ, RZ, -R10 ;  /* 0x000000ffff0a7224 */ /* 0x000fe200078e0a0a */
[----:B------:R-:W-:Y:S01]  /*13fe0*/  ISETP.GE.AND P6, PT, R16, RZ, PT ;  /* 0x000000ff1000720c */ /* 0x000fe20003fc6270 */
[----:B------:R-:W-:-:S02]  /*13ff0*/  IMAD.MOV.U32 R20, RZ, RZ, R15 ;  /* 0x000000ffff147224 */ /* 0x000fc400078e000f */
[C---:B------:R-:W-:Y:S02]  /*14000*/  IMAD R18, R13.reuse, R17, R18 ;  /* 0x000000110d127224 */ /* 0x040fe400078e0212 */
[----:B------:R-:W-:Y:S02]  /*14010*/  IMAD.MOV.U32 R19, RZ, RZ, R14 ;  /* 0x000000ffff137224 */ /* 0x000fe400078e000e */
[----:B0-----:R-:W-:Y:S02]  /*14020*/  IMAD.MOV.U32 R4, RZ, RZ, R12 ;  /* 0x000000ffff047224 */ /* 0x001fe400078e000c */
[----:B------:R-:W-:Y:S02]  /*14030*/  IMAD R11, R13, R10, R11 ;  /* 0x0000000a0d0b7224 */ /* 0x000fe400078e020b */
[----:B------:R-:W-:-:S04]  /*14040*/  IMAD.HI.U32 R6, R5, R8, RZ ;  /* 0x0000000805067227 */ /* 0x000fc800078e00ff */
[----:B------:R-:W-:Y:S01]  /*14050*/  @!P5 IMAD.MOV R20, RZ, RZ, -R20 ;  /* 0x000000ffff14d224 */ /* 0x000fe200078e0a14 */
[----:B------:R-:W-:Y:S01]  /*14060*/  ISETP.GT.U32.AND P5, PT, R13, R18, PT ;  /* 0x000000120d00720c */ /* 0x000fe20003fa4070 */
[----:B------:R-:W-:Y:S01]  /*14070*/  @!P4 IMAD.MOV R19, RZ, RZ, -R19 ;  /* 0x000000ffff13c224 */ /* 0x000fe200078e0a13 */
[----:B------:R-:W-:Y:S01]  /*14080*/  ISETP.GE.AND P4, PT, R7, RZ, PT ;  /* 0x000000ff0700720c */ /* 0x000fe20003f86270 */
[----:B------:R-:W-:Y:S01]  /*14090*/  @!P3 IMAD.MOV R4, RZ, RZ, -R4 ;  /* 0x000000ffff04b224 */ /* 0x000fe200078e0a04 */
[----:B------:R-:W-:Y:S01]  /*140a0*/  STL [R1+0x2d0], R20 ;  /* 0x0002d01401007387 */ /* 0x000fe20000100800 */
[----:B------:R-:W-:Y:S01]  /*140b0*/  @!P2 IMAD.IADD R0, R0, 0x1, -R13 ;  /* 0x000000010000a824 */ /* 0x000fe200078e0a0d */
[----:B------:R-:W-:Y:S01]  /*140c0*/  ISETP.GT.U32.AND P2, PT, R13, R11, PT ;  /* 0x0000000b0d00720c */ /* 0x000fe20003f44070 */
[----:B------:R-:W-:Y:S01]  /*140d0*/  IMAD.MOV R6, RZ, RZ, -R6 ;  /* 0x000000ffff067224 */ /* 0x000fe200078e0a06 */
[----:B------:R-:W-:Y:S01]  /*140e0*/  STL [R1+0x2d8], R19 ;  /* 0x0002d81301007387 */ /* 0x000fe20000100800 */
[----:B------:R-:W-:Y:S01]  /*140f0*/  ISETP.GE.AND P3, PT, R9, RZ, PT ;  /* 0x000000ff0900720c */ /* 0x000fe20003f66270 */
[----:B------:R-:W-:-:S02]  /*14100*/  VIADD R9, R3, 0x7d ;  /* 0x0000007d03097836 */ /* 0x000fc40000000000 */
[----:B------:R0:W-:Y:S01]  /*14110*/  STL [R1+0x2dc], R4 ;  /* 0x0002dc0401007387 */ /* 0x0001e20000100800 */
[----:B------:R-:W-:Y:S02]  /*14120*/  IMAD R8, R13, R6, R8 ;  /* 0x000000060d087224 */ /* 0x000fe400078e0208 */
[--C-:B------:R-:W-:Y:S01]  /*14130*/  @!P5 IMAD.IADD R18, R18, 0x1, -R13.reuse ;  /* 0x000000011212d824 */ /* 0x100fe200078e0a0d */
[----:B------:R-:W-:Y:S01]  /*14140*/  IABS R17, R9 ;  /* 0x0000000900117213 */ /* 0x000fe20000000000 */
[----:B------:R-:W-:Y:S02]  /*14150*/  VIADD R7, R3, 0x7c ;  /* 0x0000007c03077836 */ /* 0x000fe40000000000 */
[----:B------:R-:W-:Y:S01]  /*14160*/  @!P2 IMAD.IADD R11, R11, 0x1, -R13 ;  /* 0x000000010b0ba824 */ /* 0x000fe200078e0a0d */
[----:B------:R-:W-:Y:S01]  /*14170*/  ISETP.GT.U32.AND P5, PT, R13, R18, PT ;  /* 0x000000120d00720c */ /* 0x000fe20003fa4070 */
[----:B------:R-:W-:Y:S01]  /*14180*/  VIADD R15, R3, 0x7a ;  /* 0x0000007a030f7836 */ /* 0x000fe20000000000 */
[----:B------:R-:W-:Y:S01]  /*14190*/  IABS R16, R7 ;  /* 0x0000000700107213 */ /* 0x000fe20000000000 */
[----:B0-----:R-:W-:Y:S01]  /*141a0*/  IMAD.MOV.U32 R4, RZ, RZ, R0 ;  /* 0x000000ffff047224 */ /* 0x001fe200078e0000 */
[----:B------:R-:W-:Y:S01]  /*141b0*/  ISETP.GT.U32.AND P2, PT, R13, R11, PT ;  /* 0x0000000b0d00720c */ /* 0x000fe20003f44070 */
[----:B------:R-:W-:Y:S01]  /*141c0*/  IMAD.HI.U32 R6, R5, R17, RZ ;  /* 0x0000001105067227 */ /* 0x000fe200078e00ff */
[----:B------:R-:W-:-:S03]  /*141d0*/  IABS R10, R15 ;  /* 0x0000000f000a7213 */ /* 0x000fc60000000000 */
[----:B------:R-:W-:Y:S01]  /*141e0*/  @!P1 IMAD.MOV R4, RZ, RZ, -R4 ;  /* 0x000000ffff049224 */ /* 0x000fe200078e0a04 */
[----:B------:R-:W-:Y:S01]  /*141f0*/  ISETP.GT.U32.AND P1, PT, R13, R8, PT ;  /* 0x000000080d00720c */ /* 0x000fe20003f24070 */
[----:B------:R-:W-:-:S03]  /*14200*/  IMAD.HI.U32 R0, R5, R16, RZ ;  /* 0x0000001005007227 */ /* 0x000fc600078e00ff */
[----:B------:R0:W-:Y:S01]  /*14210*/  STL [R1+0x2d4], R4 ;  /* 0x0002d40401007387 */ /* 0x0001e20000100800 */
[----:B------:R-:W-:Y:S02]  /*14220*/  IMAD.MOV R6, RZ, RZ, -R6 ;  /* 0x000000ffff067224 */ /* 0x000fe400078e0a06 */
[--C-:B------:R-:W-:Y:S01]  /*14230*/  @!P5 IMAD.IADD R18, R18, 0x1, -R13.reuse ;  /* 0x000000011212d824 */ /* 0x100fe200078e0a0d */
[----:B------:R-:W-:Y:S01]  /*14240*/  ISETP.GE.AND P5, PT, R9, RZ, PT ;  /* 0x000000ff0900720c */ /* 0x000fe20003fa6270 */
[----:B------:R-:W-:Y:S02]  /*14250*/  VIADD R14, R3, 0x7b ;  /* 0x0000007b030e7836 */ /* 0x000fe40000000000 */
[----:B------:R-:W-:Y:S02]  /*14260*/  IMAD.MOV R0, RZ, RZ, -R0 ;  /* 0x000000ffff007224 */ /* 0x000fe400078e0a00 */
[----:B------:R-:W-:Y:S01]  /*14270*/  @!P1 IMAD.IADD R8, R8, 0x1, -R13 ;  /* 0x0000000108089824 */ /* 0x000fe200078e0a0d */
[----:B------:R-:W-:Y:S01]  /*14280*/  IABS R12, R14 ;  /* 0x0000000e000c7213 */ /* 0x000fe20000000000 */
[----:B------:R-:W-:-:S02]  /*14290*/  IMAD R17, R13, R6, R17 ;  /* 0x000000060d117224 */ /* 0x000fc400078e0211 */
[----:B------:R-:W-:Y:S01]  /*142a0*/  @!P2 IMAD.IADD R11, R11, 0x1, -R13 ;  /* 0x000000010b0ba824 */ /* 0x000fe200078e0a0d */
[C---:B------:R-:W-:Y:S01]  /*142b0*/  ISETP.GT.U32.AND P1, PT, R13.reuse, R8, PT ;  /* 0x000000080d00720c */ /* 0x040fe20003f24070 */
[----:B------:R-:W-:Y:S01]  /*142c0*/  IMAD.MOV.U32 R9, RZ, RZ, R10 ;  /* 0x000000ffff097224 */ /* 0x000fe200078e000a */
[C---:B------:R-:W-:Y:S01]  /*142d0*/  ISETP.GT.U32.AND P2, PT, R13.reuse, R17, PT ;  /* 0x000000110d00720c */ /* 0x040fe20003f44070 */
[----:B------:R-:W-:Y:S02]  /*142e0*/  IMAD.MOV.U32 R19, RZ, RZ, R18 ;  /* 0x000000ffff137224 */ /* 0x000fe400078e0012 */
[----:B------:R-:W-:Y:S02]  /*142f0*/  IMAD R16, R13, R0, R16 ;  /* 0x000000000d107224 */ /* 0x000fe400078e0210 */
[----:B0-----:R-:W-:Y:S02]  /*14300*/  IMAD.MOV.U32 R4, RZ, RZ, R11 ;  /* 0x000000ffff047224 */ /* 0x001fe400078e000b */
[----:B------:R-:W-:-:S04]  /*14310*/  IMAD.HI.U32 R0, R5, R9, RZ ;  /* 0x0000000905007227 */ /* 0x000fc800078e00ff */
[----:B------:R-:W-:Y:S01]  /*14320*/  @!P6 IMAD.MOV R19, RZ, RZ, -R19 ;  /* 0x000000ffff13e224 */ /* 0x000fe200078e0a13 */
[----:B------:R-:W-:Y:S01]  /*14330*/  ISETP.GT.U32.AND P6, PT, R13, R16, PT ;  /* 0x000000100d00720c */ /* 0x000fe20003fc4070 */
[----:B------:R-:W-:Y:S01]  /*14340*/  @!P4 IMAD.MOV R4, RZ, RZ, -R4 ;  /* 0x000000ffff04c224 */ /* 0x000fe200078e0a04 */
[----:B------:R-:W-:Y:S01]  /*14350*/  ISETP.GE.AND P4, PT, R7, RZ, PT ;  /* 0x000000ff0700720c */ /* 0x000fe20003f86270 */
[----:B------:R-:W-:Y:S01]  /*14360*/  IMAD.HI.U32 R10, R5, R12, RZ ;  /* 0x0000000c050a7227 */ /* 0x000fe200078e00ff */
[----:B------:R-:W-:Y:S03]  /*14370*/  STL [R1+0x2b0], R19 ;  /* 0x0002b01301007387 */ /* 0x000fe60000100800 */
[----:B------:R-:W-:Y:S01]  /*14380*/  IMAD.MOV R0, RZ, RZ, -R0 ;  /* 0x000000ffff007224 */ /* 0x000fe200078e0a00 */
[----:B------:R0:W-:Y:S01]  /*14390*/  STL [R1+0x2c4], R4 ;  /* 0x0002c40401007387 */ /* 0x0001e20000100800 */
[----:B------:R-:W-:-:S02]  /*143a0*/  @!P1 IMAD.IADD R8, R8, 0x1, -R13 ;  /* 0x0000000108089824 */ /* 0x000fc400078e0a0d */
[----:B------:R-:W-:Y:S02]  /*143b0*/  IMAD.MOV R10, RZ, RZ, -R10 ;  /* 0x000000ffff0a7224 */ /* 0x000fe400078e0a0a */
[----:B------:R-:W-:Y:S02]  /*143c0*/  IMAD R9, R13, R0, R9 ;  /* 0x000000000d097224 */ /* 0x000fe400078e0209 */
[----:B------:R-:W-:Y:S02]  /*143d0*/  VIADD R6, R3, 0x79 ;  /* 0x0000007903067836 */ /* 0x000fe40000000000 */
[----:B------:R-:W-:Y:S02]  /*143e0*/  IMAD R12, R13, R10, R12 ;  /* 0x0000000a0d0c7224 */ /* 0x000fe400078e020c */
        /* <DEDUP_REMOVED lines=8> */
[----:B------:R-:W-:Y:S01]  /*14470*/  VIADD R7, R3, 0x78 ;  /* 0x0000007803077836 */ /* 0x000fe20000000000 */
[----:B------:R0:W-:Y:S01]  /*14480*/  STL [R1+0x2bc], R4 ;  /* 0x0002bc0401007387 */ /* 0x0001e20000100800 */
[----:B------:R-:W-:Y:S01]  /*14490*/  IMAD.HI.U32 R18, R5, R10, RZ ;  /* 0x0000000a05127227 */ /* 0x000fe200078e00ff */
[----:B------:R-:W-:-:S02]  /*144a0*/  ISETP.GT.U32.AND P6, PT, R13, R16, PT ;  /* 0x000000100d00720c */ /* 0x000fc40003fc4070 */
[----:B------:R-:W-:Y:S01]  /*144b0*/  IABS R11, R7 ;  /* 0x00000007000b7213 */ /* 0x000fe20000000000 */
[----:B------:R-:W-:Y:S02]  /*144c0*/  IMAD.MOV R18, RZ, RZ, -R18 ;  /* 0x000000ffff127224 */ /* 0x000fe400078e0a12 */
[--C-:B------:R-:W-:Y:S02]  /*144d0*/  @!P1 IMAD.IADD R12, R12, 0x1, -R13.reuse ;  /* 0x000000010c0c9824 */ /* 0x100fe400078e0a0d */
[--C-:B------:R-:W-:Y:S02]  /*144e0*/  @!P3 IMAD.IADD R9, R9, 0x1, -R13.reuse ;  /* 0x000000010909b824 */ /* 0x100fe400078e0a0d */
[----:B------:R-:W-:Y:S01]  /*144f0*/  @!P2 IMAD.IADD R17, R17, 0x1, -R13 ;  /* 0x000000011111a824 */ /* 0x000fe200078e0a0d */
[----:B------:R-:W-:Y:S01]  /*14500*/  ISETP.GE.AND P2, PT, R14, RZ, PT ;  /* 0x000000ff0e00720c */ /* 0x000fe20003f46270 */
[C---:B------:R-:W-:Y:S01]  /*14510*/  IMAD R10, R13.reuse, R18, R10 ;  /* 0x000000120d0a7224 */ /* 0x040fe200078e020a */
[----:B------:R-:W-:Y:S01]  /*14520*/  ISETP.GT.U32.AND P3, PT, R13, R9, PT ;  /* 0x000000090d00720c */ /* 0x000fe20003f64070 */
[----:B------:R-:W-:Y:S01]  /*14530*/  IMAD.HI.U32 R14, R5, R11, RZ ;  /* 0x0000000b050e7227 */ /* 0x000fe200078e00ff */
[----:B------:R-:W-:-:S03]  /*14540*/  ISETP.GT.U32.AND P1, PT, R13, R12, PT ;  /* 0x0000000c0d00720c */ /* 0x000fc60003f24070 */
[----:B------:R-:W-:Y:S01]  /*14550*/  @!P6 IMAD.IADD R16, R16, 0x1, -R13 ;  /* 0x000000011010e824 */ /* 0x000fe200078e0a0d */
[C---:B------:R-:W-:Y:S01]  /*14560*/  ISETP.GT.U32.AND P6, PT, R13.reuse, R10, PT ;  /* 0x0000000a0d00720c */ /* 0x040fe20003fc4070 */
[----:B------:R-:W-:Y:S02]  /*14570*/  IMAD.MOV R14, RZ, RZ, -R14 ;  /* 0x000000ffff0e7224 */ /* 0x000fe400078e0a0e */
[----:B0-----:R-:W-:Y:S02]  /*14580*/  IMAD.MOV.U32 R4, RZ, RZ, R17 ;  /* 0x000000ffff047224 */ /* 0x001fe400078e0011 */
[----:B------:R-:W-:Y:S02]  /*14590*/  IMAD R11, R13, R14, R11 ;  /* 0x0000000e0d0b7224 */ /* 0x000fe400078e020b */
[----:B------:R-:W-:Y:S02]  /*145a0*/  VIADD R0, R3, 0x77 ;  /* 0x0000007703007836 */ /* 0x000fe40000000000 */
[--C-:B------:R-:W-:Y:S01]  /*145b0*/  @!P3 IMAD.IADD R9, R9, 0x1, -R13.reuse ;  /* 0x000000010909b824 */ /* 0x100fe200078e0a0d */
[----:B------:R-:W-:Y:S01]  /*145c0*/  ISETP.GT.U32.AND P3, PT, R13, R11, PT ;  /* 0x0000000b0d00720c */ /* 0x000fe20003f64070 */
[----:B------:R-:W-:Y:S01]  /*145d0*/  @!P5 IMAD.MOV R4, RZ, RZ, -R4 ;  /* 0x000000ffff04d224 */ /* 0x000fe200078e0a04 */
[----:B------:R-:W-:Y:S01]  /*145e0*/  IABS R8, R0 ;  /* 0x0000000000087213 */ /* 0x000fe20000000000 */
[--C-:B------:R-:W-:Y:S01]  /*145f0*/  @!P1 IMAD.IADD R12, R12, 0x1, -R13.reuse ;  /* 0x000000010c0c9824 */ /* 0x100fe200078e0a0d */
[----:B------:R-:W-:Y:S01]  /*14600*/  ISETP.GE.AND P1, PT, R7, RZ, PT ;  /* 0x000000ff0700720c */ /* 0x000fe20003f26270 */
[----:B------:R-:W-:Y:S01]  /*14610*/  @!P6 IMAD.IADD R10, R10, 0x1, -R13 ;  /* 0x000000010a0ae824 */ /* 0x000fe200078e0a0d */
[----:B------:R0:W-:Y:S01]  /*14620*/  STL [R1+0x24c], R4 ;  /* 0x00024c0401007387 */ /* 0x0001e20000100800 */
[----:B------:R-:W-:Y:S01]  /*14630*/  VIADD R7, R3, 0x76 ;  /* 0x0000007603077836 */ /* 0x000fe20000000000 */
[----:B------:R-:W-:Y:S01]  /*14640*/  ISETP.GE.AND P5, PT, R15, RZ, PT ;  /* 0x000000ff0f00720c */ /* 0x000fe20003fa6270 */
[----:B------:R-:W-:Y:S01]  /*14650*/  IMAD.HI.U32 R15, R5, R8, RZ ;  /* 0x00000008050f7227 */ /* 0x000fe200078e00ff */
[----:B------:R-:W-:-:S03]  /*14660*/  ISETP.GT.U32.AND P6, PT, R13, R10, PT ;  /* 0x0000000a0d00720c */ /* 0x000fc60003fc4070 */
[----:B------:R-:W-:Y:S02]  /*14670*/  IMAD.MOV R15, RZ, RZ, -R15 ;  /* 0x000000ffff0f7224 */ /* 0x000fe400078e0a0f */
[--C-:B------:R-:W-:Y:S02]  /*14680*/  @!P3 IMAD.IADD R11, R11, 0x1, -R13.reuse ;  /* 0x000000010b0bb824 */ /* 0x100fe400078e0a0d */
[----:B0-----:R-:W-:Y:S02]  /*14690*/  IMAD.MOV.U32 R4, RZ, RZ, R16 ;  /* 0x000000ffff047224 */ /* 0x001fe400078e0010 */
[----:B------:R-:W-:Y:S01]  /*146a0*/  IMAD.MOV.U32 R16, RZ, RZ, R12 ;  /* 0x000000ffff107224 */ /* 0x000fe200078e000c */
[----:B------:R-:W-:Y:S01]  /*146b0*/  IABS R12, R7 ;  /* 0x00000007000c7213 */ /* 0x000fe20000000000 */
[----:B------:R-:W-:Y:S01]  /*146c0*/  @!P4 IMAD.MOV R4, RZ, RZ, -R4 ;  /* 0x000000ffff04c224 */ /* 0x000fe200078e0a04 */
[----:B------:R-:W-:Y:S01]  /*146d0*/  ISETP.GE.AND P4, PT, R6, RZ, PT ;  /* 0x000000ff0600720c */ /* 0x000fe20003f86270 */
[----:B------:R-:W-:Y:S01]  /*146e0*/  @!P2 IMAD.MOV R16, RZ, RZ, -R16 ;  /* 0x000000ffff10a224 */ /* 0x000fe200078e0a10 */
[----:B------:R-:W-:Y:S01]  /*146f0*/  ISETP.GE.AND P2, PT, R0, RZ, PT ;  /* 0x000000ff0000720c */ /* 0x000fe20003f46270 */
[----:B------:R-:W-:Y:S01]  /*14700*/  VIADD R6, R3, 0x75 ;  /* 0x0000007503067836 */ /* 0x000fe20000000000 */
[----:B------:R0:W-:Y:S01]  /*14710*/  STL [R1+0x298], R4 ;  /* 0x0002980401007387 */ /* 0x0001e20000100800 */
[----:B------:R-:W-:Y:S01]  /*14720*/  IMAD.MOV.U32 R0, RZ, RZ, R12 ;  /* 0x000000ffff007224 */ /* 0x000fe200078e000c */
[C---:B------:R-:W-:Y:S01]  /*14730*/  ISETP.GT.U32.AND P3, PT, R13.reuse, R11, PT ;  /* 0x0000000b0d00720c */ /* 0x040fe20003f64070 */
[----:B------:R-:W-:Y:S01]  /*14740*/  IMAD R8, R13, R15, R8 ;  /* 0x0000000f0d087224 */ /* 0x000fe200078e0208 */
[----:B------:R-:W-:Y:S01]  /*14750*/  IABS R17, R6 ;  /* 0x0000000600117213 */ /* 0x000fe20000000000 */
[----:B------:R-:W-:Y:S01]  /*14760*/  IMAD.HI.U32 R14, R5, R0, RZ ;  /* 0x00000000050e7227 */ /* 0x000fe200078e00ff */
[----:B------:R1:W-:Y:S03]  /*14770*/  STL [R1+0x2a0], R16 ;  /* 0x0002a01001007387 */ /* 0x0003e60000100800 */
[----:B------:R-:W-:Y:S01]  /*14780*/  @!P6 IMAD.IADD R10, R10, 0x1, -R13 ;  /* 0x000000010a0ae824 */ /* 0x000fe200078e0a0d */
[----:B------:R-:W-:Y:S01]  /*14790*/  ISETP.GE.AND P6, PT, R7, RZ, PT ;  /* 0x000000ff0700720c */ /* 0x000fe20003fc6270 */
[----:B0-----:R-:W-:-:S02]  /*147a0*/  IMAD.MOV.U32 R4, RZ, RZ, R9 ;  /* 0x000000ffff047224 */ /* 0x001fc400078e0009 */
[----:B------:R-:W-:Y:S02]  /*147b0*/  VIADD R7, R3, 0x74 ;  /* 0x0000007403077836 */ /* 0x000fe40000000000 */
[----:B------:R-:W-:Y:S01]  /*147c0*/  @!P5 IMAD.MOV R4, RZ, RZ, -R4 ;  /* 0x000000ffff04d224 */ /* 0x000fe200078e0a04 */
[----:B------:R-:W-:Y:S01]  /*147d0*/  ISETP.GT.U32.AND P5, PT, R13, R8, PT ;  /* 0x000000080d00720c */ /* 0x000fe20003fa4070 */
[----:B------:R-:W-:Y:S01]  /*147e0*/  IMAD.MOV R14, RZ, RZ, -R14 ;  /* 0x000000ffff0e7224 */ /* 0x000fe200078e0a0e */
[----:B-1----:R-:W-:Y:S01]  /*147f0*/  IABS R16, R7 ;  /* 0x0000000700107213 */ /* 0x002fe20000000000 */
[----:B------:R-:W-:Y:S01]  /*14800*/  IMAD.HI.U32 R9, R5, R17, RZ ;  /* 0x0000001105097227 */ /* 0x000fe200078e00ff */
[----:B------:R0:W-:Y:S03]  /*14810*/  STL [R1+0x2a4], R4 ;  /* 0x0002a40401007387 */ /* 0x0001e60000100800 */
[----:B------:R-:W-:-:S02]  /*14820*/  IMAD R0, R13, R14, R0 ;  /* 0x0000000e0d007224 */ /* 0x000fc400078e0200 */
[----:B------:R-:W-:Y:S02]  /*14830*/  IMAD.MOV R9, RZ, RZ, -R9 ;  /* 0x000000ffff097224 */ /* 0x000fe400078e0a09 */
[----:B------:R-:W-:Y:S01]  /*14840*/  @!P3 IMAD.IADD R11, R11, 0x1, -R13 ;  /* 0x000000010b0bb824 */ /* 0x000fe200078e0a0d */
[C---:B------:R-:W-:Y:S01]  /*14850*/  ISETP.GT.U32.AND P3, PT, R13.reuse, R0, PT ;  /* 0x000000000d00720c */ /* 0x040fe20003f64070 */
[----:B------:R-:W-:Y:S02]  /*14860*/  IMAD R17, R13, R9, R17 ;  /* 0x000000090d117224 */ /* 0x000fe400078e0211 */
[----:B------:R-:W-:-:S04]  /*14870*/  IMAD.HI.U32 R9, R5, R16, RZ ;  /* 0x0000001005097227 */ /* 0x000fc800078e00ff */
[----:B------:R-:W-:Y:S02]  /*14880*/  @!P5 IMAD.IADD R8, R8, 0x1, -R13 ;  /* 0x000000010808d824 */ /* 0x000fe400078e0a0d */
[----:B------:R-:W-:Y:S02]  /*14890*/  IMAD.MOV R9, RZ, RZ, -R9 ;  /* 0x000000ffff097224 */ /* 0x000fe400078e0a09 */
[----:B0-----:R-:W-:Y:S01]  /*148a0*/  IMAD.MOV.U32 R4, RZ, RZ, R11 ;  /* 0x000000ffff047224 */ /* 0x001fe200078e000b */
[C---:B------:R-:W-:Y:S01]  /*148b0*/  ISETP.GT.U32.AND P5, PT, R13.reuse, R8, PT ;  /* 0x000000080d00720c */ /* 0x040fe20003fa4070 */
[C---:B------:R-:W-:Y:S02]  /*148c0*/  IMAD R16, R13.reuse, R9, R16 ;  /* 0x000000090d107224 */ /* 0x040fe400078e0210 */
[----:B------:R-:W-:Y:S02]  /*148d0*/  @!P3 IMAD.IADD R0, R0, 0x1, -R13 ;  /* 0x000000010000b824 */ /* 0x000fe400078e0a0d */
[----:B------:R-:W-:Y:S01]  /*148e0*/  IMAD.MOV.U32 R18, RZ, RZ, R10 ;  /* 0x000000ffff127224 */ /* 0x000fe200078e000a */
[C---:B------:R-:W-:Y:S01]  /*148f0*/  ISETP.GT.U32.AND P3, PT, R13.reuse, R16, PT ;  /* 0x000000100d00720c */ /* 0x040fe20003f64070 */
[----:B------:R-:W-:Y:S01]  /*14900*/  @!P1 IMAD.MOV R4, RZ, RZ, -R4 ;  /* 0x000000ffff049224 */ /* 0x000fe200078e0a04 */
[----:B------:R-:W-:Y:S01]  /*14910*/  ISETP.GT.U32.AND P1, PT, R13, R17, PT ;  /* 0x000000110d00720c */ /* 0x000fe20003f24070 */
[----:B------:R-:W-:Y:S01]  /*14920*/  @!P4 IMAD.MOV R18, RZ, RZ, -R18 ;  /* 0x000000ffff12c224 */ /* 0x000fe200078e0a12 */
[----:B------:R-:W-:Y:S01]  /*14930*/  ISETP.GE.AND P4, PT, R6, RZ, PT ;  /* 0x000000ff0600720c */ /* 0x000fe20003f86270 */
[----:B------:R-:W-:-:S02]  /*14940*/  VIADD R14, R3, 0x70 ;  /* 0x00000070030e7836 */ /* 0x000fc40000000000 */
[--C-:B------:R-:W-:Y:S01]  /*14950*/  @!P5 IMAD.IADD R8, R8, 0x1, -R13.reuse ;  /* 0x000000010808d824 */ /* 0x100fe200078e0a0d */
[----:B------:R-:W-:Y:S01]  /*14960*/  ISETP.GE.AND P5, PT, R7, RZ, PT ;  /* 0x000000ff0700720c */ /* 0x000fe20003fa6270 */
[C---:B------:R-:W-:Y:S01]  /*14970*/  VIADD R7, R3.reuse, 0x72 ;  /* 0x0000007203077836 */ /* 0x040fe20000000000 */
[----:B------:R0:W-:Y:S01]  /*14980*/  STL [R1+0x248], R18 ;  /* 0x0002481201007387 */ /* 0x0001e20000100800 */
[----:B------:R-:W-:Y:S01]  /*14990*/  IABS R9, R14 ;  /* 0x0000000e00097213 */ /* 0x000fe20000000000 */
[C---:B------:R-:W-:Y:S02]  /*149a0*/  VIADD R15, R3.reuse, 0x73 ;  /* 0x00000073030f7836 */ /* 0x040fe40000000000 */
[----:B------:R-:W-:Y:S01]  /*149b0*/  @!P3 IMAD.IADD R16, R16, 0x1, -R13 ;  /* 0x000000011010b824 */ /* 0x000fe200078e0a0d */
[----:B------:R-:W-:Y:S01]  /*149c0*/  IABS R11, R7 ;  /* 0x00000007000b7213 */ /* 0x000fe20000000000 */
[----:B------:R1:W-:Y:S01]  /*149d0*/  STL [R1+0x290], R4 ;  /* 0x0002900401007387 */ /* 0x0003e20000100800 */
[----:B------:R-:W-:Y:S01]  /*149e0*/  IABS R12, R15 ;  /* 0x0000000f000c7213 */ /* 0x000fe20000000000 */
[----:B------:R-:W-:Y:S01]  /*149f0*/  VIADD R6, R3, 0x71 ;  /* 0x0000007103067836 */ /* 0x000fe20000000000 */
[----:B------:R-:W-:Y:S01]  /*14a00*/  ISETP.GT.U32.AND P3, PT, R13, R16, PT ;  /* 0x000000100d00720c */ /* 0x000fe20003f64070 */
[----:B------:R-:W-:Y:S01]  /*14a10*/  IMAD.HI.U32 R19, R5, R11, RZ ;  /* 0x0000000b05137227 */ /* 0x000fe200078e00ff */
[----:B0-----:R-:W-:-:S03]  /*14a20*/  IABS R18, R2 ;  /* 0x0000000200127213 */ /* 0x001fc60000000000 */
[----:B------:R-:W-:Y:S02]  /*14a30*/  IMAD.MOV R19, RZ, RZ, -R19 ;  /* 0x000000ffff137224 */ /* 0x000fe400078e0a13 */
[----:B-1----:R-:W-:Y:S02]  /*14a40*/  IMAD.MOV.U32 R4, RZ, RZ, R8 ;  /* 0x000000ffff047224 */ /* 0x002fe400078e0008 */
[C---:B------:R-:W-:Y:S02]  /*14a50*/  IMAD R11, R13.reuse, R19, R11 ;  /* 0x000000130d0b7224 */ /* 0x040fe400078e020b */
[----:B------:R-:W-:Y:S01]  /*14a60*/  @!P2 IMAD.MOV R4, RZ, RZ, -R4 ;  /* 0x000000ffff04a224 */ /* 0x000fe200078e0a04 */
[C---:B------:R-:W-:Y:S01]  /*14a70*/  ISETP.GT.U32.AND P2, PT, R13.reuse, R0, PT ;  /* 0x000000000d00720c */ /* 0x040fe20003f44070 */
[----:B------:R-:W-:Y:S01]  /*14a80*/  @!P3 IMAD.IADD R16, R16, 0x1, -R13 ;  /* 0x000000011010b824 */ /* 0x000fe200078e0a0d */
[----:B------:R-:W-:Y:S01]  /*14a90*/  ISETP.GT.U32.AND P3, PT, R13, R11, PT ;  /* 0x0000000b0d00720c */ /* 0x000fe20003f64070 */
[C---:B------:R-:W-:Y:S01]  /*14aa0*/  IMAD.HI.U32 R8, R5.reuse, R9, RZ ;  /* 0x0000000905087227 */ /* 0x040fe200078e00ff */
[----:B------:R0:W-:Y:S03]  /*14ab0*/  STL [R1+0x294], R4 ;  /* 0x0002940401007387 */ /* 0x0001e60000100800 */
[----:B------:R-:W-:Y:S01]  /*14ac0*/  IMAD.MOV R8, RZ, RZ, -R8 ;  /* 0x000000ffff087224 */ /* 0x000fe200078e0a08 */
[----:B------:R-:W-:Y:S01]  /*14ad0*/  STL [R1+0x35c0], R2 ;  /* 0x0035c00201007387 */ /* 0x000fe20000100800 */
[----:B------:R-:W-:-:S04]  /*14ae0*/  IMAD.HI.U32 R10, R5, R12, RZ ;  /* 0x0000000c050a7227 */ /* 0x000fc800078e00ff */
[----:B------:R-:W-:Y:S02]  /*14af0*/  IMAD R9, R13, R8, R9 ;  /* 0x000000080d097224 */ /* 0x000fe400078e0209 */
[----:B0-----:R-:W-:Y:S02]  /*14b00*/  VIADD R4, R3, 0x6f ;  /* 0x0000006f03047836 */ /* 0x001fe40000000000 */
[----:B------:R-:W-:Y:S02]  /*14b10*/  @!P3 IMAD.IADD R11, R11, 0x1, -R13 ;  /* 0x000000010b0bb824 */ /* 0x000fe400078e0a0d */
[----:B------:R-:W-:Y:S01]  /*14b20*/  IMAD.MOV R10, RZ, RZ, -R10 ;  /* 0x000000ffff0a7224 */ /* 0x000fe200078e0a0a */
[----:B------:R-:W-:Y:S01]  /*14b30*/  IABS R8, R4 ;  /* 0x0000000400087213 */ /* 0x000fe20000000000 */
[----:B------:R-:W-:Y:S01]  /*14b40*/  VIADD R19, R3, 0x6d ;  /* 0x0000006d03137836 */ /* 0x000fe20000000000 */
[C---:B------:R-:W-:Y:S01]  /*14b50*/  ISETP.GT.U32.AND P3, PT, R13.reuse, R11, PT ;  /* 0x0000000b0d00720c */ /* 0x040fe20003f64070 */
[----:B------:R-:W-:Y:S01]  /*14b60*/  IMAD R12, R13, R10, R12 ;  /* 0x0000000a0d0c7224 */ /* 0x000fe200078e020c */
[----:B------:R-:W-:Y:S01]  /*14b70*/  IABS R10, R6 ;  /* 0x00000006000a7213 */ /* 0x000fe20000000000 */
[----:B------:R-:W-:-:S04]  /*14b80*/  IMAD.HI.U32 R21, R5, R8, RZ ;  /* 0x0000000805157227 */ /* 0x000fc800078e00ff */
[----:B------:R-:W-:Y:S02]  /*14b90*/  IMAD.MOV R21, RZ, RZ, -R21 ;  /* 0x000000ffff157224 */ /* 0x000fe400078e0a15 */
[----:B------:R-:W-:-:S04]  /*14ba0*/  IMAD.HI.U32 R14, R5, R10, RZ ;  /* 0x0000000a050e7227 */ /* 0x000fc800078e00ff */
[----:B------:R-:W-:Y:S02]  /*14bb0*/  IMAD R8, R13, R21, R8 ;  /* 0x000000150d087224 */ /* 0x000fe400078e0208 */
[----:B------:R-:W-:Y:S02]  /*14bc0*/  IMAD.MOV R14, RZ, RZ, -R14 ;  /* 0x000000ffff0e7224 */ /* 0x000fe400078e0a0e */
[--C-:B------:R-:W-:Y:S01]  /*14bd0*/  @!P3 IMAD.IADD R11, R11, 0x1, -R13.reuse ;  /* 0x000000010b0bb824 */ /* 0x100fe200078e0a0d */
[C---:B------:R-:W-:Y:S01]  /*14be0*/  ISETP.GT.U32.AND P3, PT, R13.reuse, R8, PT ;  /* 0x000000080d00720c */ /* 0x040fe20003f64070 */
[----:B------:R-:W-:Y:S01]  /*14bf0*/  IMAD R10, R13, R14, R10 ;  /* 0x0000000e0d0a7224 */ /* 0x000fe200078e020a */
[----:B------:R-:W-:Y:S01]  /*14c00*/  IABS R14, R19 ;  /* 0x00000013000e7213 */ /* 0x000fe20000000000 */
[--C-:B------:R-:W-:Y:S02]  /*14c10*/  @!P1 IMAD.IADD R17, R17, 0x1, -R13.reuse ;  /* 0x0000000111119824 */ /* 0x100fe400078e0a0d */
[----:B------:R-:W-:Y:S01]  /*14c20*/  @!P2 IMAD.IADD R0, R0, 0x1, -R13 ;  /* 0x000000010000a824 */ /* 0x000fe200078e0a0d */
[----:B------:R-:W-:Y:S01]  /*14c30*/  ISETP.GT.U32.AND P2, PT, R13, R12, PT ;  /* 0x0000000c0d00720c */ /* 0x000fe20003f44070 */
[----:B------:R-:W-:Y:S01]  /*14c40*/  IMAD.HI.U32 R21, R5, R14, RZ ;  /* 0x0000000e05157227 */ /* 0x000fe200078e00ff */
[----:B------:R-:W-:-:S03]  /*14c50*/  ISETP.GT.U32.AND P1, PT, R13, R17, PT ;  /* 0x000000110d00720c */ /* 0x000fc60003f24070 */
[----:B------:R-:W-:Y:S02]  /*14c60*/  IMAD.MOV R21, RZ, RZ, -R21 ;  /* 0x000000ffff157224 */ /* 0x000fe400078e0a15 */
[--C-:B------:R-:W-:Y:S01]  /*14c70*/  @!P3 IMAD.IADD R8, R8, 0x1, -R13.reuse ;  /* 0x000000010808b824 */ /* 0x100fe200078e0a0d */
[----:B------:R-:W-:Y:S01]  /*14c80*/  ISETP.GE.AND P3, PT, R6, RZ, PT ;  /* 0x000000ff0600720c */ /* 0x000fe20003f66270 */
[----:B------:R-:W-:Y:S02]  /*14c90*/  IMAD R6, R13, R21, R14 ;  /* 0x000000150d067224 */ /* 0x000fe400078e020e */
[----:B------:R-:W-:Y:S02]  /*14ca0*/  VIADD R21, R3, 0x6b ;  /* 0x0000006b03157836 */ /* 0x000fe40000000000 */
[----:B------:R-:W-:Y:S02]  /*14cb0*/  IMAD.MOV.U32 R22, RZ, RZ, R0 ;  /* 0x000000ffff167224 */ /* 0x000fe400078e0000 */
[--C-:B------:R-:W-:Y:S01]  /*14cc0*/  @!P1 IMAD.IADD R17, R17, 0x1, -R13.reuse ;  /* 0x0000000111119824 */ /* 0x100fe200078e0a0d */
[----:B------:R-:W-:Y:S01]  /*14cd0*/  IABS R25, R21 ;  /* 0x0000001500197213 */ /* 0x000fe20000000000 */
[----:B------:R-:W-:Y:S01]  /*14ce0*/  @!P6 IMAD.MOV R22, RZ, RZ, -R22 ;  /* 0x000000ffff16e224 */ /* 0x000fe200078e0a16 */
[----:B------:R-:W-:Y:S01]  /*14cf0*/  ISETP.GE.AND P1, PT, R15, RZ, PT ;  /* 0x000000ff0f00720c */ /* 0x000fe20003f26270 */
[----:B------:R-:W-:Y:S01]  /*14d00*/  @!P2 IMAD.IADD R12, R12, 0x1, -R13 ;  /* 0x000000010c0ca824 */ /* 0x000fe200078e0a0d */
[----:B------:R0:W-:Y:S01]  /*14d10*/  STL [R1+0x35cc], R17 ;  /* 0x0035cc1101007387 */ /* 0x0001e20000100800 */
[----:B------:R-:W1:Y:S01]  /*14d20*/  I2F.RP R15, R18 ;  /* 0x00000012000f7306 */ /* 0x000e620000209400 */
[----:B------:R-:W-:Y:S01]  /*14d30*/  ISETP.GT.U32.AND P2, PT, R13, R10, PT ;  /* 0x0000000a0d00720c */ /* 0x000fe20003f44070 */
[----:B------:R-:W-:Y:S01]  /*14d40*/  VIADD R20, R3, 0x6c ;  /* 0x0000006c03147836 */ /* 0x000fe20000000000 */
[----:B------:R-:W-:Y:S01]  /*14d50*/  STL [R1+0x35c4], R4 ;  /* 0x0035c40401007387 */ /* 0x000fe20000100800 */
[----:B------:R-:W-:Y:S01]  /*14d60*/  IMAD.HI.U32 R24, R5, R23, RZ ;  /* 0x0000001705187227 */ /* 0x000fe200078e00ff */
[----:B------:R-:W-:-:S02]  /*14d70*/  ISETP.GT.U32.AND P6, PT, R13, R12, PT ;  /* 0x0000000c0d00720c */ /* 0x000fc40003fc4070 */
[----:B------:R2:W-:Y:S01]  /*14d80*/  STL [R1+0x35c8], R29 ;  /* 0x0035c81d01007387 */ /* 0x0005e20000100800 */
[----:B0-----:R-:W-:-:S03]  /*14d90*/  IMAD.HI.U32 R17, R5, R25, RZ ;  /* 0x0000001905117227 */ /* 0x001fc600078e00ff */
[----:B------:R0:W-:Y:S01]  /*14da0*/  STL [R1+0x244], R22 ;  /* 0x0002441601007387 */ /* 0x0001e20000100800 */
[----:B------:R-:W-:Y:S01]  /*14db0*/  IMAD.MOV R17, RZ, RZ, -R17 ;  /* 0x000000ffff117224 */ /* 0x000fe200078e0a11 */
[----:B-1----:R-:W1:Y:S02]  /*14dc0*/  MUFU.RCP R15, R15 ;  /* 0x0000000f000f7308 */ /* 0x002e640000001000 */
[----:B--2---:R-:W2:Y:S01]  /*14dd0*/  LDL R29, [R1+0x33a8] ;  /* 0x0033a800011d7983 */ /* 0x004ea20000100800 */
[----:B------:R-:W-:Y:S01]  /*14de0*/  IMAD R25, R13, R17, R25 ;  /* 0x000000110d197224 */ /* 0x000fe200078e0219 */
[----:B------:R-:W-:Y:S01]  /*14df0*/  IABS R0, R20 ;  /* 0x0000001400007213 */ /* 0x000fe20000000000 */
[----:B------:R-:W-:Y:S01]  /*14e00*/  @!P2 IMAD.IADD R10, R10, 0x1, -R13 ;  /* 0x000000010a0aa824 */ /* 0x000fe200078e0a0d */
[----:B------:R-:W2:Y:S01]  /*14e10*/  LDL.LU R17, [R1+0x35cc] ;  /* 0x0035cc0001117983 */ /* 0x000ea20000300800 */
[----:B------:R-:W-:Y:S02]  /*14e20*/  IMAD.MOV R24, RZ, RZ, -R24 ;  /* 0x000000ffff187224 */ /* 0x000fe400078e0a18 */
[----:B0-----:R-:W-:Y:S01]  /*14e30*/  IMAD.HI.U32 R22, R5, R0, RZ ;  /* 0x0000000005167227 */ /* 0x001fe200078e00ff */
[----:B------:R-:W-:-:S03]  /*14e40*/  ISETP.GT.U32.AND P2, PT, R13, R10, PT ;  /* 0x0000000a0d00720c */ /* 0x000fc60003f44070 */
[----:B------:R-:W-:Y:S02]  /*14e50*/  IMAD.MOV R22, RZ, RZ, -R22 ;  /* 0x000000ffff167224 */ /* 0x000fe400078e0a16 */
[--C-:B------:R-:W-:Y:S01]  /*14e60*/  @!P6 IMAD.IADD R12, R12, 0x1, -R13.reuse ;  /* 0x000000010c0ce824 */ /* 0x100fe200078e0a0d */
[----:B------:R-:W-:Y:S01]  /*14e70*/  ISETP.GT.U32.AND P6, PT, R13, R9, PT ;  /* 0x000000090d00720c */ /* 0x000fe20003fc4070 */
[----:B-1----:R-:W-:Y:S02]  /*14e80*/  VIADD R15, R15, 0xffffffe ;  /* 0x0ffffffe0f0f7836 */ /* 0x002fe40000000000 */
[----:B------:R-:W-:Y:S02]  /*14e90*/  IMAD R0, R13, R22, R0 ;  /* 0x000000160d007224 */ /* 0x000fe400078e0200 */
[----:B------:R-:W-:Y:S02]  /*14ea0*/  VIADD R22, R3, 0x6a ;  /* 0x0000006a03167836 */ /* 0x000fe40000000000 */
[----:B------:R-:W0:Y:S01]  /*14eb0*/  F2I.FTZ.U32.TRUNC.NTZ R15, R15 ;  /* 0x0000000f000f7305 */ /* 0x000e22000021f000 */
[----:B------:R-:W-:Y:S01]  /*14ec0*/  @!P2 IMAD.IADD R10, R10, 0x1, -R13 ;  /* 0x000000010a0aa824 */ /* 0x000fe200078e0a0d */
[----:B------:R-:W-:Y:S01]  /*14ed0*/  ISETP.GE.AND P2, PT, R7, RZ, PT ;  /* 0x000000ff0700720c */ /* 0x000fe20003f46270 */
[----:B------:R-:W-:Y:S01]  /*14ee0*/  IMAD R7, R13, R24, R23 ;  /* 0x000000180d077224 */ /* 0x000fe200078e0217 */
[----:B------:R-:W-:Y:S01]  /*14ef0*/  IABS R26, R22 ;  /* 0x00000016001a7213 */ /* 0x000fe20000000000 */
[----:B------:R-:W-:-:S02]  /*14f00*/  VIADD R24, R3, 0x68 ;  /* 0x0000006803187836 */ /* 0x000fc40000000000 */
[----:B------:R-:W-:Y:S02]  /*14f10*/  VIADD R23, R3, 0x69 ;  /* 0x0000006903177836 */ /* 0x000fe40000000000 */
[----:B------:R-:W-:Y:S01]  /*14f20*/  @!P6 IMAD.IADD R9, R9, 0x1, -R13 ;  /* 0x000000010909e824 */ /* 0x000fe200078e0a0d */
[----:B------:R-:W-:Y:S02]  /*14f30*/  IABS R28, R24 ;  /* 0x00000018001c7213 */ /* 0x000fe40000000000 */
[----:B------:R-:W-:Y:S02]  /*14f40*/  IABS R27, R23 ;  /* 0x00000017001b7213 */ /* 0x000fe40000000000 */
[----:B------:R-:W-:Y:S01]  /*14f50*/  ISETP.GT.U32.AND P6, PT, R13, R7, PT ;  /* 0x000000070d00720c */ /* 0x000fe20003fc4070 */
[----:B0-----:R-:W-:Y:S02]  /*14f60*/  IMAD.MOV R14, RZ, RZ, -R15 ;  /* 0x000000ffff0e7224 */ /* 0x001fe400078e0a0f */
[----:B------:R-:W-:-:S04]  /*14f70*/  IMAD.HI.U32 R4, R5, R28, RZ ;  /* 0x0000001c05047227 */ /* 0x000fc800078e00ff */
[----:B------:R-:W-:Y:S02]  /*14f80*/  IMAD.MOV.U32 R2, RZ, RZ, R14 ;  /* 0x000000ffff027224 */ /* 0x000fe400078e000e */
[----:B------:R-:W-:Y:S02]  /*14f90*/  IMAD.MOV.U32 R14, RZ, RZ, RZ ;  /* 0x000000ffff0e7224 */ /* 0x000fe400078e00ff */
[----:B------:R-:W-:Y:S02]  /*14fa0*/  IMAD R2, R2, R18, RZ ;  /* 0x0000001202027224 */ /* 0x000fe400078e02ff */
[----:B------:R-:W-:Y:S02]  /*14fb0*/  IMAD.MOV R4, RZ, RZ, -R4 ;  /* 0x000000ffff047224 */ /* 0x000fe400078e0a04 */
[----:B------:R-:W-:-:S04]  /*14fc0*/  IMAD.HI.U32 R2, R15, R2, R14 ;  /* 0x000000020f027227 */ /* 0x000fc800078e000e */
[----:B------:R-:W-:-:S04]  /*14fd0*/  IMAD.HI.U32 R15, R5, R27, RZ ;  /* 0x0000001b050f7227 */ /* 0x000fc800078e00ff */
[----:B------:R-:W-:-:S04]  /*14fe0*/  IMAD.HI.U32 R14, R5, R26, RZ ;  /* 0x0000001a050e7227 */ /* 0x000fc800078e00ff */
[C---:B------:R-:W-:Y:S02]  /*14ff0*/  IMAD R28, R13.reuse, R4, R28 ;  /* 0x000000040d1c7224 */ /* 0x040fe400078e021c */
[----:B------:R-:W-:Y:S02]  /*15000*/  IMAD.MOV R14, RZ, RZ, -R14 ;  /* 0x000000ffff0e7224 */ /* 0x000fe400078e0a0e */
[----:B------:R-:W-:Y:S02]  /*15010*/  IMAD.MOV R15, RZ, RZ, -R15 ;  /* 0x000000ffff0f7224 */ /* 0x000fe400078e0a0f */
[C---:B------:R-:W-:Y:S02]  /*15020*/  IMAD R26, R13.reuse, R14, R26 ;  /* 0x0000000e0d1a7224 */ /* 0x040fe400078e021a */
[----:B------:R-:W-:Y:S02]  /*15030*/  IMAD R27, R13, R15, R27 ;  /* 0x0000000f0d1b7224 */ /* 0x000fe400078e021b */
[----:B------:R-:W-:Y:S01]  /*15040*/  @!P6 IMAD.IADD R7, R7, 0x1, -R13 ;  /* 0x000000010707e824 */ /* 0x000fe200078e0a0d */
[----:B------:R-:W-:-:S13]  /*15050*/  ISETP.GT.U32.AND P6, PT, R13, R6, PT ;  /* 0x000000060d00720c */ /* 0x000fda0003fc4070 */
[----:B------:R-:W-:Y:S01]  /*15060*/  @!P6 IMAD.IADD R6, R6, 0x1, -R13 ;  /* 0x000000010606e824 */ /* 0x000fe200078e0a0d */
[----:B------:R-:W-:Y:S01]  /*15070*/  ISETP.GT.U32.AND P6, PT, R13, R0, PT ;  /* 0x000000000d00720c */ /* 0x000fe20003fc4070 */
[----:B--2---:R-:W-:Y:S01]  /*15080*/  IMAD.MOV.U32 R4, RZ, RZ, R17 ;  /* 0x000000ffff047224 */ /* 0x004fe200078e0011 */
[----:B------:R-:W-:-:S03]  /*15090*/  IABS R14, R29 ;  /* 0x0000001d000e7213 */ /* 0x000fc60000000000 */
[----:B------:R-:W-:Y:S02]  /*150a0*/  @!P4 IMAD.MOV R4, RZ, RZ, -R4 ;  /* 0x000000ffff04c224 */ /* 0x000fe400078e0a04 */
[----:B------:R-:W-:Y:S02]  /*150b0*/  IMAD.MOV.U32 R15, RZ, RZ, R29 ;  /* 0x000000ffff0f7224 */ /* 0x000fe400078e001d */
[----:B------:R-:W2:Y:S04]  /*150c0*/  LDL.LU R29, [R1+0x35c8] ;  /* 0x0035c800011d7983 */ /* 0x000ea80000300800 */
[----:B------:R0:W-:Y:S04]  /*150d0*/  STL [R1+0x23c], R4 ;  /* 0x00023c0401007387 */ /* 0x0001e80000100800 */
[----:B0-----:R-:W2:Y:S01]  /*150e0*/  LDL.LU R4, [R1+0x35c4] ;  /* 0x0035c40001047983 */ /* 0x001ea20000300800 */
[----:B------:R-:W-:-:S02]  /*150f0*/  IMAD.MOV.U32 R17, RZ, RZ, R16 ;  /* 0x000000ffff117224 */ /* 0x000fc400078e0010 */
[----:B------:R-:W-:Y:S02]  /*15100*/  IMAD.MOV.U32 R16, RZ, RZ, R12 ;  /* 0x000000ffff107224 */ /* 0x000fe400078e000c */
[----:B------:R-:W-:Y:S02]  /*15110*/  @!P5 IMAD.MOV R17, RZ, RZ, -R17 ;  /* 0x000000ffff11d224 */ /* 0x000fe400078e0a11 */
[----:B------:R-:W-:Y:S02]  /*15120*/  @!P1 IMAD.MOV R16, RZ, RZ, -R16 ;  /* 0x000000ffff109224 */ /* 0x000fe400078e0a10 */
[----:B------:R-:W-:Y:S01]  /*15130*/  IMAD.MOV.U32 R12, RZ, RZ, R11 ;  /* 0x000000ffff0c7224 */ /* 0x000fe200078e000b */
[----:B------:R0:W-:Y:S01]  /*15140*/  STL [R1+0x238], R17 ;  /* 0x0002381101007387 */ /* 0x0001e20000100800 */
[----:B------:R-:W-:Y:S02]  /*15150*/  IMAD.MOV.U32 R11, RZ, RZ, R10 ;  /* 0x000000ffff0b7224 */ /* 0x000fe400078e000a */
[----:B------:R-:W-:Y:S01]  /*15160*/  IMAD.HI.U32 R10, R2, R14, RZ ;  /* 0x0000000e020a7227 */ /* 0x000fe200078e00ff */
[----:B------:R1:W-:Y:S04]  /*15170*/  STL [R1+0x230], R16 ;  /* 0x0002301001007387 */ /* 0x0003e80000100800 */
[----:B------:R-:W3:Y:S01]  /*15180*/  LDL.LU R2, [R1+0x35c0] ;  /* 0x0035c00001027983 */ /* 0x000ee20000300800 */
[----:B------:R-:W-:-:S02]  /*15190*/  @!P6 IMAD.IADD R0, R0, 0x1, -R13 ;  /* 0x000000010000e824 */ /* 0x000fc400078e0a0d */
[----:B------:R-:W-:-:S03]  /*151a0*/  @!P2 IMAD.MOV R12, RZ, RZ, -R12 ;  /* 0x000000ffff0ca224 */ /* 0x000fc600078e0a0c */
[C---:B------:R-:W-:Y:S01]  /*151b0*/  ISETP.GT.U32.AND P2, PT, R13.reuse, R0, PT ;  /* 0x000000000d00720c */ /* 0x040fe20003f44070 */
[----:B------:R-:W-:Y:S01]  /*151c0*/  @!P3 IMAD.MOV R11, RZ, RZ, -R11 ;  /* 0x000000ffff0bb224 */ /* 0x000fe200078e0a0b */
[----:B------:R-:W-:Y:S04]  /*151d0*/  STL [R1+0x228], R12 ;  /* 0x0002280c01007387 */ /* 0x000fe80000100800 */
[----:B------:R0:W-:Y:S07]  /*151e0*/  STL [R1+0x21c], R11 ;  /* 0x00021c0b01007387 */ /* 0x0001ee0000100800 */
[----:B------:R-:W-:Y:S01]  /*151f0*/  @!P2 IMAD.IADD R0, R0, 0x1, -R13 ;  /* 0x000000010000a824 */ /* 0x000fe200078e0a0d */
[----:B------:R-:W-:-:S02]  /*15200*/  ISETP.GT.U32.AND P4, PT, R13, R9, PT ;  /* 0x000000090d00720c */ /* 0x000fc40003f84070 */
[C---:B------:R-:W-:Y:S02]  /*15210*/  ISETP.GT.U32.AND P5, PT, R13.reuse, R8, PT ;  /* 0x000000080d00720c */ /* 0x040fe40003fa4070 */
[C---:B------:R-:W-:Y:S02]  /*15220*/  ISETP.GT.U32.AND P6, PT, R13.reuse, R6, PT ;  /* 0x000000060d00720c */ /* 0x040fe40003fc4070 */
[C---:B------:R-:W-:Y:S02]  /*15230*/  ISETP.GT.U32.AND P1, PT, R13.reuse, R7, PT ;  /* 0x000000070d00720c */ /* 0x040fe40003f24070 */
[----:B------:R-:W-:-:S05]  /*15240*/  ISETP.GT.U32.AND P3, PT, R13, R25, PT ;  /* 0x000000190d00720c */ /* 0x000fca0003f64070 */
[--C-:B------:R-:W-:Y:S01]  /*15250*/  @!P4 IMAD.IADD R9, R9, 0x1, -R13.reuse ;  /* 0x000000010909c824 */ /* 0x100fe200078e0a0d */
[C---:B------:R-:W-:Y:S01]  /*15260*/  ISETP.GT.U32.AND P4, PT, R13.reuse, R26, PT ;  /* 0x0000001a0d00720c */ /* 0x040fe20003f84070 */
[--C-:B------:R-:W-:Y:S01]  /*15270*/  @!P5 IMAD.IADD R8, R8, 0x1, -R13.reuse ;  /* 0x000000010808d824 */ /* 0x100fe200078e0a0d */
[C---:B------:R-:W-:Y:S01]  /*15280*/  ISETP.GT.U32.AND P5, PT, R13.reuse, R27, PT ;  /* 0x0000001b0d00720c */ /* 0x040fe20003fa4070 */
[--C-:B------:R-:W-:Y:S01]  /*15290*/  @!P6 IMAD.IADD R6, R6, 0x1, -R13.reuse ;  /* 0x000000010606e824 */ /* 0x100fe200078e0a0d */
[----:B------:R-:W-:Y:S01]  /*152a0*/  ISETP.GT.U32.AND P6, PT, R13, R28, PT ;  /* 0x0000001c0d00720c */ /* 0x000fe20003fc4070 */
[----:B------:R-:W-:Y:S02]  /*152b0*/  IMAD.MOV R10, RZ, RZ, -R10 ;  /* 0x000000ffff0a7224 */ /* 0x000fe400078e0a0a */
[----:B0-----:R-:W-:Y:S02]  /*152c0*/  VIADD R17, R3, 0x70 ;  /* 0x0000007003117836 */ /* 0x001fe40000000000 */
[----:B------:R-:W-:-:S02]  /*152d0*/  @!P1 IMAD.IADD R7, R7, 0x1, -R13 ;  /* 0x0000000107079824 */ /* 0x000fc400078e0a0d */
[----:B------:R-:W-:Y:S01]  /*152e0*/  IMAD R14, R18, R10, R14 ;  /* 0x0000000a120e7224 */ /* 0x000fe200078e020e */
[----:B------:R-:W-:Y:S01]  /*152f0*/  ISETP.GE.AND P1, PT, R17, RZ, PT ;  /* 0x000000ff1100720c */ /* 0x000fe20003f26270 */
[--C-:B------:R-:W-:Y:S02]  /*15300*/  @!P4 IMAD.IADD R26, R26, 0x1, -R13.reuse ;  /* 0x000000011a1ac824 */ /* 0x100fe400078e0a0d */
[--C-:B------:R-:W-:Y:S01]  /*15310*/  @!P5 IMAD.IADD R27, R27, 0x1, -R13.reuse ;  /* 0x000000011b1bd824 */ /* 0x100fe200078e0a0d */
[----:B------:R-:W-:Y:S01]  /*15320*/  ISETP.GE.AND P5, PT, R19, RZ, PT ;  /* 0x000000ff1300720c */ /* 0x000fe20003fa6270 */
[--C-:B------:R-:W-:Y:S01]  /*15330*/  @!P3 IMAD.IADD R25, R25, 0x1, -R13.reuse ;  /* 0x000000011919b824 */ /* 0x100fe200078e0a0d */
[----:B------:R-:W-:Y:S01]  /*15340*/  ISETP.GT.U32.AND P3, PT, R18, R14, PT ;  /* 0x0000000e1200720c */ /* 0x000fe20003f64070 */
[----:B------:R-:W-:Y:S01]  /*15350*/  @!P6 IMAD.IADD R28, R28, 0x1, -R13 ;  /* 0x000000011c1ce824 */ /* 0x000fe200078e0a0d */
[----:B--2---:R-:W-:Y:S02]  /*15360*/  ISETP.GE.AND P2, PT, R4, RZ, PT ;  /* 0x000000ff0400720c */ /* 0x004fe40003f46270 */
[----:B------:R-:W2:Y:S01]  /*15370*/  LDL.LU R4, [R1+0x35bc] ;  /* 0x0035bc0001047983 */ /* 0x000ea20000300800 */
[----:B------:R-:W-:-:S02]  /*15380*/  ISETP.GE.AND P4, PT, R29, RZ, PT ;  /* 0x000000ff1d00720c */ /* 0x000fc40003f86270 */
[----:B------:R-:W-:Y:S01]  /*15390*/  ISETP.GE.AND P6, PT, R20, RZ, PT ;  /* 0x000000ff1400720c */ /* 0x000fe20003fc6270 */
[----:B-1----:R-:W-:Y:S01]  /*153a0*/  IMAD.MOV.U32 R16, RZ, RZ, R9 ;  /* 0x000000ffff107224 */ /* 0x002fe200078e0009 */
[----:B------:R-:W-:-:S03]  /*153b0*/  LOP3.LUT R11, R3, 0xc, RZ, 0xfc, !PT ;  /* 0x0000000c030b7812 */ /* 0x000fc600078efcff */
[----:B------:R-:W-:Y:S01]  /*153c0*/  @!P1 IMAD.MOV R16, RZ, RZ, -R16 ;  /* 0x000000ffff109224 */ /* 0x000fe200078e0a10 */
[C---:B------:R-:W-:Y:S02]  /*153d0*/  ISETP.GT.U32.AND P1, PT, R13.reuse, R25, PT ;  /* 0x000000190d00720c */ /* 0x040fe40003f24070 */
[----:B------:R-:W-:Y:S02]  /*153e0*/  @!P2 IMAD.MOV R8, RZ, RZ, -R8 ;  /* 0x000000ffff08a224 */ /* 0x000fe400078e0a08 */
[----:B------:R-:W-:Y:S02]  /*153f0*/  @!P5 IMAD.MOV R6, RZ, RZ, -R6 ;  /* 0x000000ffff06d224 */ /* 0x000fe400078e0a06 */
[----:B------:R-:W-:Y:S01]  /*15400*/  @!P4 IMAD.MOV R7, RZ, RZ, -R7 ;  /* 0x000000ffff07c224 */ /* 0x000fe200078e0a07 */
[----:B------:R-:W-:Y:S01]  /*15410*/  IABS R12, R11 ;  /* 0x0000000b000c7213 */ /* 0x000fe20000000000 */
[----:B------:R-:W-:Y:S01]  /*15420*/  @!P3 IMAD.IADD R14, R14, 0x1, -R18 ;  /* 0x000000010e0eb824 */ /* 0x000fe200078e0a12 */
[----:B------:R-:W-:Y:S01]  /*15430*/  STL [R1+0x210], R16 ;  /* 0x0002101001007387 */ /* 0x000fe20000100800 */
[----:B------:R-:W-:Y:S01]  /*15440*/  @!P6 IMAD.MOV R0, RZ, RZ, -R0 ;  /* 0x000000ffff00e224 */ /* 0x000fe200078e0a00 */
[----:B------:R-:W-:-:S02]  /*15450*/  ISETP.GT.U32.AND P2, PT, R13, R26, PT ;  /* 0x0000001a0d00720c */ /* 0x000fc40003f44070 */
[----:B------:R-:W-:Y:S01]  /*15460*/  STL [R1+0x208], R8 ;  /* 0x0002080801007387 */ /* 0x000fe20000100800 */
[----:B------:R-:W-:Y:S01]  /*15470*/  VIADD R10, R3, 0x66 ;  /* 0x00000066030a7836 */ /* 0x000fe20000000000 */
[----:B------:R-:W-:Y:S02]  /*15480*/  ISETP.GT.U32.AND P5, PT, R18, R14, PT ;  /* 0x0000000e1200720c */ /* 0x000fe40003fa4070 */
[----:B------:R-:W-:Y:S01]  /*15490*/  STL [R1+0x200], R7 ;  /* 0x0002000701007387 */ /* 0x000fe20000100800 */
[----:B------:R-:W-:-:S03]  /*154a0*/  ISETP.GE.AND P6, PT, R21, RZ, PT ;  /* 0x000000ff1500720c */ /* 0x000fc60003fc6270 */
[----:B------:R-:W-:Y:S04]  /*154b0*/  STL [R1+0x1f4], R6 ;  /* 0x0001f40601007387 */ /* 0x000fe80000100800 */
[----:B------:R0:W-:Y:S01]  /*154c0*/  STL [R1+0x1e8], R0 ;  /* 0x0001e80001007387 */ /* 0x0001e20000100800 */
[----:B------:R-:W-:Y:S01]  /*154d0*/  IMAD.MOV.U32 R17, RZ, RZ, R15 ;  /* 0x000000ffff117224 */ /* 0x000fe200078e000f */
[----:B------:R-:W-:Y:S02]  /*154e0*/  IABS R15, R10 ;  /* 0x0000000a000f7213 */ /* 0x000fe40000000000 */
[----:B------:R-:W-:Y:S01]  /*154f0*/  ISETP.GT.U32.AND P3, PT, R13, R27, PT ;  /* 0x0000001b0d00720c */ /* 0x000fe20003f64070 */
[----:B0-----:R-:W-:-:S04]  /*15500*/  IMAD.HI.U32 R0, R5, R12, RZ ;  /* 0x0000000c05007227 */ /* 0x001fc800078e00ff */
[----:B------:R-:W-:Y:S02]  /*15510*/  IMAD.MOV R0, RZ, RZ, -R0 ;  /* 0x000000ffff007224 */ /* 0x000fe400078e0a00 */
[----:B------:R-:W-:Y:S02]  /*15520*/  @!P1 IMAD.IADD R25, R25, 0x1, -R13 ;  /* 0x0000000119199824 */ /* 0x000fe400078e0a0d */
[C---:B------:R-:W-:Y:S02]  /*15530*/  IMAD R12, R13.reuse, R0, R12 ;  /* 0x000000000d0c7224 */ /* 0x040fe400078e020c */
[----:B------:R-:W-:Y:S01]  /*15540*/  IMAD.MOV.U32 R9, RZ, RZ, R15 ;  /* 0x000000ffff097224 */ /* 0x000fe200078e000f */
[----:B------:R-:W-:Y:S01]  /*15550*/  ISETP.GE.AND P1, PT, R22, RZ, PT ;  /* 0x000000ff1600720c */ /* 0x000fe20003f26270 */
[----:B------:R-:W-:Y:S01]  /*15560*/  IMAD.MOV.U32 R15, RZ, RZ, R25 ;  /* 0x000000ffff0f7224 */ /* 0x000fe200078e0019 */
[----:B------:R-:W-:Y:S01]  /*15570*/  ISETP.GT.U32.AND P4, PT, R13, R28, PT ;  /* 0x0000001c0d00720c */ /* 0x000fe20003f84070 */
[----:B------:R-:W-:Y:S01]  /*15580*/  @!P2 IMAD.IADD R26, R26, 0x1, -R13 ;  /* 0x000000011a1aa824 */ /* 0x000fe200078e0a0d */
[----:B------:R-:W-:Y:S01]  /*15590*/  ISETP.GE.AND P2, PT, R23, RZ, PT ;  /* 0x000000ff1700720c */ /* 0x000fe20003f46270 */
[----:B------:R-:W-:Y:S01]  /*155a0*/  @!P5 IMAD.IADD R14, R14, 0x1, -R18 ;  /* 0x000000010e0ed824 */ /* 0x000fe200078e0a12 */
[----:B------:R-:W-:Y:S01]  /*155b0*/  ISETP.GT.U32.AND P5, PT, R13, R12, PT ;  /* 0x0000000c0d00720c */ /* 0x000fe20003fa4070 */
[----:B------:R-:W-:-:S02]  /*155c0*/  @!P6 IMAD.MOV R15, RZ, RZ, -R15 ;  /* 0x000000ffff0fe224 */ /* 0x000fc400078e0a0f */
[----:B------:R-:W-:-:S03]  /*155d0*/  @!P3 IMAD.IADD R27, R27, 0x1, -R13 ;  /* 0x000000011b1bb824 */ /* 0x000fc600078e0a0d */
[----:B------:R0:W-:Y:S01]  /*155e0*/  STL [R1+0x1e0], R15 ;  /* 0x0001e00f01007387 */ /* 0x0001e20000100800 */
[----:B------:R-:W-:Y:S02]  /*155f0*/  IMAD.MOV.U32 R0, RZ, RZ, R27 ;  /* 0x000000ffff007224 */ /* 0x000fe400078e001b */
[----:B------:R-:W-:Y:S02]  /*15600*/  VIADD R7, R3, 0x65 ;  /* 0x0000006503077836 */ /* 0x000fe40000000000 */
[----:B------:R-:W-:Y:S02]  /*15610*/  @!P4 IMAD.IADD R28, R28, 0x1, -R13 ;  /* 0x000000011c1cc824 */ /* 0x000fe400078e0a0d */
[----:B0-----:R-:W-:Y:S01]  /*15620*/  IMAD.MOV.U32 R15, RZ, RZ, R26 ;  /* 0x000000ffff0f7224 */ /* 0x001fe200078e001a */
[----:B------:R-:W-:Y:S01]  /*15630*/  ISETP.GE.AND P4, PT, R11, RZ, PT ;  /* 0x000000ff0b00720c */ /* 0x000fe20003f86270 */
[----:B------:R-:W-:Y:S02]  /*15640*/  @!P2 IMAD.MOV R0, RZ, RZ, -R0 ;  /* 0x000000ffff00a224 */ /* 0x000fe400078e0a00 */
[----:B------:R-:W-:Y:S01]  /*15650*/  @!P1 IMAD.MOV R15, RZ, RZ, -R15 ;  /* 0x000000ffff0f9224 */ /* 0x000fe200078e0a0f */
[----:B------:R-:W-:Y:S01]  /*15660*/  ISETP.GE.AND P1, PT, R17, RZ, PT ;  /* 0x000000ff1100720c */ /* 0x000fe20003f26270 */
[----:B------:R-:W-:Y:S01]  /*15670*/  @!P5 IMAD.IADD R12, R12, 0x1, -R13 ;  /* 0x000000010c0cd824 */ /* 0x000fe200078e0a0d */
[----:B---3--:R-:W-:-:S02]  /*15680*/  ISETP.NE.AND P2, PT, R2, RZ, PT ;  /* 0x000000ff0200720c */ /* 0x008fc40003f45270 */
[----:B------:R-:W-:Y:S01]  /*15690*/  IABS R11, R7 ;  /* 0x00000007000b7213 */ /* 0x000fe20000000000 */
[----:B------:R0:W-:Y:S01]  /*156a0*/  STL [R1+0x1d8], R15 ;  /* 0x0001d80f01007387 */ /* 0x0001e20000100800 */
[----:B------:R-:W-:Y:S01]  /*156b0*/  ISETP.GE.AND P3, PT, R24, RZ, PT ;  /* 0x000000ff1800720c */ /* 0x000fe20003f66270 */
[----:B------:R-:W-:Y:S01]  /*156c0*/  IMAD.HI.U32 R6, R5, R9, RZ ;  /* 0x0000000905067227 */ /* 0x000fe200078e00ff */
[----:B------:R-:W-:Y:S01]  /*156d0*/  ISETP.GT.U32.AND P5, PT, R13, R12, PT ;  /* 0x0000000c0d00720c */ /* 0x000fe20003fa4070 */
[----:B------:R1:W-:Y:S02]  /*156e0*/  STL [R1+0x1cc], R0 ;  /* 0x0001cc0001007387 */ /* 0x0003e40000100800 */
[----:B------:R-:W-:Y:S02]  /*156f0*/  IMAD.MOV R6, RZ, RZ, -R6 ;  /* 0x000000ffff067224 */ /* 0x000fe400078e0a06 */
[----:B0-----:R-:W-:-:S04]  /*15700*/  IMAD.HI.U32 R15, R5, R11, RZ ;  /* 0x0000000b050f7227 */ /* 0x001fc800078e00ff */
[----:B-1----:R-:W-:Y:S02]  /*15710*/  IMAD.MOV.U32 R0, RZ, RZ, R14 ;  /* 0x000000ffff007224 */ /* 0x002fe400078e000e */
[----:B------:R-:W-:Y:S02]  /*15720*/  IMAD.MOV R15, RZ, RZ, -R15 ;  /* 0x000000ffff0f7224 */ /* 0x000fe400078e0a0f */
[----:B------:R-:W-:Y:S01]  /*15730*/  @!P1 IMAD.MOV R0, RZ, RZ, -R0 ;  /* 0x000000ffff009224 */ /* 0x000fe200078e0a00 */
[----:B------:R-:W-:Y:S01]  /*15740*/  @!P2 LOP3.LUT R0, RZ, R2, RZ, 0x33, !PT ;  /* 0x00000002ff00a212 */ /* 0x000fe200078e33ff */
[----:B------:R-:W-:Y:S02]  /*15750*/  IMAD.MOV.U32 R17, RZ, RZ, R28 ;  /* 0x000000ffff117224 */ /* 0x000fe400078e001c */
[----:B------:R-:W-:Y:S02]  /*15760*/  IMAD R6, R13, R6, R9 ;  /* 0x000000060d067224 */ /* 0x000fe400078e0209 */
[----:B------:R-:W-:-:S02]  /*15770*/  VIADD R8, R3, 0x64 ;  /* 0x0000006403087836 */ /* 0x000fc40000000000 */
[C---:B------:R-:W-:Y:S02]  /*15780*/  IMAD R2, R13.reuse, R15, R11 ;  /* 0x0000000f0d027224 */ /* 0x040fe400078e020b */
[----:B------:R-:W-:Y:S01]  /*15790*/  @!P3 IMAD.MOV R17, RZ, RZ, -R17 ;  /* 0x000000ffff11b224 */ /* 0x000fe200078e0a11 */
[----:B------:R-:W-:Y:S01]  /*157a0*/  IABS R9, R8 ;  /* 0x0000000800097213 */ /* 0x000fe20000000000 */
[----:B------:R-:W-:Y:S01]  /*157b0*/  @!P5 IMAD.IADD R12, R12, 0x1, -R13 ;  /* 0x000000010c0cd824 */ /* 0x000fe200078e0a0d */
[C---:B------:R-:W-:Y:S02]  /*157c0*/  ISETP.GT.U32.AND P6, PT, R13.reuse, R6, PT ;  /* 0x000000060d00720c */ /* 0x040fe40003fc4070 */
[----:B------:R-:W-:Y:S01]  /*157d0*/  ISETP.GT.U32.AND P5, PT, R13, R2, PT ;  /* 0x000000020d00720c */ /* 0x000fe20003fa4070 */
[----:B------:R-:W-:Y:S01]  /*157e0*/  STL [R1+0x1c8], R17 ;  /* 0x0001c81101007387 */ /* 0x000fe20000100800 */
[----:B------:R-:W-:-:S03]  /*157f0*/  IMAD.HI.U32 R16, R5, R9, RZ ;  /* 0x0000000905107227 */ /* 0x000fc600078e00ff */
[----:B------:R0:W-:Y:S01]  /*15800*/  STL [R1+0x3488], R0 ;  /* 0x0034880001007387 */ /* 0x0001e20000100800 */
[----:B------:R-:W-:Y:S01]  /*15810*/  IMAD.MOV R16, RZ, RZ, -R16 ;  /* 0x000000ffff107224 */ /* 0x000fe200078e0a10 */
[----:B------:R-:W-:Y:S01]  /*15820*/  ISETP.GE.AND P3, PT, R10, RZ, PT ;  /* 0x000000ff0a00720c */ /* 0x000fe20003f66270 */
[----:B0-----:R-:W-:-:S03]  /*15830*/  IMAD.MOV.U32 R0, RZ, RZ, R3 ;  /* 0x000000ffff007224 */ /* 0x001fc600078e0003 */
[----:B------:R-:W-:Y:S02]  /*15840*/  @!P6 IMAD.IADD R6, R6, 0x1, -R13 ;  /* 0x000000010606e824 */ /* 0x000fe400078e0a0d */
[C---:B------:R-:W-:Y:S02]  /*15850*/  IMAD R10, R13.reuse, R16, R9 ;  /* 0x000000100d0a7224 */ /* 0x040fe400078e0209 */
[----:B------:R-:W-:Y:S01]  /*15860*/  @!P5 IMAD.IADD R2, R2, 0x1, -R13 ;  /* 0x000000010202d824 */ /* 0x000fe200078e0a0d */
[----:B------:R-:W-:-:S04]  /*15870*/  ISETP.GT.U32.AND P6, PT, R13, R6, PT ;  /* 0x000000060d00720c */ /* 0x000fc80003fc4070 */
[----:B------:R-:W-:Y:S02]  /*15880*/  ISETP.GT.U32.AND P5, PT, R13, R2, PT ;  /* 0x000000020d00720c */ /* 0x000fe40003fa4070 */
[----:B------:R-:W-:Y:S01]  /*15890*/  ISETP.GE.AND P1, PT, R7, RZ, PT ;  /* 0x000000ff0700720c */ /* 0x000fe20003f26270 */
[----:B------:R-:W-:-:S05]  /*158a0*/  VIADD R7, R0, 0x62 ;  /* 0x0000006200077836 */ /* 0x000fca0000000000 */
[----:B------:R-:W-:Y:S01]  /*158b0*/  IABS R21, R7 ;  /* 0x0000000700157213 */ /* 0x000fe20000000000 */
[----:B------:R-:W-:Y:S01]  /*158c0*/  @!P6 IMAD.IADD R6, R6, 0x1, -R13 ;  /* 0x000000010606e824 */ /* 0x000fe200078e0a0d */
[----:B------:R-:W-:-:S03]  /*158d0*/  ISETP.GT.U32.AND P6, PT, R13, R10, PT ;  /* 0x0000000a0d00720c */ /* 0x000fc60003fc4070 */
[----:B------:R-:W-:Y:S02]  /*158e0*/  @!P5 IMAD.IADD R2, R2, 0x1, -R13 ;  /* 0x000000010202d824 */ /* 0x000fe400078e0a0d */
[----:B------:R-:W-:-:S04]  /*158f0*/  IMAD.MOV.U32 R14, RZ, RZ, R6 ;  /* 0x000000ffff0e7224 */ /* 0x000fc800078e0006 */
[----:B------:R-:W-:-:S04]  /*15900*/  @!P3 IMAD.MOV R14, RZ, RZ, -R14 ;  /* 0x000000ffff0eb224 */ /* 0x000fc800078e0a0e */
[----:B------:R-:W-:Y:S01]  /*15910*/  @!P6 IMAD.IADD R10, R10, 0x1, -R13 ;  /* 0x000000010a0ae824 */ /* 0x000fe200078e0a0d */
[----:B------:R-:W-:-:S04]  /*15920*/  ISETP.GE.AND P2, PT, R8, RZ, PT ;  /* 0x000000ff0800720c */ /* 0x000fc80003f46270 */
[----:B------:R-:W-:Y:S01]  /*15930*/  ISETP.GT.U32.AND P6, PT, R13, R10, PT ;  /* 0x0000000a0d00720c */ /* 0x000fe20003fc4070 */
[C---:B------:R-:W-:Y:S02]  /*15940*/  VIADD R8, R0.reuse, 0x60 ;  /* 0x0000006000087836 */ /* 0x040fe40000000000 */
[----:B------:R-:W-:-:S03]  /*15950*/  VIADD R19, R0, 0x5f ;  /* 0x0000005f00137836 */ /* 0x000fc60000000000 */
[----:B------:R-:W-:Y:S01]  /*15960*/  IABS R16, R8 ;  /* 0x0000000800107213 */ /* 0x000fe20000000000 */
[----:B------:R-:W-:-:S06]  /*15970*/  VIADD R20, R0, 0x5e ;  /* 0x0000005e00147836 */ /* 0x000fcc0000000000 */
[----:B------:R-:W-:Y:S01]  /*15980*/  @!P6 IMAD.IADD R10, R10, 0x1, -R13 ;  /* 0x000000010a0ae824 */ /* 0x000fe200078e0a0d */
[----:B------:R-:W-:Y:S02]  /*15990*/  ISETP.GE.AND P6, PT, R8, RZ, PT ;  /* 0x000000ff0800720c */ /* 0x000fe40003fc6270 */
[----:B------:R-:W-:-:S05]  /*159a0*/  IABS R15, R20 ;  /* 0x00000014000f7213 */ /* 0x000fca0000000000 */
[----:B------:R-:W-:-:S04]  /*159b0*/  IMAD.HI.U32 R23, R5, R15, RZ ;  /* 0x0000000f05177227 */ /* 0x000fc800078e00ff */
[----:B------:R-:W-:Y:S02]  /*159c0*/  IMAD.MOV R23, RZ, RZ, -R23 ;  /* 0x000000ffff177224 */ /* 0x000fe400078e0a17 */
[C---:B------:R-:W-:Y:S02]  /*159d0*/  VIADD R18, R0.reuse, 0x5c ;  /* 0x0000005c00127836 */ /* 0x040fe40000000000 */
[----:B------:R-:W-:Y:S02]  /*159e0*/  IMAD R15, R13, R23, R15 ;  /* 0x000000170d0f7224 */ /* 0x000fe400078e020f */
[----:B--2---:R-:W-:Y:S02]  /*159f0*/  IMAD.MOV.U32 R3, RZ, RZ, R4 ;  /* 0x000000ffff037224 */ /* 0x004fe400078e0004 */
[----:B------:R-:W-:Y:S02]  /*15a00*/  VIADD R4, R0, 0x63 ;  /* 0x0000006300047836 */ /* 0x000fe40000000000 */
[----:B------:R-:W-:-:S03]  /*15a10*/  @!P0 IMAD.MOV R3, RZ, RZ, -R3 ;  /* 0x000000ffff038224 */ /* 0x000fc600078e0a03 */
[----:B------:R-:W-:Y:S02]  /*15a20*/  IABS R9, R4 ;  /* 0x0000000400097213 */ /* 0x000fe40000000000 */
[----:B------:R0:W-:Y:S02]  /*15a30*/  STL [R1+0x1c4], R3 ;  /* 0x0001c40301007387 */ /* 0x0001e40000100800 */
[----:B0-----:R-:W-:Y:S02]  /*15a40*/  IMAD.MOV.U32 R3, RZ, RZ, R12 ;  /* 0x000000ffff037224 */ /* 0x001fe400078e000c */
[----:B------:R-:W-:-:S04]  /*15a50*/  IMAD.HI.U32 R12, R5, R9, RZ ;  /* 0x00000009050c7227 */ /* 0x000fc800078e00ff */
[----:B------:R-:W-:-:S04]  /*15a60*/  IMAD.MOV R12, RZ, RZ, -R12 ;  /* 0x000000ffff0c7224 */ /* 0x000fc800078e0a0c */
[----:B------:R-:W-:Y:S01]  /*15a70*/  IMAD R9, R13, R12, R9 ;  /* 0x0000000c0d097224 */ /* 0x000fe200078e0209 */
[----:B------:R-:W-:Y:S01]  /*15a80*/  ISETP.GE.AND P0, PT, R4, RZ, PT ;  /* 0x000000ff0400720c */ /* 0x000fe20003f06270 */
[----:B------:R-:W-:-:S03]  /*15a90*/  IMAD.HI.U32 R4, R5, R21, RZ ;  /* 0x0000001505047227 */ /* 0x000fc600078e00ff */
[----:B------:R-:W-:Y:S01]  /*15aa0*/  ISETP.GT.U32.AND P5, PT, R13, R9, PT ;  /* 0x000000090d00720c */ /* 0x000fe20003fa4070 */
[----:B------:R-:W-:Y:S02]  /*15ab0*/  IMAD.MOV R4, RZ, RZ, -R4 ;  /* 0x000000ffff047224 */ /* 0x000fe400078e0a04 */
[----:B------:R-:W-:Y:S01]  /*15ac0*/  @!P4 IMAD.MOV R3, RZ, RZ, -R3 ;  /* 0x000000ffff03c224 */ /* 0x000fe200078e0a03 */
[----:B------:R-:W-:Y:S01]  /*15ad0*/  ISETP.GE.AND P4, PT, R7, RZ, PT ;  /* 0x000000ff0700720c */ /* 0x000fe20003f86270 */
[----:B------:R-:W-:Y:S02]  /*15ae0*/  VIADD R7, R0, 0x61 ;  /* 0x0000006100077836 */ /* 0x000fe40000000000 */
[----:B------:R-:W-:-:S03]  /*15af0*/  IMAD R21, R13, R4, R21 ;  /* 0x000000040d157224 */ /* 0x000fc600078e0215 */
[----:B------:R-:W-:Y:S02]  /*15b00*/  IABS R11, R7 ;  /* 0x00000007000b7213 */ /* 0x000fe40000000000 */
[----:B------:R-:W-:Y:S01]  /*15b10*/  ISETP.GT.U32.AND P3, PT, R13, R21, PT ;  /* 0x000000150d00720c */ /* 0x000fe20003f64070 */
[----:B------:R-:W-:Y:S02]  /*15b20*/  @!P5 IMAD.IADD R9, R9, 0x1, -R13 ;  /* 0x000000010909d824 */ /* 0x000fe400078e0a0d */
[----:B------:R-:W-:-:S03]  /*15b30*/  IMAD.HI.U32 R12, R5, R11, RZ ;  /* 0x0000000b050c7227 */ /* 0x000fc600078e00ff */
[----:B------:R-:W-:Y:S01]  /*15b40*/  ISETP.GT.U32.AND P5, PT, R13, R9, PT ;  /* 0x000000090d00720c */ /* 0x000fe20003fa4070 */
[----:B------:R-:W-:-:S04]  /*15b50*/  IMAD.MOV R6, RZ, RZ, -R12 ;  /* 0x000000ffff067224 */ /* 0x000fc800078e0a0c */
[----:B------:R-:W-:Y:S01]  /*15b60*/  IMAD R11, R13, R6, R11 ;  /* 0x000000060d0b7224 */ /* 0x000fe200078e020b */
[----:B------:R-:W-:Y:S01]  /*15b70*/  IABS R6, R19 ;  /* 0x0000001300067213 */ /* 0x000fe20000000000 */
[----:B------:R-:W-:Y:S02]  /*15b80*/  @!P3 IMAD.IADD R21, R21, 0x1, -R13 ;  /* 0x000000011515b824 */ /* 0x000fe400078e0a0d */
[----:B------:R-:W-:-:S03]  /*15b90*/  IMAD.HI.U32 R4, R5, R16, RZ ;  /* 0x0000001005047227 */ /* 0x000fc600078e00ff */
[----:B------:R-:W-:Y:S01]  /*15ba0*/  ISETP.GT.U32.AND P3, PT, R13, R21, PT ;  /* 0x000000150d00720c */ /* 0x000fe20003f64070 */
[----:B------:R-:W-:Y:S01]  /*15bb0*/  @!P5 IMAD.IADD R9, R9, 0x1, -R13 ;  /* 0x000000010909d824 */ /* 0x000fe200078e0a0d */
[----:B------:R-:W-:Y:S01]  /*15bc0*/  ISETP.GT.U32.AND P5, PT, R13, R11, PT ;  /* 0x0000000b0d00720c */ /* 0x000fe20003fa4070 */
[----:B------:R-:W-:Y:S01]  /*15bd0*/  IMAD.HI.U32 R8, R5, R6, RZ ;  /* 0x0000000605087227 */ /* 0x000fe200078e00ff */
[----:B------:R0:W-:Y:S03]  /*15be0*/  STL [R1+0x8], R3 ;  /* 0x0000080301007387 */ /* 0x0001e60000100800 */
[----:B------:R-:W-:Y:S02]  /*15bf0*/  IMAD.MOV R4, RZ, RZ, -R4 ;  /* 0x000000ffff047224 */ /* 0x000fe400078e0a04 */
[----:B------:R-:W-:Y:S02]  /*15c00*/  IMAD.MOV R8, RZ, RZ, -R8 ;  /* 0x000000ffff087224 */ /* 0x000fe400078e0a08 */
[----:B------:R-:W-:-:S02]  /*15c10*/  IMAD R16, R13, R4, R16 ;  /* 0x000000040d107224 */ /* 0x000fc400078e0210 */
[----:B0-----:R-:W-:Y:S02]  /*15c20*/  IMAD.MOV.U32 R3, RZ, RZ, R2 ;  /* 0x000000ffff037224 */ /* 0x001fe400078e0002 */
[----:B------:R-:W-:Y:S02]  /*15c30*/  IMAD R6, R13, R8, R6 ;  /* 0x000000080d067224 */ /* 0x000fe400078e0206 */
[----:B------:R-:W-:Y:S02]  /*15c40*/  @!P1 IMAD.MOV R3, RZ, RZ, -R3 ;  /* 0x000000ffff039224 */ /* 0x000fe400078e0a03 */
[--C-:B------:R-:W-:Y:S01]  /*15c50*/  @!P3 IMAD.IADD R21, R21, 0x1, -R13.reuse ;  /* 0x000000011515b824 */ /* 0x100fe200078e0a0d */
[----:B------:R-:W-:Y:S01]  /*15c60*/  ISETP.GT.U32.AND P3, PT, R13, R16, PT ;  /* 0x000000100d00720c */ /* 0x000fe20003f64070 */
[----:B------:R-:W-:Y:S01]  /*15c70*/  @!P5 IMAD.IADD R11, R11, 0x1, -R13 ;  /* 0x000000010b0bd824 */ /* 0x000fe200078e0a0d */
[----:B------:R-:W-:Y:S01]  /*15c80*/  ISETP.GT.U32.AND P5, PT, R13, R6, PT ;  /* 0x000000060d00720c */ /* 0x000fe20003fa4070 */
[----:B------:R-:W-:Y:S01]  /*15c90*/  STL [R1+0x1c0], R14 ;  /* 0x0001c00e01007387 */ /* 0x000fe20000100800 */
[----:B------:R-:W-:-:S03]  /*15ca0*/  VIADD R2, R0, 0x5d ;  /* 0x0000005d00027836 */ /* 0x000fc60000000000 */
[----:B------:R0:W-:Y:S01]  /*15cb0*/  STL [R1+0x1bc], R3 ;  /* 0x0001bc0301007387 */ /* 0x0001e20000100800 */
[----:B------:R-:W-:Y:S01]  /*15cc0*/  VIADD R12, R0, 0x5b ;  /* 0x0000005b000c7836 */ /* 0x000fe20000000000 */
[----:B------:R-:W-:Y:S01]  /*15cd0*/  IABS R17, R2 ;  /* 0x0000000200117213 */ /* 0x000fe20000000000 */
[----:B0-----:R-:W-:-:S04]  /*15ce0*/  IMAD.MOV.U32 R3, RZ, RZ, R10 ;  /* 0x000000ffff037224 */ /* 0x001fc800078e000a */
[----:B------:R-:W-:Y:S01]  /*15cf0*/  @!P2 IMAD.MOV R3, RZ, RZ, -R3 ;  /* 0x000000ffff03a224 */ /* 0x000fe200078e0a03 */
[----:B------:R-:W-:Y:S01]  /*15d00*/  ISETP.GE.AND P1, PT, R7, RZ, PT ;  /* 0x000000ff0700720c */ /* 0x000fe20003f26270 */
[--C-:B------:R-:W-:Y:S01]  /*15d10*/  @!P3 IMAD.IADD R16, R16, 0x1, -R13.reuse ;  /* 0x000000011010b824 */ /* 0x100fe200078e0a0d */
[----:B------:R-:W-:Y:S01]  /*15d20*/  IABS R7, R18 ;  /* 0x0000001200077213 */ /* 0x000fe20000000000 */
[----:B------:R-:W-:Y:S01]  /*15d30*/  @!P5 IMAD.IADD R6, R6, 0x1, -R13 ;  /* 0x000000010606d824 */ /* 0x000fe200078e0a0d */
[----:B------:R0:W-:Y:S01]  /*15d40*/  STL [R1+0x1b8], R3 ;  /* 0x0001b80301007387 */ /* 0x0001e20000100800 */
[----:B------:R-:W-:Y:S01]  /*15d50*/  IABS R4, R12 ;  /* 0x0000000c00047213 */ /* 0x000fe20000000000 */
[----:B------:R-:W-:Y:S01]  /*15d60*/  IMAD.HI.U32 R22, R5, R17, RZ ;  /* 0x0000001105167227 */ /* 0x000fe200078e00ff */
[C---:B------:R-:W-:Y:S02]  /*15d70*/  ISETP.GT.U32.AND P3, PT, R13.reuse, R15, PT ;  /* 0x0000000f0d00720c */ /* 0x040fe40003f64070 */
[----:B------:R-:W-:Y:S01]  /*15d80*/  ISETP.GT.U32.AND P5, PT, R13, R11, PT ;  /* 0x0000000b0d00720c */ /* 0x000fe20003fa4070 */
[----:B------:R-:W-:-:S04]  /*15d90*/  IMAD.HI.U32 R8, R5, R7, RZ ;  /* 0x0000000705087227 */ /* 0x000fc800078e00ff */
[----:B0-----:R-:W-:Y:S02]  /*15da0*/  IMAD.MOV.U32 R3, RZ, RZ, R9 ;  /* 0x000000ffff037224 */ /* 0x001fe400078e0009 */
[----:B------:R-:W-:Y:S02]  /*15db0*/  IMAD.MOV R22, RZ, RZ, -R22 ;  /* 0x000000ffff167224 */ /* 0x000fe400078e0a16 */
[----:B------:R-:W-:Y:S01]  /*15dc0*/  @!P0 IMAD.MOV R3, RZ, RZ, -R3 ;  /* 0x000000ffff038224 */ /* 0x000fe200078e0a03 */
[----:B------:R-:W-:Y:S01]  /*15dd0*/  ISETP.GT.U32.AND P0, PT, R13, R6, PT ;  /* 0x000000060d00720c */ /* 0x000fe20003f04070 */
[----:B------:R-:W-:-:S03]  /*15de0*/  IMAD.HI.U32 R14, R5, R4, RZ ;  /* 0x00000004050e7227 */ /* 0x000fc600078e00ff */
[----:B------:R0:W-:Y:S01]  /*15df0*/  STL [R1+0x1ac], R3 ;  /* 0x0001ac0301007387 */ /* 0x0001e20000100800 */
[----:B------:R-:W-:Y:S02]  /*15e00*/  IMAD.MOV R23, RZ, RZ, -R8 ;  /* 0x000000ffff177224 */ /* 0x000fe400078e0a08 */
[C---:B------:R-:W-:Y:S02]  /*15e10*/  IMAD R8, R13.reuse, R22, R17 ;  /* 0x000000160d087224 */ /* 0x040fe400078e0211 */
[----:B------:R-:W-:Y:S02]  /*15e20*/  IMAD.MOV R17, RZ, RZ, -R14 ;  /* 0x000000ffff117224 */ /* 0x000fe400078e0a0e */
[C---:B------:R-:W-:Y:S02]  /*15e30*/  IMAD R7, R13.reuse, R23, R7 ;  /* 0x000000170d077224 */ /* 0x040fe400078e0207 */
[----:B0-----:R-:W-:Y:S01]  /*15e40*/  IMAD.MOV.U32 R3, RZ, RZ, R21 ;  /* 0x000000ffff037224 */ /* 0x001fe200078e0015 */
[C---:B------:R-:W-:Y:S01]  /*15e50*/  ISETP.GT.U32.AND P2, PT, R13.reuse, R16, PT ;  /* 0x000000100d00720c */ /* 0x040fe20003f44070 */
[----:B------:R-:W-:-:S02]  /*15e60*/  IMAD R4, R13, R17, R4 ;  /* 0x000000110d047224 */ /* 0x000fc400078e0204 */
[----:B------:R-:W-:Y:S02]  /*15e70*/  @!P3 IMAD.IADD R15, R15, 0x1, -R13 ;  /* 0x000000010f0fb824 */ /* 0x000fe400078e0a0d */
[----:B------:R-:W-:Y:S01]  /*15e80*/  @!P4 IMAD.MOV R3, RZ, RZ, -R3 ;  /* 0x000000ffff03c224 */ /* 0x000fe200078e0a03 */
[----:B------:R-:W-:Y:S01]  /*15e90*/  ISETP.GT.U32.AND P4, PT, R13, R8, PT ;  /* 0x000000080d00720c */ /* 0x000fe20003f84070 */
[--C-:B------:R-:W-:Y:S01]  /*15ea0*/  @!P5 IMAD.IADD R11, R11, 0x1, -R13.reuse ;  /* 0x000000010b0bd824 */ /* 0x100fe200078e0a0d */
[C---:B------:R-:W-:Y:S01]  /*15eb0*/  ISETP.GT.U32.AND P5, PT, R13.reuse, R7, PT ;  /* 0x000000070d00720c */ /* 0x040fe20003fa4070 */
[----:B------:R-:W-:Y:S01]  /*15ec0*/  @!P0 IMAD.IADD R6, R6, 0x1, -R13 ;  /* 0x0000000106068824 */ /* 0x000fe200078e0a0d */
[C---:B------:R-:W-:Y:S02]  /*15ed0*/  ISETP.GT.U32.AND P3, PT, R13.reuse, R15, PT ;  /* 0x0000000f0d00720c */ /* 0x040fe40003f64070 */
[----:B------:R-:W-:Y:S01]  /*15ee0*/  ISETP.GT.U32.AND P0, PT, R13, R4, PT ;  /* 0x000000040d00720c */ /* 0x000fe20003f04070 */
[----:B------:R-:W-:-:S02]  /*15ef0*/  VIADD R10, R0, 0x59 ;  /* 0x00000059000a7836 */ /* 0x000fc40000000000 */
[----:B------:R-:W-:Y:S02]  /*15f00*/  VIADD R14, R0, 0x5a ;  /* 0x0000005a000e7836 */ /* 0x000fe40000000000 */
[--C-:B------:R-:W-:Y:S01]  /*15f10*/  @!P2 IMAD.IADD R16, R16, 0x1, -R13.reuse ;  /* 0x000000011010a824 */ /* 0x100fe200078e0a0d */
[----:B------:R-:W-:Y:S01]  /*15f20*/  IABS R9, R10 ;  /* 0x0000000a00097213 */ /* 0x000fe20000000000 */
[--C-:B------:R-:W-:Y:S01]  /*15f30*/  @!P4 IMAD.IADD R8, R8, 0x1, -R13.reuse ;  /* 0x000000010808c824 */ /* 0x100fe200078e0a0d */
[----:B------:R-:W-:Y:S01]  /*15f40*/  IABS R17, R14 ;  /* 0x0000000e00117213 */ /* 0x000fe20000000000 */
[----:B------:R-:W-:Y:S01]  /*15f50*/  @!P5 IMAD.IADD R7, R7, 0x1, -R13 ;  /* 0x000000010707d824 */ /* 0x000fe200078e0a0d */
[----:B------:R0:W-:Y:S01]  /*15f60*/  STL [R1+0x1a4], R3 ;  /* 0x0001a40301007387 */ /* 0x0001e20000100800 */
[----:B------:R-:W-:Y:S01]  /*15f70*/  IMAD.MOV.U32 R22, RZ, RZ, R11 ;  /* 0x000000ffff167224 */ /* 0x000fe200078e000b */
[----:B------:R-:W-:Y:S01]  /*15f80*/  ISETP.GE.AND P2, PT, R19, RZ, PT ;  /* 0x000000ff1300720c */ /* 0x000fe20003f46270 */
[--C-:B------:R-:W-:Y:S01]  /*15f90*/  @!P3 IMAD.IADD R15, R15, 0x1, -R13.reuse ;  /* 0x000000010f0fb824 */ /* 0x100fe200078e0a0d */
[----:B------:R-:W-:Y:S01]  /*15fa0*/  ISETP.GE.AND P3, PT, R20, RZ, PT ;  /* 0x000000ff1400720c */ /* 0x000fe20003f66270 */
[----:B------:R-:W-:Y:S01]  /*15fb0*/  @!P0 IMAD.IADD R4, R4, 0x1, -R13 ;  /* 0x0000000104048824 */ /* 0x000fe200078e0a0d */
[----:B------:R-:W-:Y:S01]  /*15fc0*/  ISETP.GT.U32.AND P0, PT, R13, R8, PT ;  /* 0x000000080d00720c */ /* 0x000fe20003f04070 */
[----:B------:R-:W-:-:S04]  /*15fd0*/  IMAD.HI.U32 R19, R5, R9, RZ ;  /* 0x0000000905137227 */ /* 0x000fc800078e00ff */
[----:B0-----:R-:W-:Y:S02]  /*15fe0*/  IMAD.MOV.U32 R3, RZ, RZ, R16 ;  /* 0x000000ffff037224 */ /* 0x001fe400078e0010 */
[----:B------:R-:W-:Y:S01]  /*15ff0*/  @!P1 IMAD.MOV R22, RZ, RZ, -R22 ;  /* 0x000000ffff169224 */ /* 0x000fe200078e0a16 */
[----:B------:R-:W-:Y:S01]  /*16000*/  ISETP.GT.U32.AND P1, PT, R13, R7, PT ;  /* 0x000000070d00720c */ /* 0x000fe20003f24070 */
[----:B------:R-:W-:-:S04]  /*16010*/  IMAD.HI.U32 R21, R5, R17, RZ ;  /* 0x0000001105157227 */ /* 0x000fc800078e00ff */
[----:B------:R-:W-:Y:S02]  /*16020*/  @!P6 IMAD.MOV R3, RZ, RZ, -R3 ;  /* 0x000000ffff03e224 */ /* 0x000fe400078e0a03 */
[----:B------:R-:W-:Y:S01]  /*16030*/  IMAD.MOV R19, RZ, RZ, -R19 ;  /* 0x000000ffff137224 */ /* 0x000fe200078e0a13 */
[----:B------:R-:W-:Y:S01]  /*16040*/  STL [R1+0x19c], R22 ;  /* 0x00019c1601007387 */ /* 0x000fe20000100800 */
[----:B------:R-:W-:Y:S01]  /*16050*/  IMAD.MOV R21, RZ, RZ, -R21 ;  /* 0x000000ffff157224 */ /* 0x000fe200078e0a15 */
[----:B------:R-:W-:Y:S01]  /*16060*/  ISETP.GE.AND P4, PT, R2, RZ, PT ;  /* 0x000000ff0200720c */ /* 0x000fe20003f86270 */
[----:B------:R-:W-:Y:S01]  /*16070*/  IMAD.MOV.U32 R16, RZ, RZ, R6 ;  /* 0x000000ffff107224 */ /* 0x000fe200078e0006 */
[----:B------:R0:W-:Y:S01]  /*16080*/  STL [R1+0x198], R3 ;  /* 0x0001980301007387 */ /* 0x0001e20000100800 */
[C---:B------:R-:W-:Y:S01]  /*16090*/  IMAD R9, R13.reuse, R19, R9 ;  /* 0x000000130d097224 */ /* 0x040fe200078e0209 */
[----:B------:R-:W-:Y:S01]  /*160a0*/  ISETP.GE.AND P5, PT, R18, RZ, PT ;  /* 0x000000ff1200720c */ /* 0x000fe20003fa6270 */
[C---:B------:R-:W-:Y:S01]  /*160b0*/  IMAD R2, R13.reuse, R21, R17 ;  /* 0x000000150d027224 */ /* 0x040fe200078e0211 */
[----:B------:R-:W-:Y:S01]  /*160c0*/  ISETP.GT.U32.AND P6, PT, R13, R4, PT ;  /* 0x000000040d00720c */ /* 0x000fe20003fc4070 */
[----:B------:R-:W-:-:S02]  /*160d0*/  VIADD R11, R0, 0x58 ;  /* 0x00000058000b7836 */ /* 0x000fc40000000000 */
[----:B------:R-:W-:Y:S02]  /*160e0*/  @!P2 IMAD.MOV R16, RZ, RZ, -R16 ;  /* 0x000000ffff10a224 */ /* 0x000fe400078e0a10 */
[----:B0-----:R-:W-:Y:S02]  /*160f0*/  IMAD.MOV.U32 R3, RZ, RZ, R15 ;  /* 0x000000ffff037224 */ /* 0x001fe400078e000f */
[----:B------:R-:W-:Y:S01]  /*16100*/  @!P0 IMAD.IADD R8, R8, 0x1, -R13 ;  /* 0x0000000108088824 */ /* 0x000fe200078e0a0d */
[C---:B------:R-:W-:Y:S01]  /*16110*/  ISETP.GT.U32.AND P0, PT, R13.reuse, R9, PT ;  /* 0x000000090d00720c */ /* 0x040fe20003f04070 */
[----:B------:R-:W-:Y:S01]  /*16120*/  @!P3 IMAD.MOV R3, RZ, RZ, -R3 ;  /* 0x000000ffff03b224 */ /* 0x000fe200078e0a03 */
[----:B------:R-:W-:Y:S01]  /*16130*/  ISETP.GT.U32.AND P2, PT, R13, R2, PT ;  /* 0x000000020d00720c */ /* 0x000fe20003f44070 */
[----:B------:R-:W-:Y:S01]  /*16140*/  @!P1 IMAD.IADD R7, R7, 0x1, -R13 ;  /* 0x0000000107079824 */ /* 0x000fe200078e0a0d */
[----:B------:R-:W-:Y:S01]  /*16150*/  ISETP.GE.AND P3, PT, R12, RZ, PT ;  /* 0x000000ff0c00720c */ /* 0x000fe20003f66270 */
[----:B------:R-:W-:Y:S01]  /*16160*/  STL [R1+0x194], R16 ;  /* 0x0001941001007387 */ /* 0x000fe20000100800 */
[----:B------:R-:W-:Y:S01]  /*16170*/  IABS R12, R11 ;  /* 0x0000000b000c7213 */ /* 0x000fe20000000000 */
[----:B------:R-:W-:-:S02]  /*16180*/  IMAD.MOV.U32 R15, RZ, RZ, R8 ;  /* 0x000000ffff0f7224 */ /* 0x000fc400078e0008 */
[----:B------:R0:W-:Y:S01]  /*16190*/  STL [R1+0x190], R3 ;  /* 0x0001900301007387 */ /* 0x0001e20000100800 */
[----:B------:R-:W-:Y:S01]  /*161a0*/  ISETP.GE.AND P1, PT, R14, RZ, PT ;  /* 0x000000ff0e00720c */ /* 0x000fe20003f26270 */
[----:B------:R-:W-:-:S04]  /*161b0*/  IMAD.HI.U32 R14, R5, R12, RZ ;  /* 0x0000000c050e7227 */ /* 0x000fc800078e00ff */
[----:B------:R-:W-:Y:S02]  /*161c0*/  @!P4 IMAD.MOV R15, RZ, RZ, -R15 ;  /* 0x000000ffff0fc224 */ /* 0x000fe400078e0a0f */
[----:B0-----:R-:W-:Y:S02]  /*161d0*/  IMAD.MOV.U32 R3, RZ, RZ, R7 ;  /* 0x000000ffff037224 */ /* 0x001fe400078e0007 */
[----:B------:R-:W-:Y:S02]  /*161e0*/  VIADD R6, R0, 0x57 ;  /* 0x0000005700067836 */ /* 0x000fe40000000000 */
[----:B------:R-:W-:Y:S02]  /*161f0*/  @!P5 IMAD.MOV R3, RZ, RZ, -R3 ;  /* 0x000000ffff03d224 */ /* 0x000fe400078e0a03 */
[--C-:B------:R-:W-:Y:S02]  /*16200*/  @!P6 IMAD.IADD R4, R4, 0x1, -R13.reuse ;  /* 0x000000010404e824 */ /* 0x100fe400078e0a0d */
[----:B------:R-:W-:Y:S01]  /*16210*/  IMAD.MOV R14, RZ, RZ, -R14 ;  /* 0x000000ffff0e7224 */ /* 0x000fe200078e0a0e */
[----:B------:R-:W-:Y:S01]  /*16220*/  STL [R1+0x18c], R15 ;  /* 0x00018c0f01007387 */ /* 0x000fe20000100800 */
[--C-:B------:R-:W-:Y:S01]  /*16230*/  @!P0 IMAD.IADD R9, R9, 0x1, -R13.reuse ;  /* 0x0000000109098824 */ /* 0x100fe200078e0a0d */
[----:B------:R-:W-:Y:S01]  /*16240*/  IABS R17, R6 ;  /* 0x0000000600117213 */ /* 0x000fe20000000000 */
[----:B------:R-:W-:Y:S01]  /*16250*/  @!P2 IMAD.IADD R2, R2, 0x1, -R13 ;  /* 0x000000010202a824 */ /* 0x000fe200078e0a0d */
[----:B------:R0:W-:Y:S01]  /*16260*/  STL [R1+0x188], R3 ;  /* 0x0001880301007387 */ /* 0x0001e20000100800 */
[----:B------:R-:W-:Y:S01]  /*16270*/  IMAD R14, R13, R14, R12 ;  /* 0x0000000e0d0e7224 */ /* 0x000fe200078e020c */
[----:B------:R-:W-:Y:S01]  /*16280*/  ISETP.GE.AND P6, PT, R10, RZ, PT ;  /* 0x000000ff0a00720c */ /* 0x000fe20003fc6270 */
[----:B------:R-:W-:Y:S01]  /*16290*/  IMAD.HI.U32 R10, R5, R17, RZ ;  /* 0x00000011050a7227 */ /* 0x000fe200078e00ff */
[----:B------:R-:W-:-:S02]  /*162a0*/  ISETP.GT.U32.AND P5, PT, R13, R9, PT ;  /* 0x000000090d00720c */ /* 0x000fc40003fa4070 */
[----:B------:R-:W-:Y:S01]  /*162b0*/  ISETP.GT.U32.AND P0, PT, R13, R2, PT ;  /* 0x000000020d00720c */ /* 0x000fe20003f04070 */
[----:B0-----:R-:W-:-:S04]  /*162c0*/  IMAD.MOV.U32 R3, RZ, RZ, R4 ;  /* 0x000000ffff037224 */ /* 0x001fc800078e0004 */
[----:B------:R-:W-:Y:S01]  /*162d0*/  @!P3 IMAD.MOV R3, RZ, RZ, -R3 ;  /* 0x000000ffff03b224 */ /* 0x000fe200078e0a03 */
[C---:B------:R-:W-:Y:S01]  /*162e0*/  ISETP.GT.U32.AND P3, PT, R13.reuse, R14, PT ;  /* 0x0000000e0d00720c */ /* 0x040fe20003f64070 */
[----:B------:R-:W-:Y:S02]  /*162f0*/  IMAD.MOV R10, RZ, RZ, -R10 ;  /* 0x000000ffff0a7224 */ /* 0x000fe400078e0a0a */
[----:B------:R-:W-:Y:S02]  /*16300*/  VIADD R15, R0, 0x56 ;  /* 0x00000056000f7836 */ /* 0x000fe40000000000 */
[----:B------:R-:W-:Y:S02]  /*16310*/  IMAD R17, R13, R10, R17 ;  /* 0x0000000a0d117224 */ /* 0x000fe400078e0211 */
[--C-:B------:R-:W-:Y:S02]  /*16320*/  @!P5 IMAD.IADD R9, R9, 0x1, -R13.reuse ;  /* 0x000000010909d824 */ /* 0x100fe400078e0a0d */
[----:B------:R-:W-:Y:S01]  /*16330*/  @!P0 IMAD.IADD R2, R2, 0x1, -R13 ;  /* 0x0000000102028824 */ /* 0x000fe200078e0a0d */
[----:B------:R-:W-:-:S02]  /*16340*/  ISETP.GT.U32.AND P5, PT, R13, R17, PT ;  /* 0x000000110d00720c */ /* 0x000fc40003fa4070 */
[----:B------:R-:W-:Y:S01]  /*16350*/  ISETP.GE.AND P0, PT, R15, RZ, PT ;  /* 0x000000ff0f00720c */ /* 0x000fe20003f06270 */
[----:B------:R-:W-:Y:S01]  /*16360*/  @!P3 IMAD.IADD R14, R14, 0x1, -R13 ;  /* 0x000000010e0eb824 */ /* 0x000fe200078e0a0d */
[----:B------:R-:W-:Y:S01]  /*16370*/  IABS R15, R15 ;  /* 0x0000000f000f7213 */ /* 0x000fe20000000000 */
[----:B------:R0:W-:Y:S01]  /*16380*/  STL [R1+0x184], R3 ;  /* 0x0001840301007387 */ /* 0x0001e20000100800 */
[C---:B------:R-:W-:Y:S02]  /*16390*/  VIADD R4, R0.reuse, 0x55 ;  /* 0x0000005500047836 */ /* 0x040fe40000000000 */
[----:B------:R-:W-:Y:S01]  /*163a0*/  ISETP.GT.U32.AND P3, PT, R13, R14, PT ;  /* 0x0000000e0d00720c */ /* 0x000fe20003f64070 */
[----:B------:R-:W-:Y:S02]  /*163b0*/  VIADD R7, R0, 0x54 ;  /* 0x0000005400077836 */ /* 0x000fe40000000000 */
[----:B------:R-:W-:-:S04]  /*163c0*/  IMAD.HI.U32 R8, R5, R15, RZ ;  /* 0x0000000f05087227 */ /* 0x000fc800078e00ff */
[----:B0-----:R-:W-:Y:S01]  /*163d0*/  IMAD.MOV.U32 R3, RZ, RZ, R2 ;  /* 0x000000ffff037224 */ /* 0x001fe200078e0002 */
[----:B------:R-:W-:Y:S01]  /*163e0*/  ISETP.GE.AND P4, PT, R6, RZ, PT ;  /* 0x000000ff0600720c */ /* 0x000fe20003f86270 */
[----:B------:R-:W-:Y:S01]  /*163f0*/  IMAD.MOV R8, RZ, RZ, -R8 ;  /* 0x000000ffff087224 */ /* 0x000fe200078e0a08 */
[----:B------:R-:W-:Y:S01]  /*16400*/  IABS R6, R4 ;  /* 0x0000000400067213 */ /* 0x000fe20000000000 */
[----:B------:R-:W-:Y:S01]  /*16410*/  @!P1 IMAD.MOV R3, RZ, RZ, -R3 ;  /* 0x000000ffff039224 */ /* 0x000fe200078e0a03 */
[----:B------:R-:W-:Y:S01]  /*16420*/  ISETP.GE.AND P2, PT, R11, RZ, PT ;  /* 0x000000ff0b00720c */ /* 0x000fe20003f46270 */
[----:B------:R-:W-:Y:S01]  /*16430*/  @!P5 IMAD.IADD R17, R17, 0x1, -R13 ;  /* 0x000000011111d824 */ /* 0x000fe200078e0a0d */
[----:B------:R-:W-:Y:S01]  /*16440*/  IABS R11, R7 ;  /* 0x00000007000b7213 */ /* 0x000fe20000000000 */
[----:B------:R-:W-:Y:S01]  /*16450*/  IMAD.MOV.U32 R2, RZ, RZ, R6 ;  /* 0x000000ffff027224 */ /* 0x000fe200078e0006 */
[----:B------:R0:W-:Y:S01]  /*16460*/  STL [R1+0x180], R3 ;  /* 0x0001800301007387 */ /* 0x0001e20000100800 */
[----:B------:R-:W-:Y:S01]  /*16470*/  IMAD R15, R13, R8, R15 ;  /* 0x000000080d0f7224 */ /* 0x000fe200078e020f */
[----:B------:R-:W-:Y:S01]  /*16480*/  ISETP.GE.AND P1, PT, R4, RZ, PT ;  /* 0x000000ff0400720c */ /* 0x000fe20003f26270 */
[----:B------:R-:W-:Y:S01]  /*16490*/  IMAD.HI.U32 R4, R5, R11, RZ ;  /* 0x0000000b05047227 */ /* 0x000fe200078e00ff */
[----:B------:R-:W-:-:S03]  /*164a0*/  ISETP.GT.U32.AND P5, PT, R13, R17, PT ;  /* 0x000000110d00720c */ /* 0x000fc60003fa4070 */
[----:B0-----:R-:W-:Y:S02]  /*164b0*/  IMAD.MOV.U32 R3, RZ, RZ, R9 ;  /* 0x000000ffff037224 */ /* 0x001fe400078e0009 */
[----:B------:R-:W-:-:S04]  /*164c0*/  IMAD.HI.U32 R6, R5, R2, RZ ;  /* 0x0000000205067227 */ /* 0x000fc800078e00ff */
[----:B------:R-:W-:Y:S01]  /*164d0*/  @!P6 IMAD.MOV R3, RZ, RZ, -R3 ;  /* 0x000000ffff03e224 */ /* 0x000fe200078e0a03 */
[----:B------:R-:W-:Y:S01]  /*164e0*/  ISETP.GE.AND P6, PT, R7, RZ, PT ;  /* 0x000000ff0700720c */ /* 0x000fe20003fc6270 */
[----:B------:R-:W-:Y:S01]  /*164f0*/  @!P3 IMAD.IADD R14, R14, 0x1, -R13 ;  /* 0x000000010e0eb824 */ /* 0x000fe200078e0a0d */
[C---:B------:R-:W-:Y:S01]  /*16500*/  ISETP.GT.U32.AND P3, PT, R13.reuse, R15, PT ;  /* 0x0000000f0d00720c */ /* 0x040fe20003f64070 */
[----:B------:R-:W-:Y:S01]  /*16510*/  IMAD.MOV R7, RZ, RZ, -R4 ;  /* 0x000000ffff077224 */ /* 0x000fe200078e0a04 */
[----:B------:R0:W-:Y:S01]  /*16520*/  STL [R1+0x17c], R3 ;  /* 0x00017c0301007387 */ /* 0x0001e20000100800 */
[----:B------:R-:W-:Y:S02]  /*16530*/  IMAD.MOV R6, RZ, RZ, -R6 ;  /* 0x000000ffff067224 */ /* 0x000fe400078e0a06 */
[C---:B------:R-:W-:Y:S02]  /*16540*/  IMAD R11, R13.reuse, R7, R11 ;  /* 0x000000070d0b7224 */ /* 0x040fe400078e020b */
[----:B------:R-:W-:-:S02]  /*16550*/  IMAD R2, R13, R6, R2 ;  /* 0x000000060d027224 */ /* 0x000fc400078e0202 */
[----:B0-----:R-:W-:Y:S02]  /*16560*/  IMAD.MOV.U32 R3, RZ, RZ, R14 ;  /* 0x000000ffff037224 */ /* 0x001fe400078e000e */
[----:B------:R-:W-:Y:S02]  /*16570*/  @!P5 IMAD.IADD R17, R17, 0x1, -R13 ;  /* 0x000000011111d824 */ /* 0x000fe400078e0a0d */
[----:B------:R-:W-:Y:S01]  /*16580*/  @!P2 IMAD.MOV R3, RZ, RZ, -R3 ;  /* 0x000000ffff03a224 */ /* 0x000fe200078e0a03 */
[----:B------:R-:W-:Y:S01]  /*16590*/  ISETP.GT.U32.AND P2, PT, R13, R11, PT ;  /* 0x0000000b0d00720c */ /* 0x000fe20003f44070 */
[----:B------:R-:W-:Y:S01]  /*165a0*/  @!P3 IMAD.IADD R15, R15, 0x1, -R13 ;  /* 0x000000010f0fb824 */ /* 0x000fe200078e0a0d */
[----:B------:R-:W-:Y:S01]  /*165b0*/  ISETP.GT.U32.AND P5, PT, R13, R2, PT ;  /* 0x000000020d00720c */ /* 0x000fe20003fa4070 */
[----:B------:R-:W-:-:S03]  /*165c0*/  VIADD R4, R0, 0x53 ;  /* 0x0000005300047836 */ /* 0x000fc60000000000 */
[----:B------:R-:W-:Y:S02]  /*165d0*/  ISETP.GT.U32.AND P3, PT, R13, R15, PT ;  /* 0x0000000f0d00720c */ /* 0x000fe40003f64070 */
[----:B------:R-:W-:Y:S01]  /*165e0*/  IABS R8, R4 ;  /* 0x0000000400087213 */ /* 0x000fe20000000000 */
[----:B------:R-:W-:Y:S01]  /*165f0*/  VIADD R9, R0, 0x51 ;  /* 0x0000005100097836 */ /* 0x000fe20000000000 */
[----:B------:R0:W-:Y:S03]  /*16600*/  STL [R1+0x178], R3 ;  /* 0x0001780301007387 */ /* 0x0001e60000100800 */
[----:B------:R-:W-:Y:S02]  /*16610*/  @!P2 IMAD.IADD R11, R11, 0x1, -R13 ;  /* 0x000000010b0ba824 */ /* 0x000fe400078e0a0d */
[----:B------:R-:W-:Y:S01]  /*16620*/  IMAD.HI.U32 R14, R5, R8, RZ ;  /* 0x00000008050e7227 */ /* 0x000fe200078e00ff */
[----:B------:R-:W-:-:S03]  /*16630*/  IABS R10, R9 ;  /* 0x00000009000a7213 */ /* 0x000fc60000000000 */
[----:B------:R-:W-:Y:S02]  /*16640*/  @!P5 IMAD.IADD R2, R2, 0x1, -R13 ;  /* 0x000000010202d824 */ /* 0x000fe400078e0a0d */
[----:B0-----:R-:W-:Y:S01]  /*16650*/  IMAD.MOV.U32 R3, RZ, RZ, R17 ;  /* 0x000000ffff037224 */ /* 0x001fe200078e0011 */
[C---:B------:R-:W-:Y:S01]  /*16660*/  ISETP.GT.U32.AND P2, PT, R13.reuse, R11, PT ;  /* 0x0000000b0d00720c */ /* 0x040fe20003f44070 */
[C---:B------:R-:W-:Y:S02]  /*16670*/  VIADD R12, R0.reuse, 0x52 ;  /* 0x00000052000c7836 */ /* 0x040fe40000000000 */
[----:B------:R-:W-:Y:S02]  /*16680*/  VIADD R6, R0, 0x50 ;  /* 0x0000005000067836 */ /* 0x000fe40000000000 */
[----:B------:R-:W-:Y:S01]  /*16690*/  IMAD.MOV R14, RZ, RZ, -R14 ;  /* 0x000000ffff0e7224 */ /* 0x000fe200078e0a0e */
[----:B------:R-:W-:Y:S01]  /*166a0*/  ISETP.GT.U32.AND P5, PT, R13, R2, PT ;  /* 0x000000020d00720c */ /* 0x000fe20003fa4070 */
[----:B------:R-:W-:Y:S01]  /*166b0*/  @!P4 IMAD.MOV R3, RZ, RZ, -R3 ;  /* 0x000000ffff03c224 */ /* 0x000fe200078e0a03 */
[----:B------:R-:W-:Y:S01]  /*166c0*/  ISETP.GE.AND P4, PT, R4, RZ, PT ;  /* 0x000000ff0400720c */ /* 0x000fe20003f86270 */
[----:B------:R-:W-:Y:S01]  /*166d0*/  @!P3 IMAD.IADD R15, R15, 0x1, -R13 ;  /* 0x000000010f0fb824 */ /* 0x000fe200078e0a0d */
[----:B------:R-:W-:Y:S01]  /*166e0*/  IABS R16, R12 ;  /* 0x0000000c00107213 */ /* 0x000fe20000000000 */
[----:B------:R-:W-:Y:S01]  /*166f0*/  IMAD R4, R13, R14, R8 ;  /* 0x0000000e0d047224 */ /* 0x000fe200078e0208 */
[----:B------:R-:W-:Y:S01]  /*16700*/  IABS R7, R6 ;  /* 0x0000000600077213 */ /* 0x000fe20000000000 */
[----:B------:R-:W-:Y:S01]  /*16710*/  IMAD.HI.U32 R8, R5, R10, RZ ;  /* 0x0000000a05087227 */ /* 0x000fe200078e00ff */
[----:B------:R0:W-:Y:S02]  /*16720*/  STL [R1+0x174], R3 ;  /* 0x0001740301007387 */ /* 0x0001e40000100800 */
[----:B------:R-:W-:Y:S01]  /*16730*/  ISETP.GT.U32.AND P3, PT, R13, R4, PT ;  /* 0x000000040d00720c */ /* 0x000fe20003f64070 */
[----:B------:R-:W-:-:S04]  /*16740*/  IMAD.HI.U32 R17, R5, R16, RZ ;  /* 0x0000001005117227 */ /* 0x000fc800078e00ff */
[----:B------:R-:W-:-:S04]  /*16750*/  IMAD.HI.U32 R14, R5, R7, RZ ;  /* 0x00000007050e7227 */ /* 0x000fc800078e00ff */
[----:B0-----:R-:W-:Y:S02]  /*16760*/  IMAD.MOV.U32 R3, RZ, RZ, R15 ;  /* 0x000000ffff037224 */ /* 0x001fe400078e000f */
[----:B------:R-:W-:Y:S02]  /*16770*/  IMAD.MOV R8, RZ, RZ, -R8 ;  /* 0x000000ffff087224 */ /* 0x000fe400078e0a08 */
[----:B------:R-:W-:Y:S02]  /*16780*/  @!P0 IMAD.MOV R3, RZ, RZ, -R3 ;  /* 0x000000ffff038224 */ /* 0x000fe400078e0a03 */
[----:B------:R-:W-:Y:S02]  /*16790*/  IMAD.MOV R17, RZ, RZ, -R17 ;  /* 0x000000ffff117224 */ /* 0x000fe400078e0a11 */
[----:B------:R-:W-:Y:S02]  /*167a0*/  IMAD.MOV R14, RZ, RZ, -R14 ;  /* 0x000000ffff0e7224 */ /* 0x000fe400078e0a0e */
[----:B------:R-:W-:-:S02]  /*167b0*/  IMAD R10, R13, R8, R10 ;  /* 0x000000080d0a7224 */ /* 0x000fc400078e020a */
[--C-:B------:R-:W-:Y:S02]  /*167c0*/  @!P2 IMAD.IADD R11, R11, 0x1, -R13.reuse ;  /* 0x000000010b0ba824 */ /* 0x100fe400078e0a0d */
[----:B------:R-:W-:Y:S01]  /*167d0*/  VIADD R8, R0, 0x4f ;  /* 0x0000004f00087836 */ /* 0x000fe20000000000 */
[----:B------:R0:W-:Y:S01]  /*167e0*/  STL [R1+0x170], R3 ;  /* 0x0001700301007387 */ /* 0x0001e20000100800 */
[----:B------:R-:W-:Y:S01]  /*167f0*/  @!P5 IMAD.IADD R2, R2, 0x1, -R13 ;  /* 0x000000010202d824 */ /* 0x000fe200078e0a0d */
[----:B------:R-:W-:Y:S01]  /*16800*/  ISETP.GE.AND P5, PT, R12, RZ, PT ;  /* 0x000000ff0c00720c */ /* 0x000fe20003fa6270 */
[C---:B------:R-:W-:Y:S01]  /*16810*/  IMAD R12, R13.reuse, R17, R16 ;  /* 0x000000110d0c7224 */ /* 0x040fe200078e0210 */
[C---:B------:R-:W-:Y:S01]  /*16820*/  ISETP.GT.U32.AND P2, PT, R13.reuse, R10, PT ;  /* 0x0000000a0d00720c */ /* 0x040fe20003f44070 */
[C---:B------:R-:W-:Y:S01]  /*16830*/  IMAD R7, R13.reuse, R14, R7 ;  /* 0x0000000e0d077224 */ /* 0x040fe200078e0207 */
[----:B------:R-:W-:Y:S01]  /*16840*/  IABS R14, R8 ;  /* 0x00000008000e7213 */ /* 0x000fe20000000000 */
[----:B0-----:R-:W-:Y:S01]  /*16850*/  IMAD.MOV.U32 R3, RZ, RZ, R11 ;  /* 0x000000ffff037224 */ /* 0x001fe200078e000b */
[----:B------:R-:W-:Y:S01]  /*16860*/  ISETP.GT.U32.AND P0, PT, R13, R12, PT ;  /* 0x0000000c0d00720c */ /* 0x000fe20003f04070 */
[----:B------:R-:W-:-:S02]  /*16870*/  IMAD.MOV.U32 R15, RZ, RZ, R2 ;  /* 0x000000ffff0f7224 */ /* 0x000fc400078e0002 */
[----:B------:R-:W-:Y:S01]  /*16880*/  @!P6 IMAD.MOV R3, RZ, RZ, -R3 ;  /* 0x000000ffff03e224 */ /* 0x000fe200078e0a03 */
[----:B------:R-:W-:Y:S01]  /*16890*/  ISETP.GT.U32.AND P6, PT, R13, R7, PT ;  /* 0x000000070d00720c */ /* 0x000fe20003fc4070 */
[----:B------:R-:W-:Y:S02]  /*168a0*/  @!P3 IMAD.IADD R4, R4, 0x1, -R13 ;  /* 0x000000010404b824 */ /* 0x000fe400078e0a0d */
[----:B------:R-:W-:Y:S02]  /*168b0*/  IMAD.MOV.U32 R2, RZ, RZ, R14 ;  /* 0x000000ffff027224 */ /* 0x000fe400078e000e */
[----:B------:R-:W-:Y:S01]  /*168c0*/  @!P1 IMAD.MOV R15, RZ, RZ, -R15 ;  /* 0x000000ffff0f9224 */ /* 0x000fe200078e0a0f */
[----:B------:R-:W-:Y:S01]  /*168d0*/  ISETP.GE.AND P1, PT, R9, RZ, PT ;  /* 0x000000ff0900720c */ /* 0x000fe20003f26270 */
[----:B------:R-:W-:Y:S01]  /*168e0*/  VIADD R9, R0, 0x4e ;  /* 0x0000004e00097836 */ /* 0x000fe20000000000 */
[----:B------:R-:W-:Y:S01]  /*168f0*/  ISETP.GT.U32.AND P3, PT, R13, R4, PT ;  /* 0x000000040d00720c */ /* 0x000fe20003f64070 */
[----:B------:R-:W-:-:S03]  /*16900*/  IMAD.HI.U32 R11, R5, R2, RZ ;  /* 0x00000002050b7227 */ /* 0x000fc600078e00ff */
[----:B------:R-:W-:Y:S01]  /*16910*/  IABS R17, R9 ;  /* 0x0000000900117213 */ /* 0x000fe20000000000 */
[----:B------:R-:W-:Y:S02]  /*16920*/  @!P2 IMAD.IADD R10, R10, 0x1, -R13 ;  /* 0x000000010a0aa824 */ /* 0x000fe400078e0a0d */
[----:B------:R-:W-:Y:S02]  /*16930*/  IMAD.MOV R11, RZ, RZ, -R11 ;  /* 0x000000ffff0b7224 */ /* 0x000fe400078e0a0b */
[--C-:B------:R-:W-:Y:S02]  /*16940*/  @!P0 IMAD.IADD R12, R12, 0x1, -R13.reuse ;  /* 0x000000010c0c8824 */ /* 0x100fe400078e0a0d */
[--C-:B------:R-:W-:Y:S01]  /*16950*/  @!P6 IMAD.IADD R7, R7, 0x1, -R13.reuse ;  /* 0x000000010707e824 */ /* 0x100fe200078e0a0d */
[C---:B------:R-:W-:Y:S01]  /*16960*/  ISETP.GT.U32.AND P6, PT, R13.reuse, R10, PT ;  /* 0x0000000a0d00720c */ /* 0x040fe20003fc4070 */
[----:B------:R-:W-:Y:S02]  /*16970*/  IMAD R2, R13, R11, R2 ;  /* 0x0000000b0d027224 */ /* 0x000fe400078e0202 */
[----:B------:R-:W-:Y:S01]  /*16980*/  IMAD.HI.U32 R11, R5, R17, RZ ;  /* 0x00000011050b7227 */ /* 0x000fe200078e00ff */
[----:B------:R-:W-:Y:S01]  /*16990*/  ISETP.GT.U32.AND P2, PT, R13, R12, PT ;  /* 0x0000000c0d00720c */ /* 0x000fe20003f44070 */
[----:B------:R-:W-:Y:S02]  /*169a0*/  STL [R1+0x16c], R15 ;  /* 0x00016c0f01007387 */ /* 0x000fe40000100800 */
[----:B------:R-:W-:-:S02]  /*169b0*/  @!P3 IMAD.IADD R4, R4, 0x1, -R13 ;  /* 0x000000010404b824 */ /* 0x000fc400078e0a0d */
[----:B------:R-:W-:Y:S01]  /*169c0*/  IMAD.MOV R11, RZ, RZ, -R11 ;  /* 0x000000ffff0b7224 */ /* 0x000fe200078e0a0b */
[----:B------:R0:W-:Y:S03]  /*169d0*/  STL [R1+0x15c], R3 ;  /* 0x00015c0301007387 */ /* 0x0001e60000100800 */
[C---:B------:R-:W-:Y:S02]  /*169e0*/  IMAD R17, R13.reuse, R11, R17 ;  /* 0x0000000b0d117224 */ /* 0x040fe400078e0211 */
[----:B------:R-:W-:Y:S02]  /*169f0*/  @!P6 IMAD.IADD R10, R10, 0x1, -R13 ;  /* 0x000000010a0ae824 */ /* 0x000fe400078e0a0d */
[----:B0-----:R-:W-:Y:S01]  /*16a00*/  IMAD.MOV.U32 R3, RZ, RZ, R4 ;  /* 0x000000ffff037224 */ /* 0x001fe200078e0004 */
[----:B------:R-:W-:-:S03]  /*16a10*/  ISETP.GT.U32.AND P6, PT, R13, R17, PT ;  /* 0x000000110d00720c */ /* 0x000fc60003fc4070 */
[----:B------:R-:W-:Y:S01]  /*16a20*/  @!P4 IMAD.MOV R3, RZ, RZ, -R3 ;  /* 0x000000ffff03c224 */ /* 0x000fe200078e0a03 */
[C---:B------:R-:W-:Y:S01]  /*16a30*/  ISETP.GT.U32.AND P4, PT, R13.reuse, R7, PT ;  /* 0x000000070d00720c */ /* 0x040fe20003f84070 */
[--C-:B------:R-:W-:Y:S01]  /*16a40*/  @!P2 IMAD.IADD R12, R12, 0x1, -R13.reuse ;  /* 0x000000010c0ca824 */ /* 0x100fe200078e0a0d */
[----:B------:R-:W-:Y:S01]  /*16a50*/  ISETP.GT.U32.AND P2, PT, R13, R2, PT ;  /* 0x000000020d00720c */ /* 0x000fe20003f44070 */
[----:B------:R-:W-:Y:S01]  /*16a60*/  VIADD R4, R0, 0x4c ;  /* 0x0000004c00047836 */ /* 0x000fe20000000000 */
[----:B------:R-:W-:Y:S01]  /*16a70*/  ISETP.GE.AND P3, PT, R6, RZ, PT ;  /* 0x000000ff0600720c */ /* 0x000fe20003f66270 */
[----:B------:R-:W-:Y:S01]  /*16a80*/  VIADD R6, R0, 0x4d ;  /* 0x0000004d00067836 */ /* 0x000fe20000000000 */
[----:B------:R-:W-:Y:S01]  /*16a90*/  ISETP.GE.AND P0, PT, R8, RZ, PT ;  /* 0x000000ff0800720c */ /* 0x000fe20003f06270 */
[----:B------:R-:W-:Y:S01]  /*16aa0*/  VIADD R8, R0, 0x4b ;  /* 0x0000004b00087836 */ /* 0x000fe20000000000 */
[----:B------:R-:W-:Y:S01]  /*16ab0*/  IABS R15, R4 ;  /* 0x00000004000f7213 */ /* 0x000fe20000000000 */
[----:B------:R0:W-:Y:S01]  /*16ac0*/  STL [R1+0x148], R3 ;  /* 0x0001480301007387 */ /* 0x0001e20000100800 */
[----:B------:R-:W-:Y:S01]  /*16ad0*/  @!P6 IMAD.IADD R17, R17, 0x1, -R13 ;  /* 0x000000011111e824 */ /* 0x000fe200078e0a0d */
[----:B------:R-:W-:-:S02]  /*16ae0*/  IABS R16, R6 ;  /* 0x0000000600107213 */ /* 0x000fc40000000000 */
[----:B------:R-:W-:Y:S01]  /*16af0*/  @!P4 IMAD.IADD R7, R7, 0x1, -R13 ;  /* 0x000000010707c824 */ /* 0x000fe200078e0a0d */
[----:B------:R-:W-:Y:S02]  /*16b00*/  IABS R14, R8 ;  /* 0x00000008000e7213 */ /* 0x000fe40000000000 */
[----:B------:R-:W-:Y:S01]  /*16b10*/  ISETP.GE.AND P4, PT, R9, RZ, PT ;  /* 0x000000ff0900720c */ /* 0x000fe20003f86270 */
[----:B------:R-:W-:-:S04]  /*16b20*/  IMAD.HI.U32 R9, R5, R15, RZ ;  /* 0x0000000f05097227 */ /* 0x000fc800078e00ff */
[----:B0-----:R-:W-:Y:S01]  /*16b30*/  IMAD.MOV.U32 R3, RZ, RZ, R12 ;  /* 0x000000ffff037224 */ /* 0x001fe200078e000c */
[----:B------:R-:W-:Y:S01]  /*16b40*/  ISETP.GT.U32.AND P6, PT, R13, R17, PT ;  /* 0x000000110d00720c */ /* 0x000fe20003fc4070 */
[----:B------:R-:W-:Y:S01]  /*16b50*/  @!P2 IMAD.IADD R2, R2, 0x1, -R13 ;  /* 0x000000010202a824 */ /* 0x000fe200078e0a0d */
[----:B------:R-:W-:Y:S01]  /*16b60*/  ISETP.GE.AND P2, PT, R6, RZ, PT ;  /* 0x000000ff0600720c */ /* 0x000fe20003f46270 */
[----:B------:R-:W-:Y:S02]  /*16b70*/  @!P5 IMAD.MOV R3, RZ, RZ, -R3 ;  /* 0x000000ffff03d224 */ /* 0x000fe400078e0a03 */
[----:B------:R-:W-:-:S04]  /*16b80*/  IMAD.HI.U32 R11, R5, R16, RZ ;  /* 0x00000010050b7227 */ /* 0x000fc800078e00ff */
[----:B------:R-:W-:Y:S01]  /*16b90*/  IMAD.HI.U32 R6, R5, R14, RZ ;  /* 0x0000000e05067227 */ /* 0x000fe200078e00ff */
[----:B------:R0:W-:Y:S03]  /*16ba0*/  STL [R1+0x12c], R3 ;  /* 0x00012c0301007387 */ /* 0x0001e60000100800 */
[----:B------:R-:W-:Y:S02]  /*16bb0*/  IMAD.MOV R9, RZ, RZ, -R9 ;  /* 0x000000ffff097224 */ /* 0x000fe400078e0a09 */
[----:B------:R-:W-:Y:S02]  /*16bc0*/  IMAD.MOV R11, RZ, RZ, -R11 ;  /* 0x000000ffff0b7224 */ /* 0x000fe400078e0a0b */
[----:B------:R-:W-:Y:S02]  /*16bd0*/  IMAD.MOV R6, RZ, RZ, -R6 ;  /* 0x000000ffff067224 */ /* 0x000fe400078e0a06 */
[----:B------:R-:W-:-:S02]  /*16be0*/  IMAD R15, R13, R9, R15 ;  /* 0x000000090d0f7224 */ /* 0x000fc400078e020f */
[----:B0-----:R-:W-:Y:S01]  /*16bf0*/  IMAD.MOV.U32 R3, RZ, RZ, R7 ;  /* 0x000000ffff037224 */ /* 0x001fe200078e0007 */
[C---:B------:R-:W-:Y:S01]  /*16c00*/  ISETP.GT.U32.AND P5, PT, R13.reuse, R2, PT ;  /* 0x000000020d00720c */ /* 0x040fe20003fa4070 */
[C---:B------:R-:W-:Y:S02]  /*16c10*/  IMAD R16, R13.reuse, R11, R16 ;  /* 0x0000000b0d107224 */ /* 0x040fe400078e0210 */
[C---:B------:R-:W-:Y:S02]  /*16c20*/  IMAD R14, R13.reuse, R6, R14 ;  /* 0x000000060d0e7224 */ /* 0x040fe400078e020e */
[----:B------:R-:W-:Y:S01]  /*16c30*/  @!P3 IMAD.MOV R3, RZ, RZ, -R3 ;  /* 0x000000ffff03b224 */ /* 0x000fe200078e0a03 */
[C---:B------:R-:W-:Y:S01]  /*16c40*/  ISETP.GT.U32.AND P3, PT, R13.reuse, R15, PT ;  /* 0x0000000f0d00720c */ /* 0x040fe20003f64070 */
[----:B------:R-:W-:Y:S01]  /*16c50*/  @!P1 IMAD.MOV R10, RZ, RZ, -R10 ;  /* 0x000000ffff0a9224 */ /* 0x000fe200078e0a0a */
[----:B------:R-:W-:Y:S01]  /*16c60*/  ISETP.GT.U32.AND P1, PT, R13, R16, PT ;  /* 0x000000100d00720c */ /* 0x000fe20003f24070 */
[----:B------:R-:W-:Y:S01]  /*16c70*/  @!P6 IMAD.IADD R17, R17, 0x1, -R13 ;  /* 0x000000011111e824 */ /* 0x000fe200078e0a0d */
[----:B------:R-:W-:Y:S01]  /*16c80*/  ISETP.GT.U32.AND P6, PT, R13, R14, PT ;  /* 0x0000000e0d00720c */ /* 0x000fe20003fc4070 */
[----:B------:R-:W-:-:S02]  /*16c90*/  VIADD R9, R0, 0x49 ;  /* 0x0000004900097836 */ /* 0x000fc40000000000 */
[----:B------:R-:W-:Y:S01]  /*16ca0*/  @!P5 IMAD.IADD R2, R2, 0x1, -R13 ;  /* 0x000000010202d824 */ /* 0x000fe200078e0a0d */
[----:B------:R-:W-:Y:S01]  /*16cb0*/  ISETP.GE.AND P5, PT, R4, RZ, PT ;  /* 0x000000ff0400720c */ /* 0x000fe20003fa6270 */
[----:B------:R-:W-:Y:S01]  /*16cc0*/  VIADD R7, R0, 0x4a ;  /* 0x0000004a00077836 */ /* 0x000fe20000000000 */
[----:B------:R-:W-:-:S03]  /*16cd0*/  IABS R4, R9 ;  /* 0x0000000900047213 */ /* 0x000fc60000000000 */
[--C-:B------:R-:W-:Y:S01]  /*16ce0*/  @!P3 IMAD.IADD R15, R15, 0x1, -R13.reuse ;  /* 0x000000010f0fb824 */ /* 0x100fe200078e0a0d */
[----:B------:R-:W-:Y:S01]  /*16cf0*/  STL [R1+0x128], R10 ;  /* 0x0001280a01007387 */ /* 0x000fe20000100800 */
[--C-:B------:R-:W-:Y:S01]  /*16d00*/  @!P1 IMAD.IADD R16, R16, 0x1, -R13.reuse ;  /* 0x0000000110109824 */ /* 0x100fe200078e0a0d */
[----:B------:R-:W-:Y:S01]  /*16d10*/  IABS R6, R7 ;  /* 0x0000000700067213 */ /* 0x000fe20000000000 */
[----:B------:R-:W-:Y:S01]  /*16d20*/  @!P6 IMAD.IADD R14, R14, 0x1, -R13 ;  /* 0x000000010e0ee824 */ /* 0x000fe200078e0a0d */
[----:B------:R0:W-:Y:S01]  /*16d30*/  STL [R1+0x124], R3 ;  /* 0x0001240301007387 */ /* 0x0001e20000100800 */
[C---:B------:R-:W-:Y:S02]  /*16d40*/  ISETP.GT.U32.AND P6, PT, R13.reuse, R15, PT ;  /* 0x0000000f0d00720c */ /* 0x040fe40003fc4070 */
[----:B------:R-:W-:Y:S01]  /*16d50*/  ISETP.GT.U32.AND P3, PT, R13, R16, PT ;  /* 0x000000100d00720c */ /* 0x000fe20003f64070 */
[----:B0-----:R-:W-:Y:S02]  /*16d60*/  IMAD.MOV.U32 R3, RZ, RZ, R2 ;  /* 0x000000ffff037224 */ /* 0x001fe400078e0002 */
[----:B------:R-:W-:-:S04]  /*16d70*/  IMAD.HI.U32 R2, R5, R4, RZ ;  /* 0x0000000405027227 */ /* 0x000fc800078e00ff */
[----:B------:R-:W-:-:S04]  /*16d80*/  IMAD.HI.U32 R10, R5, R6, RZ ;  /* 0x00000006050a7227 */ /* 0x000fc800078e00ff */
[----:B------:R-:W-:Y:S02]  /*16d90*/  IMAD.MOV R2, RZ, RZ, -R2 ;  /* 0x000000ffff027224 */ /* 0x000fe400078e0a02 */
[----:B------:R-:W-:Y:S02]  /*16da0*/  IMAD.MOV R10, RZ, RZ, -R10 ;  /* 0x000000ffff0a7224 */ /* 0x000fe400078e0a0a */
[C---:B------:R-:W-:Y:S02]  /*16db0*/  IMAD R4, R13.reuse, R2, R4 ;  /* 0x000000020d047224 */ /* 0x040fe400078e0204 */
[----:B------:R-:W-:Y:S02]  /*16dc0*/  IMAD R6, R13, R10, R6 ;  /* 0x0000000a0d067224 */ /* 0x000fe400078e0206 */
[--C-:B------:R-:W-:Y:S01]  /*16dd0*/  @!P6 IMAD.IADD R15, R15, 0x1, -R13.reuse ;  /* 0x000000010f0fe824 */ /* 0x100fe200078e0a0d */
[C---:B------:R-:W-:Y:S01]  /*16de0*/  ISETP.GT.U32.AND P6, PT, R13.reuse, R4, PT ;  /* 0x000000040d00720c */ /* 0x040fe20003fc4070 */
[----:B------:R-:W-:Y:S01]  /*16df0*/  @!P3 IMAD.IADD R16, R16, 0x1, -R13 ;  /* 0x000000011010b824 */ /* 0x000fe200078e0a0d */
[----:B------:R-:W-:Y:S01]  /*16e00*/  ISETP.GE.AND P1, PT, R8, RZ, PT ;  /* 0x000000ff0800720c */ /* 0x000fe20003f26270 */
[C---:B------:R-:W-:Y:S01]  /*16e10*/  VIADD R8, R0.reuse, 0x48 ;  /* 0x0000004800087836 */ /* 0x040fe20000000000 */
[C---:B------:R-:W-:Y:S01]  /*16e20*/  ISETP.GT.U32.AND P3, PT, R13.reuse, R6, PT ;  /* 0x000000060d00720c */ /* 0x040fe20003f64070 */
[----:B------:R-:W-:Y:S01]  /*16e30*/  @!P0 IMAD.MOV R3, RZ, RZ, -R3 ;  /* 0x000000ffff038224 */ /* 0x000fe200078e0a03 */
[----:B------:R-:W-:Y:S01]  /*16e40*/  ISETP.GT.U32.AND P0, PT, R13, R14, PT ;  /* 0x0000000e0d00720c */ /* 0x000fe20003f04070 */
[----:B------:R-:W-:Y:S01]  /*16e50*/  VIADD R10, R0, 0x47 ;  /* 0x00000047000a7836 */ /* 0x000fe20000000000 */
[----:B------:R-:W-:-:S02]  /*16e60*/  IABS R18, R8 ;  /* 0x0000000800127213 */ /* 0x000fc40000000000 */
[----:B------:R0:W-:Y:S02]  /*16e70*/  STL [R1+0x120], R3 ;  /* 0x0001200301007387 */ /* 0x0001e40000100800 */
[----:B------:R-:W-:Y:S01]  /*16e80*/  IABS R12, R10 ;  /* 0x0000000a000c7213 */ /* 0x000fe20000000000 */
[----:B------:R-:W-:-:S04]  /*16e90*/  IMAD.HI.U32 R19, R5, R18, RZ ;  /* 0x0000001205137227 */ /* 0x000fc800078e00ff */
[----:B------:R-:W-:Y:S02]  /*16ea0*/  @!P6 IMAD.IADD R4, R4, 0x1, -R13 ;  /* 0x000000010404e824 */ /* 0x000fe400078e0a0d */
[----:B------:R-:W-:Y:S02]  /*16eb0*/  IMAD.MOV R19, RZ, RZ, -R19 ;  /* 0x000000ffff137224 */ /* 0x000fe400078e0a13 */
[----:B------:R-:W-:Y:S01]  /*16ec0*/  @!P3 IMAD.IADD R6, R6, 0x1, -R13 ;  /* 0x000000010606b824 */ /* 0x000fe200078e0a0d */
[----:B------:R-:W-:Y:S01]  /*16ed0*/  ISETP.GT.U32.AND P6, PT, R13, R4, PT ;  /* 0x000000040d00720c */ /* 0x000fe20003fc4070 */
[----:B0-----:R-:W-:Y:S01]  /*16ee0*/  IMAD.MOV.U32 R3, RZ, RZ, R17 ;  /* 0x000000ffff037224 */ /* 0x001fe200078e0011 */
[----:B------:R-:W-:Y:S01]  /*16ef0*/  ISETP.GE.AND P3, PT, R9, RZ, PT ;  /* 0x000000ff0900720c */ /* 0x000fe20003f66270 */
[----:B------:R-:W-:-:S04]  /*16f00*/  IMAD.HI.U32 R11, R5, R12, RZ ;  /* 0x0000000c050b7227 */ /* 0x000fc800078e00ff */
[C---:B------:R-:W-:Y:S02]  /*16f10*/  IMAD R9, R13.reuse, R19, R18 ;  /* 0x000000130d097224 */ /* 0x040fe400078e0212 */
[----:B------:R-:W-:Y:S01]  /*16f20*/  @!P4 IMAD.MOV R3, RZ, RZ, -R3 ;  /* 0x000000ffff03c224 */ /* 0x000fe200078e0a03 */
[C---:B------:R-:W-:Y:S01]  /*16f30*/  ISETP.GT.U32.AND P4, PT, R13.reuse, R6, PT ;  /* 0x000000060d00720c */ /* 0x040fe20003f84070 */
[----:B------:R-:W-:Y:S02]  /*16f40*/  VIADD R2, R0, 0x46 ;  /* 0x0000004600027836 */ /* 0x000fe40000000000 */
[----:B------:R-:W-:Y:S02]  /*16f50*/  @!P0 IMAD.IADD R14, R14, 0x1, -R13 ;  /* 0x000000010e0e8824 */ /* 0x000fe400078e0a0d */
[----:B------:R-:W-:Y:S01]  /*16f60*/  IMAD.MOV R11, RZ, RZ, -R11 ;  /* 0x000000ffff0b7224 */ /* 0x000fe200078e0a0b */
[----:B------:R0:W-:Y:S01]  /*16f70*/  STL [R1+0x11c], R3 ;  /* 0x00011c0301007387 */ /* 0x0001e20000100800 */
[----:B------:R-:W-:Y:S01]  /*16f80*/  @!P2 IMAD.MOV R16, RZ, RZ, -R16 ;  /* 0x000000ffff10a224 */ /* 0x000fe200078e0a10 */
[C---:B------:R-:W-:Y:S01]  /*16f90*/  ISETP.GT.U32.AND P2, PT, R13.reuse, R9, PT ;  /* 0x000000090d00720c */ /* 0x040fe20003f44070 */
[----:B------:R-:W-:Y:S01]  /*16fa0*/  IMAD R12, R13, R11, R12 ;  /* 0x0000000b0d0c7224 */ /* 0x000fe200078e020c */
[----:B------:R-:W-:-:S02]  /*16fb0*/  ISETP.GE.AND P0, PT, R7, RZ, PT ;  /* 0x000000ff0700720c */ /* 0x000fc40003f06270 */
[----:B------:R-:W-:Y:S01]  /*16fc0*/  IABS R7, R2 ;  /* 0x0000000200077213 */ /* 0x000fe20000000000 */
[----:B0-----:R-:W-:Y:S02]  /*16fd0*/  IMAD.MOV.U32 R3, RZ, RZ, R14 ;  /* 0x000000ffff037224 */ /* 0x001fe400078e000e */
[----:B------:R-:W-:Y:S01]  /*16fe0*/  @!P6 IMAD.IADD R4, R4, 0x1, -R13 ;  /* 0x000000010404e824 */ /* 0x000fe200078e0a0d */
[----:B------:R-:W-:Y:S01]  /*16ff0*/  ISETP.GT.U32.AND P6, PT, R13, R12, PT ;  /* 0x0000000c0d00720c */ /* 0x000fe20003fc4070 */
[----:B------:R-:W-:Y:S01]  /*17000*/  @!P1 IMAD.MOV R3, RZ, RZ, -R3 ;  /* 0x000000ffff039224 */ /* 0x000fe200078e0a03 */
[----:B------:R-:W-:Y:S01]  /*17010*/  ISETP.GE.AND P1, PT, R10, RZ, PT ;  /* 0x000000ff0a00720c */ /* 0x000fe20003f26270 */
[----:B------:R-:W-:-:S04]  /*17020*/  IMAD.HI.U32 R10, R5, R7, RZ ;  /* 0x00000007050a7227 */ /* 0x000fc800078e00ff */
[----:B------:R-:W-:Y:S02]  /*17030*/  @!P5 IMAD.MOV R15, RZ, RZ, -R15 ;  /* 0x000000ffff0fd224 */ /* 0x000fe400078e0a0f */
[--C-:B------:R-:W-:Y:S01]  /*17040*/  @!P4 IMAD.IADD R6, R6, 0x1, -R13.reuse ;  /* 0x000000010606c824 */ /* 0x100fe200078e0a0d */
[----:B------:R-:W-:Y:S01]  /*17050*/  ISETP.GE.AND P4, PT, R2, RZ, PT ;  /* 0x000000ff0200720c */ /* 0x000fe20003f86270 */
[----:B------:R-:W-:Y:S01]  /*17060*/  IMAD.MOV R2, RZ, RZ, -R10 ;  /* 0x000000ffff027224 */ /* 0x000fe200078e0a0a */
[----:B------:R-:W-:Y:S01]  /*17070*/  STL [R1+0x118], R16 ;  /* 0x0001181001007387 */ /* 0x000fe20000100800 */
[----:B------:R-:W-:Y:S01]  /*17080*/  @!P2 IMAD.IADD R9, R9, 0x1, -R13 ;  /* 0x000000010909a824 */ /* 0x000fe200078e0a0d */
[----:B------:R-:W-:Y:S02]  /*17090*/  ISETP.GE.AND P5, PT, R8, RZ, PT ;  /* 0x000000ff0800720c */ /* 0x000fe40003fa6270 */
[----:B------:R-:W-:Y:S01]  /*170a0*/  STL [R1+0x114], R15 ;  /* 0x0001140f01007387 */ /* 0x000fe20000100800 */
[----:B------:R-:W-:-:S02]  /*170b0*/  VIADD R8, R0, 0x45 ;  /* 0x0000004500087836 */ /* 0x000fc40000000000 */
[C---:B------:R-:W-:Y:S01]  /*170c0*/  IMAD R2, R13.reuse, R2, R7 ;  /* 0x000000020d027224 */ /* 0x040fe200078e0207 */
[----:B------:R0:W-:Y:S01]  /*170d0*/  STL [R1+0x10c], R3 ;  /* 0x00010c0301007387 */ /* 0x0001e20000100800 */
[----:B------:R-:W-:Y:S01]  /*170e0*/  ISETP.GT.U32.AND P2, PT, R13, R9, PT ;  /* 0x000000090d00720c */ /* 0x000fe20003f44070 */
[----:B------:R-:W-:Y:S01]  /*170f0*/  @!P6 IMAD.IADD R12, R12, 0x1, -R13 ;  /* 0x000000010c0ce824 */ /* 0x000fe200078e0a0d */
[----:B------:R-:W-:Y:S01]  /*17100*/  IABS R10, R8 ;  /* 0x00000008000a7213 */ /* 0x000fe20000000000 */
[----:B0-----:R-:W-:-:S04]  /*17110*/  IMAD.MOV.U32 R3, RZ, RZ, R4 ;  /* 0x000000ffff037224 */ /* 0x001fc800078e0004 */
[----:B------:R-:W-:Y:S01]  /*17120*/  @!P3 IMAD.MOV R3, RZ, RZ, -R3 ;  /* 0x000000ffff03b224 */ /* 0x000fe200078e0a03 */
[C---:B------:R-:W-:Y:S01]  /*17130*/  ISETP.GT.U32.AND P3, PT, R13.reuse, R2, PT ;  /* 0x000000020d00720c */ /* 0x040fe20003f64070 */
[----:B------:R-:W-:Y:S01]  /*17140*/  IMAD.MOV.U32 R14, RZ, RZ, R6 ;  /* 0x000000ffff0e7224 */ /* 0x000fe200078e0006 */
[----:B------:R-:W-:Y:S01]  /*17150*/  ISETP.GT.U32.AND P6, PT, R13, R12, PT ;  /* 0x0000000c0d00720c */ /* 0x000fe20003fc4070 */
[----:B------:R-:W-:-:S04]  /*17160*/  IMAD.HI.U32 R7, R5, R10, RZ ;  /* 0x0000000a05077227 */ /* 0x000fc800078e00ff */
[----:B------:R-:W-:Y:S02]  /*17170*/  @!P0 IMAD.MOV R14, RZ, RZ, -R14 ;  /* 0x000000ffff0e8224 */ /* 0x000fe400078e0a0e */
[----:B------:R-:W-:Y:S02]  /*17180*/  IMAD.MOV R7, RZ, RZ, -R7 ;  /* 0x000000ffff077224 */ /* 0x000fe400078e0a07 */
[--C-:B------:R-:W-:Y:S01]  /*17190*/  @!P2 IMAD.IADD R9, R9, 0x1, -R13.reuse ;  /* 0x000000010909a824 */ /* 0x100fe200078e0a0d */
[----:B------:R0:W-:Y:S01]  /*171a0*/  STL [R1+0x108], R14 ;  /* 0x0001080e01007387 */ /* 0x0001e20000100800 */
[----:B------:R-:W-:Y:S02]  /*171b0*/  VIADD R4, R0, 0x44 ;  /* 0x0000004400047836 */ /* 0x000fe40000000000 */
[C---:B------:R-:W-:Y:S01]  /*171c0*/  IMAD R10, R13.reuse, R7, R10 ;  /* 0x000000070d0a7224 */ /* 0x040fe200078e020a */
[----:B------:R1:W-:Y:S01]  /*171d0*/  STL [R1+0x104], R3 ;  /* 0x0001040301007387 */ /* 0x0003e20000100800 */
[--C-:B------:R-:W-:Y:S01]  /*171e0*/  @!P3 IMAD.IADD R2, R2, 0x1, -R13.reuse ;  /* 0x000000010202b824 */ /* 0x100fe200078e0a0d */
[----:B------:R-:W-:Y:S01]  /*171f0*/  IABS R6, R4 ;  /* 0x0000000400067213 */ /* 0x000fe20000000000 */
[----:B------:R-:W-:Y:S01]  /*17200*/  @!P6 IMAD.IADD R12, R12, 0x1, -R13 ;  /* 0x000000010c0ce824 */ /* 0x000fe200078e0a0d */
[C---:B------:R-:W-:Y:S01]  /*17210*/  ISETP.GT.U32.AND P6, PT, R13.reuse, R10, PT ;  /* 0x0000000a0d00720c */ /* 0x040fe20003fc4070 */
[----:B0-----:R-:W-:Y:S01]  /*17220*/  VIADD R14, R0, 0x43 ;  /* 0x00000043000e7836 */ /* 0x001fe20000000000 */
[----:B------:R-:W-:Y:S01]  /*17230*/  ISETP.GT.U32.AND P3, PT, R13, R2, PT ;  /* 0x000000020d00720c */ /* 0x000fe20003f64070 */
[----:B-1----:R-:W-:Y:S01]  /*17240*/  IMAD.MOV.U32 R3, RZ, RZ, R9 ;  /* 0x000000ffff037224 */ /* 0x002fe200078e0009 */
[----:B------:R-:W-:-:S03]  /*17250*/  ISETP.GE.AND P0, PT, R8, RZ, PT ;  /* 0x000000ff0800720c */ /* 0x000fc60003f06270 */
[----:B------:R-:W-:Y:S01]  /*17260*/  @!P5 IMAD.MOV R3, RZ, RZ, -R3 ;  /* 0x000000ffff03d224 */ /* 0x000fe200078e0a03 */
[----:B------:R-:W-:Y:S01]  /*17270*/  IABS R8, R14 ;  /* 0x0000000e00087213 */ /* 0x000fe20000000000 */
[C---:B------:R-:W-:Y:S01]  /*17280*/  IMAD.HI.U32 R11, R5.reuse, R6, RZ ;  /* 0x00000006050b7227 */ /* 0x040fe200078e00ff */
[----:B------:R-:W-:Y:S02]  /*17290*/  ISETP.GE.AND P2, PT, R4, RZ, PT ;  /* 0x000000ff0400720c */ /* 0x000fe40003f46270 */
[----:B------:R0:W-:Y:S01]  /*172a0*/  STL [R1+0x100], R3 ;  /* 0x0001000301007387 */ /* 0x0001e20000100800 */
[----:B------:R-:W-:Y:S02]  /*172b0*/  VIADD R4, R0, 0x42 ;  /* 0x0000004200047836 */ /* 0x000fe40000000000 */
[----:B------:R-:W-:-:S04]  /*172c0*/  IMAD.HI.U32 R9, R5, R8, RZ ;  /* 0x0000000805097227 */ /* 0x000fc800078e00ff */
[----:B------:R-:W-:Y:S02]  /*172d0*/  IMAD.MOV R11, RZ, RZ, -R11 ;  /* 0x000000ffff0b7224 */ /* 0x000fe400078e0a0b */
[----:B0-----:R-:W-:Y:S01]  /*172e0*/  IMAD.MOV.U32 R3, RZ, RZ, R12 ;  /* 0x000000ffff037224 */ /* 0x001fe200078e000c */
[----:B------:R-:W-:Y:S01]  /*172f0*/  IABS R7, R4 ;  /* 0x0000000400077213 */ /* 0x000fe20000000000 */
[----:B------:R-:W-:Y:S02]  /*17300*/  IMAD.MOV R9, RZ, RZ, -R9 ;  /* 0x000000ffff097224 */ /* 0x000fe400078e0a09 */
[----:B------:R-:W-:Y:S02]  /*17310*/  @!P1 IMAD.MOV R3, RZ, RZ, -R3 ;  /* 0x000000ffff039224 */ /* 0x000fe400078e0a03 */
[----:B------:R-:W-:Y:S02]  /*17320*/  IMAD R6, R13, R11, R6 ;  /* 0x0000000b0d067224 */ /* 0x000fe400078e0206 */
[----:B------:R-:W-:-:S02]  /*17330*/  @!P3 IMAD.IADD R2, R2, 0x1, -R13 ;  /* 0x000000010202b824 */ /* 0x000fc400078e0a0d */
[----:B------:R-:W-:Y:S01]  /*17340*/  @!P6 IMAD.IADD R10, R10, 0x1, -R13 ;  /* 0x000000010a0ae824 */ /* 0x000fe200078e0a0d */
[----:B------:R-:W-:Y:S01]  /*17350*/  ISETP.GE.AND P1, PT, R4, RZ, PT ;  /* 0x000000ff0400720c */ /* 0x000fe20003f26270 */
[----:B------:R0:W-:Y:S01]  /*17360*/  STL [R1+0x164], R3 ;  /* 0x0001640301007387 */ /* 0x0001e20000100800 */
[C---:B------:R-:W-:Y:S01]  /*17370*/  IMAD R4, R13.reuse, R9, R8 ;  /* 0x000000090d047224 */ /* 0x040fe200078e0208 */
[----:B------:R-:W-:Y:S01]  /*17380*/  ISETP.GT.U32.AND P3, PT, R13, R6, PT ;  /* 0x000000060d00720c */ /* 0x000fe20003f64070 */
[----:B------:R-:W-:Y:S01]  /*17390*/  IMAD.HI.U32 R8, R5, R7, RZ ;  /* 0x0000000705087227 */ /* 0x000fe200078e00ff */
[----:B------:R-:W-:-:S03]  /*173a0*/  ISETP.GT.U32.AND P6, PT, R13, R10, PT ;  /* 0x0000000a0d00720c */ /* 0x000fc60003fc4070 */
[----:B0-----:R-:W-:Y:S02]  /*173b0*/  IMAD.MOV.U32 R3, RZ, RZ, R2 ;  /* 0x000000ffff037224 */ /* 0x001fe400078e0002 */
[----:B------:R-:W-:Y:S02]  /*173c0*/  IMAD.MOV R2, RZ, RZ, -R8 ;  /* 0x000000ffff027224 */ /* 0x000fe400078e0a08 */
[----:B------:R-:W-:Y:S01]  /*173d0*/  @!P4 IMAD.MOV R3, RZ, RZ, -R3 ;  /* 0x000000ffff03c224 */ /* 0x000fe200078e0a03 */
[C---:B------:R-:W-:Y:S01]  /*173e0*/  ISETP.GT.U32.AND P4, PT, R13.reuse, R4, PT ;  /* 0x000000040d00720c */ /* 0x040fe20003f84070 */
[----:B------:R-:W-:Y:S01]  /*173f0*/  IMAD R7, R13, R2, R7 ;  /* 0x000000020d077224 */ /* 0x000fe200078e0207 */
[----:B------:R-:W-:Y:S01]  /*17400*/  ISETP.GE.AND P5, PT, R14, RZ, PT ;  /* 0x000000ff0e00720c */ /* 0x000fe20003fa6270 */
[----:B------:R-:W-:Y:S02]  /*17410*/  VIADD R14, R0, 0x41 ;  /* 0x00000041000e7836 */ /* 0x000fe40000000000 */
[----:B------:R-:W-:-:S02]  /*17420*/  @!P3 IMAD.IADD R6, R6, 0x1, -R13 ;  /* 0x000000010606b824 */ /* 0x000fc400078e0a0d */
[--C-:B------:R-:W-:Y:S01]  /*17430*/  @!P6 IMAD.IADD R10, R10, 0x1, -R13.reuse ;  /* 0x000000010a0ae824 */ /* 0x100fe200078e0a0d */
[C---:B------:R-:W-:Y:S01]  /*17440*/  ISETP.GT.U32.AND P6, PT, R13.reuse, R7, PT ;  /* 0x000000070d00720c */ /* 0x040fe20003fc4070 */
[----:B------:R-:W-:Y:S01]  /*17450*/  VIADD R8, R0, 0x40 ;  /* 0x0000004000087836 */ /* 0x000fe20000000000 */
[----:B------:R-:W-:Y:S02]  /*17460*/  IABS R9, R14 ;  /* 0x0000000e00097213 */ /* 0x000fe40000000000 */
[----:B------:R-:W-:Y:S01]  /*17470*/  ISETP.GT.U32.AND P3, PT, R13, R6, PT ;  /* 0x000000060d00720c */ /* 0x000fe20003f64070 */
[----:B------:R-:W-:Y:S01]  /*17480*/  @!P4 IMAD.IADD R4, R4, 0x1, -R13 ;  /* 0x000000010404c824 */ /* 0x000fe200078e0a0d */
[----:B------:R-:W-:Y:S01]  /*17490*/  IABS R15, R8 ;  /* 0x00000008000f7213 */ /* 0x000fe20000000000 */
[----:B------:R-:W-:Y:S02]  /*174a0*/  VIADD R2, R0, 0x3f ;  /* 0x0000003f00027836 */ /* 0x000fe40000000000 */
[----:B------:R-:W-:Y:S01]  /*174b0*/  IMAD.HI.U32 R11, R5, R9, RZ ;  /* 0x00000009050b7227 */ /* 0x000fe200078e00ff */
[----:B------:R-:W-:Y:S01]  /*174c0*/  ISETP.GT.U32.AND P4, PT, R13, R4, PT ;  /* 0x000000040d00720c */ /* 0x000fe20003f84070 */
[----:B------:R0:W-:Y:S01]  /*174d0*/  STL [R1+0x168], R3 ;  /* 0x0001680301007387 */ /* 0x0001e20000100800 */
[----:B------:R-:W-:Y:S01]  /*174e0*/  IABS R12, R2 ;  /* 0x00000002000c7213 */ /* 0x000fe20000000000 */
[----:B------:R-:W-:-:S02]  /*174f0*/  IMAD.MOV R11, RZ, RZ, -R11 ;  /* 0x000000ffff0b7224 */ /* 0x000fc400078e0a0b */
[----:B------:R-:W-:Y:S02]  /*17500*/  @!P6 IMAD.IADD R7, R7, 0x1, -R13 ;  /* 0x000000010707e824 */ /* 0x000fe400078e0a0d */
[----:B0-----:R-:W-:Y:S02]  /*17510*/  IMAD.MOV.U32 R3, RZ, RZ, R10 ;  /* 0x000000ffff037224 */ /* 0x001fe400078e000a */
[----:B------:R-:W-:Y:S01]  /*17520*/  IMAD.HI.U32 R10, R5, R15, RZ ;  /* 0x0000000f050a7227 */ /* 0x000fe200078e00ff */
[----:B------:R-:W-:-:S03]  /*17530*/  ISETP.GT.U32.AND P6, PT, R13, R7, PT ;  /* 0x000000070d00720c */ /* 0x000fc60003fc4070 */
[----:B------:R-:W-:Y:S01]  /*17540*/  @!P0 IMAD.MOV R3, RZ, RZ, -R3 ;  /* 0x000000ffff038224 */ /* 0x000fe200078e0a03 */
[----:B------:R-:W-:Y:S01]  /*17550*/  ISETP.GE.AND P0, PT, R14, RZ, PT ;  /* 0x000000ff0e00720c */ /* 0x000fe20003f06270 */
[----:B------:R-:W-:Y:S02]  /*17560*/  IMAD.MOV R10, RZ, RZ, -R10 ;  /* 0x000000ffff0a7224 */ /* 0x000fe400078e0a0a */
[----:B------:R-:W-:Y:S02]  /*17570*/  @!P3 IMAD.IADD R6, R6, 0x1, -R13 ;  /* 0x000000010606b824 */ /* 0x000fe400078e0a0d */
[----:B------:R-:W-:Y:S02]  /*17580*/  IMAD R9, R13, R11, R9 ;  /* 0x0000000b0d097224 */ /* 0x000fe400078e0209 */
[----:B------:R-:W-:Y:S01]  /*17590*/  IMAD.HI.U32 R14, R5, R12, RZ ;  /* 0x0000000c050e7227 */ /* 0x000fe200078e00ff */
[----:B------:R-:W-:-:S03]  /*175a0*/  ISETP.GE.AND P3, PT, R8, RZ, PT ;  /* 0x000000ff0800720c */ /* 0x000fc60003f66270 */
[C---:B------:R-:W-:Y:S02]  /*175b0*/  IMAD R15, R13.reuse, R10, R15 ;  /* 0x0000000a0d0f7224 */ /* 0x040fe400078e020f */
[----:B------:R-:W-:Y:S01]  /*175c0*/  @!P4 IMAD.IADD R4, R4, 0x1, -R13 ;  /* 0x000000010404c824 */ /* 0x000fe200078e0a0d */
[C---:B------:R-:W-:Y:S01]  /*175d0*/  ISETP.GT.U32.AND P4, PT, R13.reuse, R9, PT ;  /* 0x000000090d00720c */ /* 0x040fe20003f84070 */
[----:B------:R-:W-:Y:S02]  /*175e0*/  IMAD.MOV.U32 R16, RZ, RZ, R6 ;  /* 0x000000ffff107224 */ /* 0x000fe400078e0006 */
[----:B------:R-:W-:Y:S02]  /*175f0*/  IMAD.MOV R8, RZ, RZ, -R14 ;  /* 0x000000ffff087224 */ /* 0x000fe400078e0a0e */
[----:B------:R-:W-:Y:S01]  /*17600*/  @!P2 IMAD.MOV R16, RZ, RZ, -R16 ;  /* 0x000000ffff10a224 */ /* 0x000fe200078e0a10 */
[C---:B------:R-:W-:Y:S01]  /*17610*/  ISETP.GT.U32.AND P2, PT, R13.reuse, R15, PT ;  /* 0x0000000f0d00720c */ /* 0x040fe20003f44070 */
[----:B------:R-:W-:-:S02]  /*17620*/  IMAD R12, R13, R8, R12 ;  /* 0x000000080d0c7224 */ /* 0x000fc400078e020c */
[C---:B------:R-:W-:Y:S02]  /*17630*/  VIADD R6, R0.reuse, 0x3e ;  /* 0x0000003e00067836 */ /* 0x040fe40000000000 */
[--C-:B------:R-:W-:Y:S01]  /*17640*/  @!P6 IMAD.IADD R7, R7, 0x1, -R13.reuse ;  /* 0x000000010707e824 */ /* 0x100fe200078e0a0d */
[----:B------:R-:W-:Y:S01]  /*17650*/  ISETP.GT.U32.AND P6, PT, R13, R12, PT ;  /* 0x0000000c0d00720c */ /* 0x000fe20003fc4070 */
[----:B------:R0:W-:Y:S01]  /*17660*/  STL [R1+0x160], R3 ;  /* 0x0001600301007387 */ /* 0x0001e20000100800 */
[--C-:B------:R-:W-:Y:S02]  /*17670*/  @!P4 IMAD.IADD R9, R9, 0x1, -R13.reuse ;  /* 0x000000010909c824 */ /* 0x100fe400078e0a0d */
[----:B------:R-:W-:Y:S01]  /*17680*/  VIADD R14, R0, 0x3d ;  /* 0x0000003d000e7836 */ /* 0x000fe20000000000 */
[----:B------:R-:W-:Y:S02]  /*17690*/  ISETP.GE.AND P4, PT, R6, RZ, PT ;  /* 0x000000ff0600720c */ /* 0x000fe40003f86270 */
[----:B------:R-:W-:-:S02]  /*176a0*/  @!P2 IMAD.IADD R15, R15, 0x1, -R13 ;  /* 0x000000010f0fa824 */ /* 0x000fc400078e0a0d */
[----:B0-----:R-:W-:Y:S01]  /*176b0*/  IMAD.MOV.U32 R3, RZ, RZ, R4 ;  /* 0x000000ffff037224 */ /* 0x001fe200078e0004 */
[----:B------:R-:W-:Y:S02]  /*176c0*/  IABS R4, R6 ;  /* 0x0000000600047213 */ /* 0x000fe40000000000 */
[----:B------:R-:W-:Y:S01]  /*176d0*/  ISETP.GT.U32.AND P2, PT, R13, R9, PT ;  /* 0x000000090d00720c */ /* 0x000fe20003f44070 */
[----:B------:R-:W-:Y:S01]  /*176e0*/  @!P5 IMAD.MOV R3, RZ, RZ, -R3 ;  /* 0x000000ffff03d224 */ /* 0x000fe200078e0a03 */
[----:B------:R-:W-:Y:S01]  /*176f0*/  ISETP.GE.AND P5, PT, R2, RZ, PT ;  /* 0x000000ff0200720c */ /* 0x000fe20003fa6270 */
[----:B------:R-:W-:Y:S01]  /*17700*/  IMAD.HI.U32 R6, R5, R4, RZ ;  /* 0x0000000405067227 */ /* 0x000fe200078e00ff */
[----:B------:R-:W-:Y:S01]  /*17710*/  IABS R2, R14 ;  /* 0x0000000e00027213 */ /* 0x000fe20000000000 */
[----:B------:R-:W-:Y:S02]  /*17720*/  STL [R1+0x14c], R16 ;  /* 0x00014c1001007387 */ /* 0x000fe40000100800 */
[----:B------:R-:W-:-:S02]  /*17730*/  IMAD.MOV R6, RZ, RZ, -R6 ;  /* 0x000000ffff067224 */ /* 0x000fc400078e0a06 */
[----:B------:R0:W-:Y:S01]  /*17740*/  STL [R1+0x154], R3 ;  /* 0x0001540301007387 */ /* 0x0001e20000100800 */
[----:B------:R-:W-:Y:S01]  /*17750*/  @!P6 IMAD.IADD R12, R12, 0x1, -R13 ;  /* 0x000000010c0ce824 */ /* 0x000fe200078e0a0d */
[C---:B------:R-:W-:Y:S01]  /*17760*/  ISETP.GT.U32.AND P6, PT, R13.reuse, R15, PT ;  /* 0x0000000f0d00720c */ /* 0x040fe20003fc4070 */
[----:B------:R-:W-:Y:S02]  /*17770*/  IMAD R4, R13, R6, R4 ;  /* 0x000000060d047224 */ /* 0x000fe400078e0204 */
[----:B0-----:R-:W-:Y:S02]  /*17780*/  IMAD.MOV.U32 R3, RZ, RZ, R7 ;  /* 0x000000ffff037224 */ /* 0x001fe400078e0007 */
[----:B------:R-:W-:-:S04]  /*17790*/  IMAD.HI.U32 R7, R5, R2, RZ ;  /* 0x0000000205077227 */ /* 0x000fc800078e00ff */
[----:B------:R-:W-:Y:S02]  /*177a0*/  IMAD.MOV R7, RZ, RZ, -R7 ;  /* 0x000000ffff077224 */ /* 0x000fe400078e0a07 */
[--C-:B------:R-:W-:Y:S01]  /*177b0*/  @!P2 IMAD.IADD R9, R9, 0x1, -R13.reuse ;  /* 0x000000010909a824 */ /* 0x100fe200078e0a0d */
[C---:B------:R-:W-:Y:S01]  /*177c0*/  ISETP.GT.U32.AND P2, PT, R13.reuse, R4, PT ;  /* 0x000000040d00720c */ /* 0x040fe20003f44070 */
[----:B------:R-:W-:Y:S02]  /*177d0*/  IMAD R2, R13, R7, R2 ;  /* 0x000000070d027224 */ /* 0x000fe400078e0202 */
[----:B------:R-:W-:-:S03]  /*177e0*/  @!P6 IMAD.IADD R15, R15, 0x1, -R13 ;  /* 0x000000010f0fe824 */ /* 0x000fc600078e0a0d */
[C---:B------:R-:W-:Y:S01]  /*177f0*/  ISETP.GT.U32.AND P6, PT, R13.reuse, R2, PT ;  /* 0x000000020d00720c */ /* 0x040fe20003fc4070 */
[C---:B------:R-:W-:Y:S02]  /*17800*/  VIADD R11, R0.reuse, 0x3c ;  /* 0x0000003c000b7836 */ /* 0x040fe40000000000 */
[----:B------:R-:W-:Y:S02]  /*17810*/  VIADD R6, R0, 0x3b ;  /* 0x0000003b00067836 */ /* 0x000fe40000000000 */
[----:B------:R-:W-:Y:S02]  /*17820*/  @!P1 IMAD.MOV R3, RZ, RZ, -R3 ;  /* 0x000000ffff039224 */ /* 0x000fe400078e0a03 */
[--C-:B------:R-:W-:Y:S01]  /*17830*/  @!P2 IMAD.IADD R4, R4, 0x1, -R13.reuse ;  /* 0x000000010404a824 */ /* 0x100fe200078e0a0d */
[----:B------:R-:W-:Y:S02]  /*17840*/  IABS R8, R11 ;  /* 0x0000000b00087213 */ /* 0x000fe40000000000 */
[----:B------:R-:W-:Y:S01]  /*17850*/  IABS R16, R6 ;  /* 0x0000000600107213 */ /* 0x000fe20000000000 */
[----:B------:R0:W-:Y:S01]  /*17860*/  STL [R1+0x158], R3 ;  /* 0x0001580301007387 */ /* 0x0001e20000100800 */
[C---:B------:R-:W-:Y:S01]  /*17870*/  ISETP.GT.U32.AND P1, PT, R13.reuse, R12, PT ;  /* 0x0000000c0d00720c */ /* 0x040fe20003f24070 */
[----:B------:R-:W-:Y:S01]  /*17880*/  @!P6 IMAD.IADD R2, R2, 0x1, -R13 ;  /* 0x000000010202e824 */ /* 0x000fe200078e0a0d */
[----:B------:R-:W-:Y:S01]  /*17890*/  ISETP.GT.U32.AND P2, PT, R13, R4, PT ;  /* 0x000000040d00720c */ /* 0x000fe20003f44070 */
[----:B------:R-:W-:-:S04]  /*178a0*/  IMAD.HI.U32 R10, R5, R8, RZ ;  /* 0x00000008050a7227 */ /* 0x000fc800078e00ff */
[----:B0-----:R-:W-:Y:S02]  /*178b0*/  IMAD.MOV.U32 R3, RZ, RZ, R9 ;  /* 0x000000ffff037224 */ /* 0x001fe400078e0009 */
[----:B------:R-:W-:Y:S01]  /*178c0*/  IMAD.MOV.U32 R9, RZ, RZ, R16 ;  /* 0x000000ffff097224 */ /* 0x000fe200078e0010 */
[----:B------:R-:W-:Y:S01]  /*178d0*/  ISETP.GT.U32.AND P6, PT, R13, R2, PT ;  /* 0x000000020d00720c */ /* 0x000fe20003fc4070 */
[----:B------:R-:W-:Y:S01]  /*178e0*/  @!P0 IMAD.MOV R3, RZ, RZ, -R3 ;  /* 0x000000ffff038224 */ /* 0x000fe200078e0a03 */
[----:B------:R-:W-:Y:S01]  /*178f0*/  ISETP.GE.AND P0, PT, R11, RZ, PT ;  /* 0x000000ff0b00720c */ /* 0x000fe20003f06270 */
[----:B------:R-:W-:Y:S02]  /*17900*/  IMAD.MOV R10, RZ, RZ, -R10 ;  /* 0x000000ffff0a7224 */ /* 0x000fe400078e0a0a */
[----:B------:R-:W-:-:S04]  /*17910*/  IMAD.HI.U32 R11, R5, R9, RZ ;  /* 0x00000009050b7227 */ /* 0x000fc800078e00ff */
[----:B------:R-:W-:Y:S02]  /*17920*/  VIADD R7, R0, 0x3a ;  /* 0x0000003a00077836 */ /* 0x000fe40000000000 */
[----:B------:R-:W-:Y:S02]  /*17930*/  IMAD R8, R13, R10, R8 ;  /* 0x0000000a0d087224 */ /* 0x000fe400078e0208 */
[----:B------:R-:W-:Y:S02]  /*17940*/  IMAD.MOV R11, RZ, RZ, -R11 ;  /* 0x000000ffff0b7224 */ /* 0x000fe400078e0a0b */
[--C-:B------:R-:W-:Y:S01]  /*17950*/  @!P1 IMAD.IADD R12, R12, 0x1, -R13.reuse ;  /* 0x000000010c0c9824 */ /* 0x100fe200078e0a0d */
[----:B------:R-:W-:Y:S01]  /*17960*/  ISETP.GE.AND P1, PT, R14, RZ, PT ;  /* 0x000000ff0e00720c */ /* 0x000fe20003f26270 */
[----:B------:R-:W-:Y:S01]  /*17970*/  @!P2 IMAD.IADD R4, R4, 0x1, -R13 ;  /* 0x000000010404a824 */ /* 0x000fe200078e0a0d */
[----:B------:R-:W-:Y:S01]  /*17980*/  IABS R14, R7 ;  /* 0x00000007000e7213 */ /* 0x000fe20000000000 */
[----:B------:R-:W-:Y:S01]  /*17990*/  @!P3 IMAD.MOV R15, RZ, RZ, -R15 ;  /* 0x000000ffff0fb224 */ /* 0x000fe200078e0a0f */
[----:B------:R-:W-:Y:S01]  /*179a0*/  ISETP.GE.AND P2, PT, R7, RZ, PT ;  /* 0x000000ff0700720c */ /* 0x000fe20003f46270 */
[C---:B------:R-:W-:Y:S01]  /*179b0*/  IMAD R7, R13.reuse, R11, R9 ;  /* 0x0000000b0d077224 */ /* 0x040fe200078e0209 */
[----:B------:R-:W-:Y:S01]  /*179c0*/  ISETP.GT.U32.AND P3, PT, R13, R8, PT ;  /* 0x000000080d00720c */ /* 0x000fe20003f64070 */
[----:B------:R0:W-:Y:S01]  /*179d0*/  STL [R1+0x150], R3 ;  /* 0x0001500301007387 */ /* 0x0001e20000100800 */
[----:B------:R-:W-:-:S02]  /*179e0*/  @!P6 IMAD.IADD R2, R2, 0x1, -R13 ;  /* 0x000000010202e824 */ /* 0x000fc400078e0a0d */
[----:B------:R-:W-:Y:S01]  /*179f0*/  IMAD.HI.U32 R10, R5, R14, RZ ;  /* 0x0000000e050a7227 */ /* 0x000fe200078e00ff */
[----:B------:R-:W-:-:S03]  /*17a00*/  ISETP.GT.U32.AND P6, PT, R13, R7, PT ;  /* 0x000000070d00720c */ /* 0x000fc60003fc4070 */
[----:B0-----:R-:W-:Y:S02]  /*17a10*/  IMAD.MOV.U32 R3, RZ, RZ, R12 ;  /* 0x000000ffff037224 */ /* 0x001fe400078e000c */
[----:B------:R-:W-:Y:S02]  /*17a20*/  IMAD.MOV R10, RZ, RZ, -R10 ;  /* 0x000000ffff0a7224 */ /* 0x000fe400078e0a0a */
[----:B------:R-:W-:Y:S01]  /*17a30*/  @!P5 IMAD.MOV R3, RZ, RZ, -R3 ;  /* 0x000000ffff03d224 */ /* 0x000fe200078e0a03 */
[----:B------:R-:W-:Y:S01]  /*17a40*/  STL [R1+0x130], R15 ;  /* 0x0001300f01007387 */ /* 0x000fe20000100800 */
[----:B------:R-:W-:Y:S02]  /*17a50*/  IMAD R14, R13, R10, R14 ;  /* 0x0000000a0d0e7224 */ /* 0x000fe400078e020e */
[----:B------:R-:W-:Y:S01]  /*17a60*/  VIADD R10, R0, 0x39 ;  /* 0x00000039000a7836 */ /* 0x000fe20000000000 */
[----:B------:R0:W-:Y:S01]  /*17a70*/  STL [R1+0x134], R3 ;  /* 0x0001340301007387 */ /* 0x0001e20000100800 */
[----:B------:R-:W-:-:S02]  /*17a80*/  @!P3 IMAD.IADD R8, R8, 0x1, -R13 ;  /* 0x000000010808b824 */ /* 0x000fc400078e0a0d */
[----:B------:R-:W-:Y:S01]  /*17a90*/  VIADD R9, R0, 0x38 ;  /* 0x0000003800097836 */ /* 0x000fe20000000000 */
[----:B------:R-:W-:Y:S01]  /*17aa0*/  IABS R21, R10 ;  /* 0x0000000a00157213 */ /* 0x000fe20000000000 */
[----:B------:R-:W-:Y:S02]  /*17ab0*/  @!P6 IMAD.IADD R7, R7, 0x1, -R13 ;  /* 0x000000010707e824 */ /* 0x000fe400078e0a0d */
[----:B0-----:R-:W-:-:S04]  /*17ac0*/  IMAD.MOV.U32 R3, RZ, RZ, R4 ;  /* 0x000000ffff037224 */ /* 0x001fc800078e0004 */
[----:B------:R-:W-:Y:S01]  /*17ad0*/  @!P4 IMAD.MOV R3, RZ, RZ, -R3 ;  /* 0x000000ffff03c224 */ /* 0x000fe200078e0a03 */
[----:B------:R-:W-:Y:S01]  /*17ae0*/  ISETP.GT.U32.AND P4, PT, R13, R8, PT ;  /* 0x000000080d00720c */ /* 0x000fe20003f84070 */
[----:B------:R-:W-:Y:S01]  /*17af0*/  IMAD.HI.U32 R4, R5, R21, RZ ;  /* 0x0000001505047227 */ /* 0x000fe200078e00ff */
[----:B------:R-:W-:Y:S02]  /*17b00*/  IABS R20, R9 ;  /* 0x0000000900147213 */ /* 0x000fe40000000000 */
[----:B------:R-:W-:Y:S01]  /*17b10*/  ISETP.GT.U32.AND P6, PT, R13, R7, PT ;  /* 0x000000070d00720c */ /* 0x000fe20003fc4070 */
[----:B------:R0:W-:Y:S01]  /*17b20*/  STL [R1+0x140], R3 ;  /* 0x0001400301007387 */ /* 0x0001e20000100800 */
[----:B------:R-:W-:-:S04]  /*17b30*/  IMAD.MOV R4, RZ, RZ, -R4 ;  /* 0x000000ffff047224 */ /* 0x000fc800078e0a04 */
[----:B------:R-:W-:Y:S02]  /*17b40*/  IMAD R21, R13, R4, R21 ;  /* 0x000000040d157224 */ /* 0x000fe400078e0215 */
[----:B0-----:R-:W-:Y:S02]  /*17b50*/  IMAD.MOV.U32 R3, RZ, RZ, R2 ;  /* 0x000000ffff037224 */ /* 0x001fe400078e0002 */
[----:B------:R-:W-:-:S04]  /*17b60*/  IMAD.HI.U32 R2, R5, R20, RZ ;  /* 0x0000001405027227 */ /* 0x000fc800078e00ff */
[----:B------:R-:W-:Y:S02]  /*17b70*/  IMAD.MOV R2, RZ, RZ, -R2 ;  /* 0x000000ffff027224 */ /* 0x000fe400078e0a02 */
[--C-:B------:R-:W-:Y:S01]  /*17b80*/  @!P4 IMAD.IADD R8, R8, 0x1, -R13.reuse ;  /* 0x000000010808c824 */ /* 0x100fe200078e0a0d */
[----:B------:R-:W-:Y:S01]  /*17b90*/  ISETP.GE.AND P5, PT, R6, RZ, PT ;  /* 0x000000ff0600720c */ /* 0x000fe20003fa6270 */
[----:B------:R-:W-:Y:S02]  /*17ba0*/  IMAD R20, R13, R2, R20 ;  /* 0x000000020d147224 */ /* 0x000fe400078e0214 */
[----:B------:R-:W-:Y:S01]  /*17bb0*/  @!P6 IMAD.IADD R7, R7, 0x1, -R13 ;  /* 0x000000010707e824 */ /* 0x000fe200078e0a0d */
[C---:B------:R-:W-:Y:S01]  /*17bc0*/  ISETP.GT.U32.AND P6, PT, R13.reuse, R21, PT ;  /* 0x000000150d00720c */ /* 0x040fe20003fc4070 */
[----:B------:R-:W-:Y:S02]  /*17bd0*/  IMAD.MOV.U32 R11, RZ, RZ, R8 ;  /* 0x000000ffff0b7224 */ /* 0x000fe400078e0008 */
[----:B------:R-:W-:Y:S01]  /*17be0*/  VIADD R6, R0, 0x37 ;  /* 0x0000003700067836 */ /* 0x000fe20000000000 */
[C---:B------:R-:W-:Y:S01]  /*17bf0*/  ISETP.GT.U32.AND P3, PT, R13.reuse, R14, PT ;  /* 0x0000000e0d00720c */ /* 0x040fe20003f64070 */
[----:B------:R-:W-:Y:S01]  /*17c00*/  @!P1 IMAD.MOV R3, RZ, RZ, -R3 ;  /* 0x000000ffff039224 */ /* 0x000fe200078e0a03 */
[----:B------:R-:W-:Y:S01]  /*17c10*/  ISETP.GE.AND P1, PT, R10, RZ, PT ;  /* 0x000000ff0a00720c */ /* 0x000fe20003f26270 */
[----:B------:R-:W-:Y:S01]  /*17c20*/  @!P0 IMAD.MOV R11, RZ, RZ, -R11 ;  /* 0x000000ffff0b8224 */ /* 0x000fe200078e0a0b */
[----:B------:R-:W-:-:S02]  /*17c30*/  ISETP.GT.U32.AND P0, PT, R13, R20, PT ;  /* 0x000000140d00720c */ /* 0x000fc40003f04070 */
[----:B------:R-:W-:Y:S02]  /*17c40*/  IABS R10, R6 ;  /* 0x00000006000a7213 */ /* 0x000fe40000000000 */
[----:B------:R-:W-:-:S03]  /*17c50*/  ISETP.GE.AND P4, PT, R9, RZ, PT ;  /* 0x000000ff0900720c */ /* 0x000fc60003f86270 */
[----:B------:R-:W-:Y:S02]  /*17c60*/  IMAD.MOV.U32 R9, RZ, RZ, R10 ;  /* 0x000000ffff097224 */ /* 0x000fe400078e000a */
[----:B------:R-:W-:Y:S02]  /*17c70*/  VIADD R4, R0, 0x36 ;  /* 0x0000003600047836 */ /* 0x000fe40000000000 */
[--C-:B------:R-:W-:Y:S02]  /*17c80*/  @!P6 IMAD.IADD R21, R21, 0x1, -R13.reuse ;  /* 0x000000011515e824 */ /* 0x100fe400078e0a0d */
[----:B------:R-:W-:Y:S01]  /*17c90*/  IMAD.HI.U32 R2, R5, R9, RZ ;  /* 0x0000000905027227 */ /* 0x000fe200078e00ff */
[----:B------:R-:W-:Y:S02]  /*17ca0*/  IABS R12, R4 ;  /* 0x00000004000c7213 */ /* 0x000fe40000000000 */
[----:B------:R-:W-:Y:S01]  /*17cb0*/  ISETP.GT.U32.AND P6, PT, R13, R21, PT ;  /* 0x000000150d00720c */ /* 0x000fe20003fc4070 */
[----:B------:R-:W-:-:S02]  /*17cc0*/  @!P3 IMAD.IADD R14, R14, 0x1, -R13 ;  /* 0x000000010e0eb824 */ /* 0x000fc400078e0a0d */
[----:B------:R-:W-:Y:S02]  /*17cd0*/  @!P0 IMAD.IADD R20, R20, 0x1, -R13 ;  /* 0x0000000114148824 */ /* 0x000fe400078e0a0d */
[----:B------:R-:W-:Y:S01]  /*17ce0*/  IMAD.MOV R2, RZ, RZ, -R2 ;  /* 0x000000ffff027224 */ /* 0x000fe200078e0a02 */
[----:B------:R0:W-:Y:S01]  /*17cf0*/  STL [R1+0x144], R3 ;  /* 0x0001440301007387 */ /* 0x0001e20000100800 */
[C---:B------:R-:W-:Y:S02]  /*17d00*/  ISETP.GT.U32.AND P3, PT, R13.reuse, R14, PT ;  /* 0x0000000e0d00720c */ /* 0x040fe40003f64070 */
[C---:B------:R-:W-:Y:S01]  /*17d10*/  IMAD R9, R13.reuse, R2, R9 ;  /* 0x000000020d097224 */ /* 0x040fe200078e0209 */
[----:B------:R-:W-:Y:S01]  /*17d20*/  ISETP.GT.U32.AND P0, PT, R13, R20, PT ;  /* 0x000000140d00720c */ /* 0x000fe20003f04070 */
[----:B------:R-:W-:-:S04]  /*17d30*/  IMAD.HI.U32 R2, R5, R12, RZ ;  /* 0x0000000c05027227 */ /* 0x000fc800078e00ff */
[----:B0-----:R-:W-:Y:S02]  /*17d40*/  IMAD.MOV.U32 R3, RZ, RZ, R7 ;  /* 0x000000ffff037224 */ /* 0x001fe400078e0007 */
[C---:B------:R-:W-:Y:S01]  /*17d50*/  VIADD R7, R0.reuse, 0x35 ;  /* 0x0000003500077836 */ /* 0x040fe20000000000 */
[----:B------:R0:W-:Y:S01]  /*17d60*/  STL [R1+0x138], R11 ;  /* 0x0001380b01007387 */ /* 0x0001e20000100800 */
[----:B------:R-:W-:Y:S02]  /*17d70*/  VIADD R19, R0, 0x34 ;  /* 0x0000003400137836 */ /* 0x000fe40000000000 */
[----:B------:R-:W-:Y:S02]  /*17d80*/  IMAD.MOV R2, RZ, RZ, -R2 ;  /* 0x000000ffff027224 */ /* 0x000fe400078e0a02 */
[----:B------:R-:W-:Y:S01]  /*17d90*/  @!P6 IMAD.IADD R21, R21, 0x1, -R13 ;  /* 0x000000011515e824 */ /* 0x000fe200078e0a0d */
[----:B------:R-:W-:Y:S01]  /*17da0*/  IABS R10, R19 ;  /* 0x00000013000a7213 */ /* 0x000fe20000000000 */
[----:B------:R-:W-:Y:S01]  /*17db0*/  IMAD R12, R13, R2, R12 ;  /* 0x000000020d0c7224 */ /* 0x000fe200078e020c */
[----:B0-----:R-:W-:-:S02]  /*17dc0*/  IABS R11, R7 ;  /* 0x00000007000b7213 */ /* 0x001fc40000000000 */
[----:B------:R-:W-:Y:S01]  /*17dd0*/  ISETP.GT.U32.AND P6, PT, R13, R9, PT ;  /* 0x000000090d00720c */ /* 0x000fe20003fc4070 */
[----:B------:R-:W-:Y:S02]  /*17de0*/  @!P3 IMAD.IADD R14, R14, 0x1, -R13 ;  /* 0x000000010e0eb824 */ /* 0x000fe400078e0a0d */
        /* <DEDUP_REMOVED lines=8> */
[----:B------:R-:W-:Y:S02]  /*17e70*/  @!P5 IMAD.MOV R3, RZ, RZ, -R3 ;  /* 0x000000ffff03d224 */ /* 0x000fe400078e0a03 */
[----:B------:R-:W-:Y:S02]  /*17e80*/  IMAD R10, R13, R4, R10 ;  /* 0x000000040d0a7224 */ /* 0x000fe400078e020a */
[--C-:B------:R-:W-:Y:S01]  /*17e90*/  @!P6 IMAD.IADD R9, R9, 0x1, -R13.reuse ;  /* 0x000000010909e824 */ /* 0x100fe200078e0a0d */
[C---:B------:R-:W-:Y:S01]  /*17ea0*/  ISETP.GT.U32.AND P6, PT, R13.reuse, R11, PT ;  /* 0x0000000b0d00720c */ /* 0x040fe20003fc4070 */
[----:B------:R0:W-:Y:S01]  /*17eb0*/  STL [R1+0x13c], R3 ;  /* 0x00013c0301007387 */ /* 0x0001e20000100800 */
[----:B------:R-:W-:Y:S01]  /*17ec0*/  @!P0 IMAD.IADD R12, R12, 0x1, -R13 ;  /* 0x000000010c0c8824 */ /* 0x000fe200078e0a0d */
[----:B------:R-:W-:Y:S01]  /*17ed0*/  ISETP.GT.U32.AND P0, PT, R13, R10, PT ;  /* 0x0000000a0d00720c */ /* 0x000fe20003f04070 */
[----:B------:R-:W-:Y:S01]  /*17ee0*/  VIADD R15, R0, 0x33 ;  /* 0x00000033000f7836 */ /* 0x000fe20000000000 */
[----:B------:R-:W-:Y:S01]  /*17ef0*/  ISETP.GE.AND P5, PT, R6, RZ, PT ;  /* 0x000000ff0600720c */ /* 0x000fe20003fa6270 */
[----:B0-----:R-:W-:-:S03]  /*17f00*/  IMAD.MOV.U32 R3, RZ, RZ, R14 ;  /* 0x000000ffff037224 */ /* 0x001fc600078e000e */
[----:B------:R-:W-:Y:S01]  /*17f10*/  IABS R6, R15 ;  /* 0x0000000f00067213 */ /* 0x000fe20000000000 */
[C---:B------:R-:W-:Y:S02]  /*17f20*/  VIADD R4, R0.reuse, 0x31 ;  /* 0x0000003100047836 */ /* 0x040fe40000000000 */
[----:B------:R-:W-:Y:S02]  /*17f30*/  @!P2 IMAD.MOV R3, RZ, RZ, -R3 ;  /* 0x000000ffff03a224 */ /* 0x000fe400078e0a03 */
[----:B------:R-:W-:Y:S01]  /*17f40*/  VIADD R2, R0, 0x32 ;  /* 0x0000003200027836 */ /* 0x000fe20000000000 */
[----:B------:R-:W-:Y:S01]  /*17f50*/  IABS R17, R4 ;  /* 0x0000000400117213 */ /* 0x000fe20000000000 */
[----:B------:R-:W-:Y:S01]  /*17f60*/  @!P6 IMAD.IADD R11, R11, 0x1, -R13 ;  /* 0x000000010b0be824 */ /* 0x000fe200078e0a0d */
[----:B------:R0:W-:Y:S01]  /*17f70*/  STL [R1+0xfc], R3 ;  /* 0x0000fc0301007387 */ /* 0x0001e20000100800 */
[----:B------:R-:W-:Y:S01]  /*17f80*/  IMAD.HI.U32 R22, R5, R6, RZ ;  /* 0x0000000605167227 */ /* 0x000fe200078e00ff */
[----:B------:R-:W-:-:S02]  /*17f90*/  ISETP.GT.U32.AND P2, PT, R13, R9, PT ;  /* 0x000000090d00720c */ /* 0x000fc40003f44070 */
[----:B------:R-:W-:Y:S01]  /*17fa0*/  IABS R18, R2 ;  /* 0x0000000200127213 */ /* 0x000fe20000000000 */
[----:B------:R-:W-:Y:S02]  /*17fb0*/  @!P0 IMAD.IADD R10, R10, 0x1, -R13 ;  /* 0x000000010a0a8824 */ /* 0x000fe400078e0a0d */
[----:B0-----:R-:W-:Y:S01]  /*17fc0*/  IMAD.MOV.U32 R3, RZ, RZ, R21 ;  /* 0x000000ffff037224 */ /* 0x001fe200078e0015 */
[C---:B------:R-:W-:Y:S01]  /*17fd0*/  ISETP.GT.U32.AND P6, PT, R13.reuse, R12, PT ;  /* 0x0000000c0d00720c */ /* 0x040fe20003fc4070 */
[----:B------:R-:W-:Y:S02]  /*17fe0*/  IMAD.MOV R22, RZ, RZ, -R22 ;  /* 0x000000ffff167224 */ /* 0x000fe400078e0a16 */
[----:B------:R-:W-:Y:S01]  /*17ff0*/  @!P1 IMAD.MOV R3, RZ, RZ, -R3 ;  /* 0x000000ffff039224 */ /* 0x000fe200078e0a03 */
[----:B------:R-:W-:Y:S01]  /*18000*/  ISETP.GT.U32.AND P1, PT, R13, R11, PT ;  /* 0x0000000b0d00720c */ /* 0x000fe20003f24070 */
[----:B------:R-:W-:Y:S01]  /*18010*/  IMAD.HI.U32 R14, R5, R17, RZ ;  /* 0x00000011050e7227 */ /* 0x000fe200078e00ff */
[----:B------:R-:W-:-:S02]  /*18020*/  ISETP.GT.U32.AND P0, PT, R13, R10, PT ;  /* 0x0000000a0d00720c */ /* 0x000fc40003f04070 */
[----:B------:R0:W-:Y:S01]  /*18030*/  STL [R1+0xf8], R3 ;  /* 0x0000f80301007387 */ /* 0x0001e20000100800 */
[----:B------:R-:W-:-:S04]  /*18040*/  IMAD.HI.U32 R16, R5, R18, RZ ;  /* 0x0000001205107227 */ /* 0x000fc800078e00ff */
[C---:B------:R-:W-:Y:S02]  /*18050*/  IMAD R6, R13.reuse, R22, R6 ;  /* 0x000000160d067224 */ /* 0x040fe400078e0206 */
[----:B------:R-:W-:Y:S02]  /*18060*/  IMAD.MOV R14, RZ, RZ, -R14 ;  /* 0x000000ffff0e7224 */ /* 0x000fe400078e0a0e */
[----:B0-----:R-:W-:Y:S02]  /*18070*/  IMAD.MOV.U32 R3, RZ, RZ, R20 ;  /* 0x000000ffff037224 */ /* 0x001fe400078e0014 */
[----:B------:R-:W-:Y:S02]  /*18080*/  VIADD R8, R0, 0x30 ;  /* 0x0000003000087836 */ /* 0x000fe40000000000 */
[----:B------:R-:W-:Y:S02]  /*18090*/  IMAD.MOV R16, RZ, RZ, -R16 ;  /* 0x000000ffff107224 */ /* 0x000fe400078e0a10 */
[----:B------:R-:W-:-:S02]  /*180a0*/  IMAD R17, R13, R14, R17 ;  /* 0x0000000e0d117224 */ /* 0x000fc400078e0211 */
[----:B------:R-:W-:Y:S01]  /*180b0*/  @!P4 IMAD.MOV R3, RZ, RZ, -R3 ;  /* 0x000000ffff03c224 */ /* 0x000fe200078e0a03 */
[----:B------:R-:W-:Y:S01]  /*180c0*/  ISETP.GT.U32.AND P4, PT, R13, R6, PT ;  /* 0x000000060d00720c */ /* 0x000fe20003f84070 */
[--C-:B------:R-:W-:Y:S02]  /*180d0*/  @!P2 IMAD.IADD R9, R9, 0x1, -R13.reuse ;  /* 0x000000010909a824 */ /* 0x100fe400078e0a0d */
[----:B------:R-:W-:Y:S01]  /*180e0*/  IMAD R18, R13, R16, R18 ;  /* 0x000000100d127224 */ /* 0x000fe200078e0212 */
[----:B------:R-:W-:Y:S01]  /*180f0*/  IABS R16, R8 ;  /* 0x0000000800107213 */ /* 0x000fe20000000000 */
[--C-:B------:R-:W-:Y:S02]  /*18100*/  @!P6 IMAD.IADD R12, R12, 0x1, -R13.reuse ;  /* 0x000000010c0ce824 */ /* 0x100fe400078e0a0d */
[----:B------:R-:W-:Y:S01]  /*18110*/  @!P1 IMAD.IADD R11, R11, 0x1, -R13 ;  /* 0x000000010b0b9824 */ /* 0x000fe200078e0a0d */
[C---:B------:R-:W-:Y:S01]  /*18120*/  ISETP.GT.U32.AND P1, PT, R13.reuse, R17, PT ;  /* 0x000000110d00720c */ /* 0x040fe20003f24070 */
[----:B------:R0:W-:Y:S01]  /*18130*/  STL [R1+0xf4], R3 ;  /* 0x0000f40301007387 */ /* 0x0001e20000100800 */
[----:B------:R-:W-:Y:S01]  /*18140*/  IMAD.MOV.U32 R20, RZ, RZ, R9 ;  /* 0x000000ffff147224 */ /* 0x000fe200078e0009 */
[----:B------:R-:W-:Y:S01]  /*18150*/  ISETP.GT.U32.AND P2, PT, R13, R18, PT ;  /* 0x000000120d00720c */ /* 0x000fe20003f44070 */
[----:B------:R-:W-:Y:S01]  /*18160*/  @!P0 IMAD.IADD R10, R10, 0x1, -R13 ;  /* 0x000000010a0a8824 */ /* 0x000fe200078e0a0d */
[----:B------:R-:W-:Y:S01]  /*18170*/  ISETP.GE.AND P0, PT, R19, RZ, PT ;  /* 0x000000ff1300720c */ /* 0x000fe20003f06270 */
[----:B------:R-:W-:Y:S01]  /*18180*/  IMAD.HI.U32 R14, R5, R16, RZ ;  /* 0x00000010050e7227 */ /* 0x000fe200078e00ff */
[----:B------:R-:W-:-:S03]  /*18190*/  ISETP.GE.AND P6, PT, R7, RZ, PT ;  /* 0x000000ff0700720c */ /* 0x000fc60003fc6270 */
[----:B0-----:R-:W-:Y:S02]  /*181a0*/  IMAD.MOV.U32 R3, RZ, RZ, R12 ;  /* 0x000000ffff037224 */ /* 0x001fe400078e000c */
[----:B------:R-:W-:Y:S02]  /*181b0*/  @!P5 IMAD.MOV R20, RZ, RZ, -R20 ;  /* 0x000000ffff14d224 */ /* 0x000fe400078e0a14 */
[----:B------:R-:W-:Y:S02]  /*181c0*/  @!P3 IMAD.MOV R3, RZ, RZ, -R3 ;  /* 0x000000ffff03b224 */ /* 0x000fe400078e0a03 */
[----:B------:R-:W-:Y:S02]  /*181d0*/  VIADD R7, R0, 0x2f ;  /* 0x0000002f00077836 */ /* 0x000fe40000000000 */
[----:B------:R-:W-:Y:S02]  /*181e0*/  IMAD.MOV R14, RZ, RZ, -R14 ;  /* 0x000000ffff0e7224 */ /* 0x000fe400078e0a0e */
[----:B------:R-:W-:Y:S01]  /*181f0*/  @!P4 IMAD.IADD R6, R6, 0x1, -R13 ;  /* 0x000000010606c824 */ /* 0x000fe200078e0a0d */
[----:B------:R-:W-:Y:S01]  /*18200*/  STL [R1+0xf0], R20 ;  /* 0x0000f01401007387 */ /* 0x000fe20000100800 */
[----:B------:R-:W-:Y:S01]  /*18210*/  IABS R19, R7 ;  /* 0x0000000700137213 */ /* 0x000fe20000000000 */
[----:B------:R-:W-:-:S02]  /*18220*/  IMAD R16, R13, R14, R16 ;  /* 0x0000000e0d107224 */ /* 0x000fc400078e0210 */
[----:B------:R0:W-:Y:S01]  /*18230*/  STL [R1+0xec], R3 ;  /* 0x0000ec0301007387 */ /* 0x0001e20000100800 */
[--C-:B------:R-:W-:Y:S01]  /*18240*/  @!P1 IMAD.IADD R17, R17, 0x1, -R13.reuse ;  /* 0x0000000111119824 */ /* 0x100fe200078e0a0d */
[----:B------:R-:W-:Y:S01]  /*18250*/  ISETP.GT.U32.AND P1, PT, R13, R6, PT ;  /* 0x000000060d00720c */ /* 0x000fe20003f24070 */
[----:B------:R-:W-:Y:S01]  /*18260*/  @!P2 IMAD.IADD R18, R18, 0x1, -R13 ;  /* 0x000000011212a824 */ /* 0x000fe200078e0a0d */
[----:B------:R-:W-:Y:S01]  /*18270*/  ISETP.GE.AND P4, PT, R15, RZ, PT ;  /* 0x000000ff0f00720c */ /* 0x000fe20003f86270 */
[----:B------:R-:W-:Y:S02]  /*18280*/  IMAD.MOV.U32 R15, RZ, RZ, R19 ;  /* 0x000000ffff0f7224 */ /* 0x000fe400078e0013 */
[----:B0-----:R-:W-:-:S04]  /*18290*/  IMAD.MOV.U32 R3, RZ, RZ, R10 ;  /* 0x000000ffff037224 */ /* 0x001fc800078e000a */
[----:B------:R-:W-:Y:S01]  /*182a0*/  @!P0 IMAD.MOV R3, RZ, RZ, -R3 ;  /* 0x000000ffff038224 */ /* 0x000fe200078e0a03 */
[----:B------:R-:W-:Y:S01]  /*182b0*/  ISETP.GT.U32.AND P0, PT, R13, R16, PT ;  /* 0x000000100d00720c */ /* 0x000fe20003f04070 */
[----:B------:R-:W-:Y:S01]  /*182c0*/  IMAD.HI.U32 R9, R5, R15, RZ ;  /* 0x0000000f05097227 */ /* 0x000fe200078e00ff */
[C---:B------:R-:W-:Y:S02]  /*182d0*/  ISETP.GT.U32.AND P5, PT, R13.reuse, R17, PT ;  /* 0x000000110d00720c */ /* 0x040fe40003fa4070 */
[----:B------:R-:W-:Y:S01]  /*182e0*/  ISETP.GT.U32.AND P3, PT, R13, R18, PT ;  /* 0x000000120d00720c */ /* 0x000fe20003f64070 */
[----:B------:R-:W-:Y:S01]  /*182f0*/  @!P6 IMAD.MOV R11, RZ, RZ, -R11 ;  /* 0x000000ffff0be224 */ /* 0x000fe200078e0a0b */
[----:B------:R-:W-:Y:S01]  /*18300*/  ISETP.GE.AND P2, PT, R2, RZ, PT ;  /* 0x000000ff0200720c */ /* 0x000fe20003f46270 */
[----:B------:R-:W-:Y:S02]  /*18310*/  IMAD.MOV R9, RZ, RZ, -R9 ;  /* 0x000000ffff097224 */ /* 0x000fe400078e0a09 */
[----:B------:R-:W-:-:S02]  /*18320*/  VIADD R2, R0, 0x2e ;  /* 0x0000002e00027836 */ /* 0x000fc40000000000 */
[----:B------:R-:W-:Y:S01]  /*18330*/  @!P1 IMAD.IADD R6, R6, 0x1, -R13 ;  /* 0x0000000106069824 */ /* 0x000fe200078e0a0d */
[----:B------:R-:W-:Y:S01]  /*18340*/  STL [R1+0xe8], R11 ;  /* 0x0000e80b01007387 */ /* 0x000fe20000100800 */
[----:B------:R-:W-:Y:S01]  /*18350*/  IMAD R15, R13, R9, R15 ;  /* 0x000000090d0f7224 */ /* 0x000fe200078e020f */
[----:B------:R-:W-:Y:S01]  /*18360*/  ISETP.GE.AND P6, PT, R4, RZ, PT ;  /* 0x000000ff0400720c */ /* 0x000fe20003fc6270 */
[--C-:B------:R-:W-:Y:S01]  /*18370*/  @!P0 IMAD.IADD R16, R16, 0x1, -R13.reuse ;  /* 0x0000000110108824 */ /* 0x100fe200078e0a0d */
[----:B------:R0:W-:Y:S01]  /*18380*/  STL [R1+0xe4], R3 ;  /* 0x0000e40301007387 */ /* 0x0001e20000100800 */
[----:B------:R-:W-:Y:S01]  /*18390*/  IABS R4, R2 ;  /* 0x0000000200047213 */ /* 0x000fe20000000000 */
[--C-:B------:R-:W-:Y:S01]  /*183a0*/  @!P5 IMAD.IADD R17, R17, 0x1, -R13.reuse ;  /* 0x000000011111d824 */ /* 0x100fe200078e0a0d */
[----:B------:R-:W-:Y:S01]  /*183b0*/  ISETP.GT.U32.AND P5, PT, R13, R15, PT ;  /* 0x0000000f0d00720c */ /* 0x000fe20003fa4070 */
[----:B------:R-:W-:Y:S01]  /*183c0*/  @!P3 IMAD.IADD R18, R18, 0x1, -R13 ;  /* 0x000000011212b824 */ /* 0x000fe200078e0a0d */
[----:B------:R-:W-:Y:S01]  /*183d0*/  ISETP.GE.AND P3, PT, R7, RZ, PT ;  /* 0x000000ff0700720c */ /* 0x000fe20003f66270 */
[----:B0-----:R-:W-:-:S02]  /*183e0*/  IMAD.MOV.U32 R3, RZ, RZ, R6 ;  /* 0x000000ffff037224 */ /* 0x001fc400078e0006 */
[----:B------:R-:W-:-:S04]  /*183f0*/  IMAD.HI.U32 R7, R5, R4, RZ ;  /* 0x0000000405077227 */ /* 0x000fc800078e00ff */
[----:B------:R-:W-:Y:S01]  /*18400*/  @!P4 IMAD.MOV R3, RZ, RZ, -R3 ;  /* 0x000000ffff03c224 */ /* 0x000fe200078e0a03 */
[C---:B------:R-:W-:Y:S01]  /*18410*/  ISETP.GT.U32.AND P4, PT, R13.reuse, R16, PT ;  /* 0x000000100d00720c */ /* 0x040fe20003f84070 */
[----:B------:R-:W-:Y:S01]  /*18420*/  IMAD.MOV R7, RZ, RZ, -R7 ;  /* 0x000000ffff077224 */ /* 0x000fe200078e0a07 */
[----:B------:R-:W-:Y:S01]  /*18430*/  ISETP.GE.AND P1, PT, R8, RZ, PT ;  /* 0x000000ff0800720c */ /* 0x000fe20003f26270 */
[----:B------:R-:W-:Y:S01]  /*18440*/  VIADD R8, R0, 0x2d ;  /* 0x0000002d00087836 */ /* 0x000fe20000000000 */
[----:B------:R-:W-:Y:S01]  /*18450*/  ISETP.GE.AND P0, PT, R2, RZ, PT ;  /* 0x000000ff0200720c */ /* 0x000fe20003f06270 */
[----:B------:R-:W-:Y:S02]  /*18460*/  IMAD R2, R13, R7, R4 ;  /* 0x000000070d027224 */ /* 0x000fe400078e0204 */
[----:B------:R-:W-:Y:S01]  /*18470*/  @!P5 IMAD.IADD R15, R15, 0x1, -R13 ;  /* 0x000000010f0fd824 */ /* 0x000fe200078e0a0d */
[----:B------:R-:W-:Y:S01]  /*18480*/  IABS R9, R8 ;  /* 0x0000000800097213 */ /* 0x000fe20000000000 */
[----:B------:R-:W-:-:S04]  /*18490*/  VIADD R7, R0, 0x2c ;  /* 0x0000002c00077836 */ /* 0x000fc80000000000 */
[----:B------:R-:W-:Y:S01]  /*184a0*/  @!P4 IMAD.IADD R16, R16, 0x1, -R13 ;  /* 0x000000011010c824 */ /* 0x000fe200078e0a0d */
[----:B------:R-:W-:Y:S01]  /*184b0*/  ISETP.GT.U32.AND P4, PT, R13, R2, PT ;  /* 0x000000020d00720c */ /* 0x000fe20003f84070 */
[----:B------:R-:W-:Y:S01]  /*184c0*/  IMAD.HI.U32 R6, R5, R9, RZ ;  /* 0x0000000905067227 */ /* 0x000fe200078e00ff */
[C---:B------:R-:W-:Y:S02]  /*184d0*/  ISETP.GT.U32.AND P5, PT, R13.reuse, R15, PT ;  /* 0x0000000f0d00720c */ /* 0x040fe40003fa4070 */
[----:B------:R-:W-:Y:S01]  /*184e0*/  IABS R11, R7 ;  /* 0x00000007000b7213 */ /* 0x000fe20000000000 */
[C---:B------:R-:W-:Y:S02]  /*184f0*/  VIADD R4, R0.reuse, 0x2b ;  /* 0x0000002b00047836 */ /* 0x040fe40000000000 */
[----:B------:R-:W-:Y:S02]  /*18500*/  IMAD.MOV R6, RZ, RZ, -R6 ;  /* 0x000000ffff067224 */ /* 0x000fe400078e0a06 */
[----:B------:R-:W-:Y:S01]  /*18510*/  VIADD R10, R0, 0x2a ;  /* 0x0000002a000a7836 */ /* 0x000fe20000000000 */
[----:B------:R-:W-:Y:S01]  /*18520*/  IABS R14, R4 ;  /* 0x00000004000e7213 */ /* 0x000fe20000000000 */
[----:B------:R-:W-:-:S02]  /*18530*/  IMAD R9, R13, R6, R9 ;  /* 0x000000060d097224 */ /* 0x000fc400078e0209 */
[----:B------:R-:W-:Y:S01]  /*18540*/  IMAD.HI.U32 R21, R5, R11, RZ ;  /* 0x0000000b05157227 */ /* 0x000fe200078e00ff */
[----:B------:R-:W-:-:S03]  /*18550*/  IABS R12, R10 ;  /* 0x0000000a000c7213 */ /* 0x000fc60000000000 */
[--C-:B------:R-:W-:Y:S02]  /*18560*/  @!P4 IMAD.IADD R2, R2, 0x1, -R13.reuse ;  /* 0x000000010202c824 */ /* 0x100fe400078e0a0d */
[----:B------:R-:W-:Y:S01]  /*18570*/  @!P5 IMAD.IADD R15, R15, 0x1, -R13 ;  /* 0x000000010f0fd824 */ /* 0x000fe200078e0a0d */
[----:B------:R-:W-:Y:S01]  /*18580*/  ISETP.GT.U32.AND P5, PT, R13, R9, PT ;  /* 0x000000090d00720c */ /* 0x000fe20003fa4070 */
[----:B------:R-:W-:Y:S01]  /*18590*/  IMAD.HI.U32 R20, R5, R14, RZ ;  /* 0x0000000e05147227 */ /* 0x000fe200078e00ff */
[----:B------:R0:W-:Y:S03]  /*185a0*/  STL [R1+0xe0], R3 ;  /* 0x0000e00301007387 */ /* 0x0001e60000100800 */
[----:B------:R-:W-:Y:S02]  /*185b0*/  IMAD.MOV R21, RZ, RZ, -R21 ;  /* 0x000000ffff157224 */ /* 0x000fe400078e0a15 */
[----:B------:R-:W-:Y:S01]  /*185c0*/  @!P2 IMAD.MOV R18, RZ, RZ, -R18 ;  /* 0x000000ffff12a224 */ /* 0x000fe200078e0a12 */
[----:B------:R-:W-:Y:S01]  /*185d0*/  ISETP.GT.U32.AND P2, PT, R13, R2, PT ;  /* 0x000000020d00720c */ /* 0x000fe20003f44070 */
[----:B------:R-:W-:Y:S01]  /*185e0*/  IMAD.HI.U32 R19, R5, R12, RZ ;  /* 0x0000000c05137227 */ /* 0x000fe200078e00ff */
[----:B------:R-:W-:-:S03]  /*185f0*/  ISETP.GE.AND P4, PT, R8, RZ, PT ;  /* 0x000000ff0800720c */ /* 0x000fc60003f86270 */
[----:B------:R-:W-:Y:S02]  /*18600*/  IMAD.MOV R20, RZ, RZ, -R20 ;  /* 0x000000ffff147224 */ /* 0x000fe400078e0a14 */
[C---:B------:R-:W-:Y:S02]  /*18610*/  IMAD R8, R13.reuse, R21, R11 ;  /* 0x000000150d087224 */ /* 0x040fe400078e020b */
[----:B0-----:R-:W-:Y:S02]  /*18620*/  IMAD.MOV.U32 R3, RZ, RZ, R17 ;  /* 0x000000ffff037224 */ /* 0x001fe400078e0011 */
[----:B------:R-:W-:Y:S02]  /*18630*/  IMAD.MOV R19, RZ, RZ, -R19 ;  /* 0x000000ffff137224 */ /* 0x000fe400078e0a13 */
[C---:B------:R-:W-:Y:S02]  /*18640*/  IMAD R14, R13.reuse, R20, R14 ;  /* 0x000000140d0e7224 */ /* 0x040fe400078e020e */
[----:B------:R-:W-:Y:S01]  /*18650*/  @!P6 IMAD.MOV R3, RZ, RZ, -R3 ;  /* 0x000000ffff03e224 */ /* 0x000fe200078e0a03 */
[C---:B------:R-:W-:Y:S01]  /*18660*/  ISETP.GT.U32.AND P6, PT, R13.reuse, R8, PT ;  /* 0x000000080d00720c */ /* 0x040fe20003fc4070 */
[C---:B------:R-:W-:Y:S01]  /*18670*/  IMAD R12, R13.reuse, R19, R12 ;  /* 0x000000130d0c7224 */ /* 0x040fe200078e020c */
[----:B------:R-:W-:Y:S01]  /*18680*/  STL [R1+0xdc], R18 ;  /* 0x0000dc1201007387 */ /* 0x000fe20000100800 */
[----:B------:R-:W-:Y:S01]  /*18690*/  @!P1 IMAD.MOV R16, RZ, RZ, -R16 ;  /* 0x000000ffff109224 */ /* 0x000fe200078e0a10 */
[----:B------:R-:W-:Y:S01]  /*186a0*/  ISETP.GT.U32.AND P1, PT, R13, R14, PT ;  /* 0x0000000e0d00720c */ /* 0x000fe20003f24070 */
[--C-:B------:R-:W-:Y:S01]  /*186b0*/  @!P5 IMAD.IADD R9, R9, 0x1, -R13.reuse ;  /* 0x000000010909d824 */ /* 0x100fe200078e0a0d */
[----:B------:R0:W-:Y:S01]  /*186c0*/  STL [R1+0xd4], R3 ;  /* 0x0000d40301007387 */ /* 0x0001e20000100800 */
[----:B------:R-:W-:Y:S01]  /*186d0*/  @!P2 IMAD.IADD R2, R2, 0x1, -R13 ;  /* 0x000000010202a824 */ /* 0x000fe200078e0a0d */
[C---:B------:R-:W-:Y:S01]  /*186e0*/  ISETP.GT.U32.AND P2, PT, R13.reuse, R12, PT ;  /* 0x0000000c0d00720c */ /* 0x040fe20003f44070 */
[----:B------:R-:W-:Y:S01]  /*186f0*/  VIADD R6, R0, 0x29 ;  /* 0x0000002900067836 */ /* 0x000fe20000000000 */
[----:B------:R-:W-:Y:S01]  /*18700*/  ISETP.GT.U32.AND P5, PT, R13, R9, PT ;  /* 0x000000090d00720c */ /* 0x000fe20003fa4070 */
[----:B0-----:R-:W-:-:S03]  /*18710*/  IMAD.MOV.U32 R3, RZ, RZ, R15 ;  /* 0x000000ffff037224 */ /* 0x001fc600078e000f */
[----:B------:R-:W-:Y:S01]  /*18720*/  IABS R11, R6 ;  /* 0x00000006000b7213 */ /* 0x000fe20000000000 */
[----:B------:R-:W-:Y:S01]  /*18730*/  @!P3 IMAD.MOV R3, RZ, RZ, -R3 ;  /* 0x000000ffff03b224 */ /* 0x000fe200078e0a03 */
[----:B------:R-:W-:Y:S01]  /*18740*/  ISETP.GE.AND P3, PT, R7, RZ, PT ;  /* 0x000000ff0700720c */ /* 0x000fe20003f66270 */
[----:B------:R-:W-:Y:S02]  /*18750*/  VIADD R7, R0, 0x28 ;  /* 0x0000002800077836 */ /* 0x000fe40000000000 */
[--C-:B------:R-:W-:Y:S01]  /*18760*/  @!P6 IMAD.IADD R8, R8, 0x1, -R13.reuse ;  /* 0x000000010808e824 */ /* 0x100fe200078e0a0d */
[----:B------:R0:W-:Y:S01]  /*18770*/  STL [R1+0xc8], R16 ;  /* 0x0000c81001007387 */ /* 0x0001e20000100800 */
[----:B------:R-:W-:Y:S01]  /*18780*/  IMAD.HI.U32 R15, R5, R11, RZ ;  /* 0x0000000b050f7227 */ /* 0x000fe200078e00ff */
[----:B------:R-:W-:Y:S02]  /*18790*/  ISETP.GE.AND P6, PT, R10, RZ, PT ;  /* 0x000000ff0a00720c */ /* 0x000fe40003fc6270 */
[----:B------:R1:W-:Y:S01]  /*187a0*/  STL [R1+0xc4], R3 ;  /* 0x0000c40301007387 */ /* 0x0003e20000100800 */
[--C-:B------:R-:W-:Y:S01]  /*187b0*/  @!P1 IMAD.IADD R14, R14, 0x1, -R13.reuse ;  /* 0x000000010e0e9824 */ /* 0x100fe200078e0a0d */
[----:B------:R-:W-:Y:S01]  /*187c0*/  ISETP.GT.U32.AND P1, PT, R13, R8, PT ;  /* 0x000000080d00720c */ /* 0x000fe20003f24070 */
[----:B------:R-:W-:Y:S01]  /*187d0*/  @!P2 IMAD.IADD R12, R12, 0x1, -R13 ;  /* 0x000000010c0ca824 */ /* 0x000fe200078e0a0d */
[----:B0-----:R-:W-:Y:S01]  /*187e0*/  IABS R16, R7 ;  /* 0x0000000700107213 */ /* 0x001fe20000000000 */
[----:B------:R-:W-:-:S02]  /*187f0*/  IMAD.MOV R15, RZ, RZ, -R15 ;  /* 0x000000ffff0f7224 */ /* 0x000fc400078e0a0f */
[----:B-1----:R-:W-:Y:S02]  /*18800*/  IMAD.MOV.U32 R3, RZ, RZ, R2 ;  /* 0x000000ffff037224 */ /* 0x002fe400078e0002 */
[----:B------:R-:W-:Y:S02]  /*18810*/  IMAD.MOV.U32 R10, RZ, RZ, R16 ;  /* 0x000000ffff0a7224 */ /* 0x000fe400078e0010 */
[----:B------:R-:W-:Y:S01]  /*18820*/  @!P5 IMAD.IADD R9, R9, 0x1, -R13 ;  /* 0x000000010909d824 */ /* 0x000fe200078e0a0d */
[----:B------:R-:W-:Y:S01]  /*18830*/  ISETP.GE.AND P5, PT, R4, RZ, PT ;  /* 0x000000ff0400720c */ /* 0x000fe20003fa6270 */
[----:B------:R-:W-:Y:S01]  /*18840*/  @!P0 IMAD.MOV R3, RZ, RZ, -R3 ;  /* 0x000000ffff038224 */ /* 0x000fe200078e0a03 */
[C---:B------:R-:W-:Y:S01]  /*18850*/  ISETP.GT.U32.AND P0, PT, R13.reuse, R12, PT ;  /* 0x0000000c0d00720c */ /* 0x040fe20003f04070 */
[----:B------:R-:W-:Y:S02]  /*18860*/  IMAD R4, R13, R15, R11 ;  /* 0x0000000f0d047224 */ /* 0x000fe400078e020b */
[----:B------:R-:W-:Y:S01]  /*18870*/  IMAD.HI.U32 R11, R5, R10, RZ ;  /* 0x0000000a050b7227 */ /* 0x000fe200078e00ff */
[----:B------:R0:W-:Y:S03]  /*18880*/  STL [R1+0xb4], R3 ;  /* 0x0000b40301007387 */ /* 0x0001e60000100800 */
[----:B------:R-:W-:Y:S01]  /*18890*/  IMAD.MOV R11, RZ, RZ, -R11 ;  /* 0x000000ffff0b7224 */ /* 0x000fe200078e0a0b */
[----:B------:R-:W-:Y:S01]  /*188a0*/  ISETP.GT.U32.AND P2, PT, R13, R14, PT ;  /* 0x0000000e0d00720c */ /* 0x000fe20003f44070 */
[----:B------:R-:W-:Y:S01]  /*188b0*/  @!P1 IMAD.IADD R8, R8, 0x1, -R13 ;  /* 0x0000000108089824 */ /* 0x000fe200078e0a0d */
[----:B------:R-:W-:Y:S01]  /*188c0*/  ISETP.GE.AND P1, PT, R6, RZ, PT ;  /* 0x000000ff0600720c */ /* 0x000fe20003f26270 */
[----:B0-----:R-:W-:-:S02]  /*188d0*/  IMAD.MOV.U32 R3, RZ, RZ, R9 ;  /* 0x000000ffff037224 */ /* 0x001fc400078e0009 */
[----:B------:R-:W-:Y:S02]  /*188e0*/  VIADD R2, R0, 0x27 ;  /* 0x0000002700027836 */ /* 0x000fe40000000000 */
[----:B------:R-:W-:Y:S01]  /*188f0*/  @!P4 IMAD.MOV R3, RZ, RZ, -R3 ;  /* 0x000000ffff03c224 */ /* 0x000fe200078e0a03 */
[C---:B------:R-:W-:Y:S01]  /*18900*/  ISETP.GT.U32.AND P4, PT, R13.reuse, R4, PT ;  /* 0x000000040d00720c */ /* 0x040fe20003f84070 */
[----:B------:R-:W-:Y:S01]  /*18910*/  IMAD R6, R13, R11, R10 ;  /* 0x0000000b0d067224 */ /* 0x000fe200078e020a */
[----:B------:R-:W-:Y:S01]  /*18920*/  IABS R16, R2 ;  /* 0x0000000200107213 */ /* 0x000fe20000000000 */
[----:B------:R-:W-:-:S03]  /*18930*/  @!P0 IMAD.IADD R12, R12, 0x1, -R13 ;  /* 0x000000010c0c8824 */ /* 0x000fc600078e0a0d */
[----:B------:R-:W-:Y:S01]  /*18940*/  ISETP.GT.U32.AND P0, PT, R13, R6, PT ;  /* 0x000000060d00720c */ /* 0x000fe20003f04070 */
[----:B------:R-:W-:Y:S01]  /*18950*/  IMAD.HI.U32 R10, R5, R16, RZ ;  /* 0x00000010050a7227 */ /* 0x000fe200078e00ff */
[----:B------:R0:W-:Y:S03]  /*18960*/  STL [R1+0xb0], R3 ;  /* 0x0000b00301007387 */ /* 0x0001e60000100800 */
[--C-:B------:R-:W-:Y:S02]  /*18970*/  @!P2 IMAD.IADD R14, R14, 0x1, -R13.reuse ;  /* 0x000000010e0ea824 */ /* 0x100fe400078e0a0d */
[----:B------:R-:W-:Y:S02]  /*18980*/  IMAD.MOV R10, RZ, RZ, -R10 ;  /* 0x000000ffff0a7224 */ /* 0x000fe400078e0a0a */
[----:B------:R-:W-:Y:S02]  /*18990*/  @!P4 IMAD.IADD R4, R4, 0x1, -R13 ;  /* 0x000000010404c824 */ /* 0x000fe400078e0a0d */
[----:B------:R-:W-:-:S02]  /*189a0*/  IMAD.MOV.U32 R15, RZ, RZ, R8 ;  /* 0x000000ffff0f7224 */ /* 0x000fc400078e0008 */
[----:B0-----:R-:W-:Y:S02]  /*189b0*/  IMAD.MOV.U32 R3, RZ, RZ, R14 ;  /* 0x000000ffff037224 */ /* 0x001fe400078e000e */
[C---:B------:R-:W-:Y:S02]  /*189c0*/  IMAD R16, R13.reuse, R10, R16 ;  /* 0x0000000a0d107224 */ /* 0x040fe400078e0210 */
[----:B------:R-:W-:Y:S01]  /*189d0*/  @!P0 IMAD.IADD R6, R6, 0x1, -R13 ;  /* 0x0000000106068824 */ /* 0x000fe200078e0a0d */
[C---:B------:R-:W-:Y:S01]  /*189e0*/  ISETP.GT.U32.AND P0, PT, R13.reuse, R4, PT ;  /* 0x000000040d00720c */ /* 0x040fe20003f04070 */
[----:B------:R-:W-:Y:S02]  /*189f0*/  @!P3 IMAD.MOV R15, RZ, RZ, -R15 ;  /* 0x000000ffff0fb224 */ /* 0x000fe400078e0a0f */
[----:B------:R-:W-:Y:S02]  /*18a00*/  VIADD R9, R0, 0x26 ;  /* 0x0000002600097836 */ /* 0x000fe40000000000 */
[----:B------:R-:W-:Y:S01]  /*18a10*/  @!P5 IMAD.MOV R3, RZ, RZ, -R3 ;  /* 0x000000ffff03d224 */ /* 0x000fe200078e0a03 */
[----:B------:R-:W-:Y:S01]  /*18a20*/  ISETP.GT.U32.AND P5, PT, R13, R16, PT ;  /* 0x000000100d00720c */ /* 0x000fe20003fa4070 */
[----:B------:R-:W-:Y:S01]  /*18a30*/  STL [R1+0xa4], R15 ;  /* 0x0000a40f01007387 */ /* 0x000fe20000100800 */
[----:B------:R-:W-:-:S03]  /*18a40*/  IABS R17, R9 ;  /* 0x0000000900117213 */ /* 0x000fc60000000000 */
[----:B------:R0:W-:Y:S01]  /*18a50*/  STL [R1+0xa0], R3 ;  /* 0x0000a00301007387 */ /* 0x0001e20000100800 */
[----:B------:R-:W-:Y:S01]  /*18a60*/  ISETP.GE.AND P2, PT, R7, RZ, PT ;  /* 0x000000ff0700720c */ /* 0x000fe20003f46270 */
[----:B------:R-:W-:Y:S01]  /*18a70*/  IMAD.HI.U32 R8, R5, R17, RZ ;  /* 0x0000001105087227 */ /* 0x000fe200078e00ff */
[----:B------:R-:W-:Y:S02]  /*18a80*/  ISETP.GE.AND P4, PT, R2, RZ, PT ;  /* 0x000000ff0200720c */ /* 0x000fe40003f86270 */
[----:B------:R-:W-:Y:S01]  /*18a90*/  ISETP.GT.U32.AND P3, PT, R13, R6, PT ;  /* 0x000000060d00720c */ /* 0x000fe20003f64070 */
[----:B0-----:R-:W-:Y:S02]  /*18aa0*/  IMAD.MOV.U32 R3, RZ, RZ, R12 ;  /* 0x000000ffff037224 */ /* 0x001fe400078e000c */
[----:B------:R-:W-:Y:S02]  /*18ab0*/  VIADD R7, R0, 0x25 ;  /* 0x0000002500077836 */ /* 0x000fe40000000000 */
[----:B------:R-:W-:-:S02]  /*18ac0*/  @!P6 IMAD.MOV R3, RZ, RZ, -R3 ;  /* 0x000000ffff03e224 */ /* 0x000fc400078e0a03 */
[----:B------:R-:W-:Y:S02]  /*18ad0*/  VIADD R2, R0, 0x24 ;  /* 0x0000002400027836 */ /* 0x000fe40000000000 */
[--C-:B------:R-:W-:Y:S01]  /*18ae0*/  @!P0 IMAD.IADD R4, R4, 0x1, -R13.reuse ;  /* 0x0000000104048824 */ /* 0x100fe200078e0a0d */
[----:B------:R0:W-:Y:S01]  /*18af0*/  STL [R1+0x9c], R3 ;  /* 0x00009c0301007387 */ /* 0x0001e20000100800 */
[----:B------:R-:W-:Y:S01]  /*18b00*/  IMAD.MOV R8, RZ, RZ, -R8 ;  /* 0x000000ffff087224 */ /* 0x000fe200078e0a08 */
[----:B------:R-:W-:Y:S01]  /*18b10*/  IABS R11, R7 ;  /* 0x00000007000b7213 */ /* 0x000fe20000000000 */
[----:B------:R-:W-:Y:S01]  /*18b20*/  @!P5 IMAD.IADD R16, R16, 0x1, -R13 ;  /* 0x000000011010d824 */ /* 0x000fe200078e0a0d */
[----:B------:R-:W-:Y:S01]  /*18b30*/  IABS R10, R2 ;  /* 0x00000002000a7213 */ /* 0x000fe20000000000 */
[----:B------:R-:W-:Y:S02]  /*18b40*/  IMAD R17, R13, R8, R17 ;  /* 0x000000080d117224 */ /* 0x000fe400078e0211 */
[----:B0-----:R-:W-:Y:S01]  /*18b50*/  IMAD.MOV.U32 R3, RZ, RZ, R4 ;  /* 0x000000ffff037224 */ /* 0x001fe200078e0004 */
[----:B------:R-:W-:Y:S01]  /*18b60*/  ISETP.GE.AND P6, PT, R9, RZ, PT ;  /* 0x000000ff0900720c */ /* 0x000fe20003fc6270 */
[----:B------:R-:W-:Y:S01]  /*18b70*/  IMAD.HI.U32 R8, R5, R11, RZ ;  /* 0x0000000b05087227 */ /* 0x000fe200078e00ff */
[----:B------:R-:W-:-:S03]  /*18b80*/  ISETP.GT.U32.AND P0, PT, R13, R17, PT ;  /* 0x000000110d00720c */ /* 0x000fc60003f04070 */
[----:B------:R-:W-:Y:S01]  /*18b90*/  @!P1 IMAD.MOV R3, RZ, RZ, -R3 ;  /* 0x000000ffff039224 */ /* 0x000fe200078e0a03 */
[----:B------:R-:W-:Y:S01]  /*18ba0*/  ISETP.GT.U32.AND P1, PT, R13, R16, PT ;  /* 0x000000100d00720c */ /* 0x000fe20003f24070 */
[----:B------:R-:W-:Y:S01]  /*18bb0*/  IMAD.HI.U32 R9, R5, R10, RZ ;  /* 0x0000000a05097227 */ /* 0x000fe200078e00ff */
[----:B------:R-:W-:-:S03]  /*18bc0*/  ISETP.GE.AND P5, PT, R2, RZ, PT ;  /* 0x000000ff0200720c */ /* 0x000fc60003fa6270 */
[----:B------:R-:W-:Y:S01]  /*18bd0*/  @!P3 IMAD.IADD R6, R6, 0x1, -R13 ;  /* 0x000000010606b824 */ /* 0x000fe200078e0a0d */
[----:B------:R-:W-:Y:S01]  /*18be0*/  ISETP.GE.AND P3, PT, R7, RZ, PT ;  /* 0x000000ff0700720c */ /* 0x000fe20003f66270 */
[----:B------:R-:W-:Y:S02]  /*18bf0*/  IMAD.MOV R8, RZ, RZ, -R8 ;  /* 0x000000ffff087224 */ /* 0x000fe400078e0a08 */
[----:B------:R-:W-:Y:S01]  /*18c00*/  IMAD.MOV R7, RZ, RZ, -R9 ;  /* 0x000000ffff077224 */ /* 0x000fe200078e0a09 */
[----:B------:R0:W-:Y:S01]  /*18c10*/  STL [R1+0x98], R3 ;  /* 0x0000980301007387 */ /* 0x0001e20000100800 */
[----:B------:R-:W-:Y:S02]  /*18c20*/  VIADD R2, R0, 0x23 ;  /* 0x0000002300027836 */ /* 0x000fe40000000000 */
[C---:B------:R-:W-:Y:S02]  /*18c30*/  IMAD R11, R13.reuse, R8, R11 ;  /* 0x000000080d0b7224 */ /* 0x040fe400078e020b */
[----:B------:R-:W-:Y:S01]  /*18c40*/  IMAD R10, R13, R7, R10 ;  /* 0x000000070d0a7224 */ /* 0x000fe200078e020a */
[----:B------:R-:W-:Y:S01]  /*18c50*/  IABS R7, R2 ;  /* 0x0000000200077213 */ /* 0x000fe20000000000 */
[----:B0-----:R-:W-:-:S02]  /*18c60*/  IMAD.MOV.U32 R3, RZ, RZ, R6 ;  /* 0x000000ffff037224 */ /* 0x001fc400078e0006 */
[----:B------:R-:W-:Y:S01]  /*18c70*/  @!P1 IMAD.IADD R16, R16, 0x1, -R13 ;  /* 0x0000000110109824 */ /* 0x000fe200078e0a0d */
[C---:B------:R-:W-:Y:S01]  /*18c80*/  ISETP.GT.U32.AND P1, PT, R13.reuse, R10, PT ;  /* 0x0000000a0d00720c */ /* 0x040fe20003f24070 */
[----:B------:R-:W-:Y:S01]  /*18c90*/  @!P2 IMAD.MOV R3, RZ, RZ, -R3 ;  /* 0x000000ffff03a224 */ /* 0x000fe200078e0a03 */
[----:B------:R-:W-:Y:S01]  /*18ca0*/  ISETP.GT.U32.AND P2, PT, R13, R11, PT ;  /* 0x0000000b0d00720c */ /* 0x000fe20003f44070 */
[----:B------:R-:W-:Y:S02]  /*18cb0*/  @!P0 IMAD.IADD R17, R17, 0x1, -R13 ;  /* 0x0000000111118824 */ /* 0x000fe400078e0a0d */
[----:B------:R-:W-:-:S03]  /*18cc0*/  IMAD.HI.U32 R15, R5, R7, RZ ;  /* 0x00000007050f7227 */ /* 0x000fc600078e00ff */
[C---:B------:R-:W-:Y:S01]  /*18cd0*/  ISETP.GT.U32.AND P0, PT, R13.reuse, R17, PT ;  /* 0x000000110d00720c */ /* 0x040fe20003f04070 */
[----:B------:R-:W-:Y:S02]  /*18ce0*/  IMAD.MOV R15, RZ, RZ, -R15 ;  /* 0x000000ffff0f7224 */ /* 0x000fe400078e0a0f */
[C---:B------:R-:W-:Y:S01]  /*18cf0*/  VIADD R12, R0.reuse, 0x22 ;  /* 0x00000022000c7836 */ /* 0x040fe20000000000 */
[----:B------:R0:W-:Y:S01]  /*18d00*/  STL [R1+0x94], R3 ;  /* 0x0000940301007387 */ /* 0x0001e20000100800 */
[----:B------:R-:W-:Y:S02]  /*18d10*/  VIADD R4, R0, 0x21 ;  /* 0x0000002100047836 */ /* 0x000fe40000000000 */
[----:B------:R-:W-:Y:S01]  /*18d20*/  IMAD R7, R13, R15, R7 ;  /* 0x0000000f0d077224 */ /* 0x000fe200078e0207 */
[----:B------:R-:W-:Y:S01]  /*18d30*/  IABS R14, R12 ;  /* 0x0000000c000e7213 */ /* 0x000fe20000000000 */
[--C-:B------:R-:W-:Y:S02]  /*18d40*/  @!P2 IMAD.IADD R11, R11, 0x1, -R13.reuse ;  /* 0x000000010b0ba824 */ /* 0x100fe400078e0a0d */
[----:B------:R-:W-:-:S02]  /*18d50*/  @!P1 IMAD.IADD R10, R10, 0x1, -R13 ;  /* 0x000000010a0a9824 */ /* 0x000fc400078e0a0d */
[----:B0-----:R-:W-:Y:S01]  /*18d60*/  IMAD.MOV.U32 R3, RZ, RZ, R16 ;  /* 0x000000ffff037224 */ /* 0x001fe200078e0010 */
[----:B------:R-:W-:Y:S01]  /*18d70*/  IABS R8, R4 ;  /* 0x0000000400087213 */ /* 0x000fe20000000000 */
[----:B------:R-:W-:Y:S01]  /*18d80*/  VIADD R9, R0, 0x20 ;  /* 0x0000002000097836 */ /* 0x000fe20000000000 */
[C---:B------:R-:W-:Y:S01]  /*18d90*/  ISETP.GT.U32.AND P2, PT, R13.reuse, R7, PT ;  /* 0x000000070d00720c */ /* 0x040fe20003f44070 */
[----:B------:R-:W-:Y:S01]  /*18da0*/  @!P4 IMAD.MOV R3, RZ, RZ, -R3 ;  /* 0x000000ffff03c224 */ /* 0x000fe200078e0a03 */
[----:B------:R-:W-:Y:S01]  /*18db0*/  ISETP.GT.U32.AND P1, PT, R13, R11, PT ;  /* 0x0000000b0d00720c */ /* 0x000fe20003f24070 */
[----:B------:R-:W-:Y:S01]  /*18dc0*/  @!P0 IMAD.IADD R17, R17, 0x1, -R13 ;  /* 0x0000000111118824 */ /* 0x000fe200078e0a0d */
[----:B------:R-:W-:Y:S01]  /*18dd0*/  ISETP.GT.U32.AND P4, PT, R13, R10, PT ;  /* 0x0000000a0d00720c */ /* 0x000fe20003f84070 */
[C---:B------:R-:W-:Y:S01]  /*18de0*/  IMAD.HI.U32 R15, R5.reuse, R14, RZ ;  /* 0x0000000e050f7227 */ /* 0x040fe200078e00ff */
[----:B------:R-:W-:Y:S02]  /*18df0*/  ISETP.GE.AND P0, PT, R2, RZ, PT ;  /* 0x000000ff0200720c */ /* 0x000fe40003f06270 */
[----:B------:R-:W-:Y:S01]  /*18e00*/  IABS R6, R9 ;  /* 0x0000000900067213 */ /* 0x000fe20000000000 */
[----:B------:R-:W-:Y:S01]  /*18e10*/  IMAD.HI.U32 R2, R5, R8, RZ ;  /* 0x0000000805027227 */ /* 0x000fe200078e00ff */
[----:B------:R0:W-:Y:S03]  /*18e20*/  STL [R1+0x90], R3 ;  /* 0x0000900301007387 */ /* 0x0001e60000100800 */
[----:B------:R-:W-:-:S02]  /*18e30*/  IMAD.MOV R15, RZ, RZ, -R15 ;  /* 0x000000ffff0f7224 */ /* 0x000fc400078e0a0f */
[----:B------:R-:W-:Y:S02]  /*18e40*/  IMAD.MOV R2, RZ, RZ, -R2 ;  /* 0x000000ffff027224 */ /* 0x000fe400078e0a02 */
[----:B------:R-:W-:-:S04]  /*18e50*/  IMAD.HI.U32 R16, R5, R6, RZ ;  /* 0x0000000605107227 */ /* 0x000fc800078e00ff */
[----:B0-----:R-:W-:Y:S02]  /*18e60*/  IMAD.MOV.U32 R3, RZ, RZ, R17 ;  /* 0x000000ffff037224 */ /* 0x001fe400078e0011 */
[----:B------:R-:W-:Y:S02]  /*18e70*/  IMAD R14, R13, R15, R14 ;  /* 0x0000000f0d0e7224 */ /* 0x000fe400078e020e */
[----:B------:R-:W-:Y:S01]  /*18e80*/  @!P6 IMAD.MOV R3, RZ, RZ, -R3 ;  /* 0x000000ffff03e224 */ /* 0x000fe200078e0a03 */
[----:B------:R-:W-:Y:S01]  /*18e90*/  ISETP.GE.AND P6, PT, R12, RZ, PT ;  /* 0x000000ff0c00720c */ /* 0x000fe20003fc6270 */
[----:B------:R-:W-:Y:S02]  /*18ea0*/  @!P2 IMAD.IADD R7, R7, 0x1, -R13 ;  /* 0x000000010707a824 */ /* 0x000fe400078e0a0d */
[----:B------:R-:W-:Y:S02]  /*18eb0*/  IMAD R8, R13, R2, R8 ;  /* 0x000000020d087224 */ /* 0x000fe400078e0208 */
[----:B------:R-:W-:-:S02]  /*18ec0*/  IMAD.MOV R12, RZ, RZ, -R16 ;  /* 0x000000ffff0c7224 */ /* 0x000fc400078e0a10 */
[--C-:B------:R-:W-:Y:S01]  /*18ed0*/  @!P1 IMAD.IADD R11, R11, 0x1, -R13.reuse ;  /* 0x000000010b0b9824 */ /* 0x100fe200078e0a0d */
[C---:B------:R-:W-:Y:S01]  /*18ee0*/  ISETP.GT.U32.AND P1, PT, R13.reuse, R14, PT ;  /* 0x0000000e0d00720c */ /* 0x040fe20003f24070 */
[----:B------:R-:W-:Y:S01]  /*18ef0*/  @!P4 IMAD.IADD R10, R10, 0x1, -R13 ;  /* 0x000000010a0ac824 */ /* 0x000fe200078e0a0d */
[----:B------:R0:W-:Y:S01]  /*18f00*/  STL [R1+0x8c], R3 ;  /* 0x00008c0301007387 */ /* 0x0001e20000100800 */
[C---:B------:R-:W-:Y:S01]  /*18f10*/  ISETP.GT.U32.AND P2, PT, R13.reuse, R7, PT ;  /* 0x000000070d00720c */ /* 0x040fe20003f44070 */
[----:B------:R-:W-:Y:S01]  /*18f20*/  VIADD R2, R0, 0x1f ;  /* 0x0000001f00027836 */ /* 0x000fe20000000000 */
[C---:B------:R-:W-:Y:S01]  /*18f30*/  ISETP.GT.U32.AND P4, PT, R13.reuse, R8, PT ;  /* 0x000000080d00720c */ /* 0x040fe20003f84070 */
[----:B------:R-:W-:Y:S02]  /*18f40*/  IMAD R6, R13, R12, R6 ;  /* 0x0000000c0d067224 */ /* 0x000fe400078e0206 */
[----:B0-----:R-:W-:Y:S01]  /*18f50*/  IMAD.MOV.U32 R3, RZ, RZ, R10 ;  /* 0x000000ffff037224 */ /* 0x001fe200078e000a */
[----:B------:R-:W-:-:S03]  /*18f60*/  IABS R12, R2 ;  /* 0x00000002000c7213 */ /* 0x000fc60000000000 */
[----:B------:R-:W-:Y:S01]  /*18f70*/  @!P5 IMAD.MOV R3, RZ, RZ, -R3 ;  /* 0x000000ffff03d224 */ /* 0x000fe200078e0a03 */
[----:B------:R-:W-:Y:S01]  /*18f80*/  ISETP.GT.U32.AND P5, PT, R13, R6, PT ;  /* 0x000000060d00720c */ /* 0x000fe20003fa4070 */
[----:B------:R-:W-:Y:S02]  /*18f90*/  IMAD.MOV.U32 R17, RZ, RZ, R11 ;  /* 0x000000ffff117224 */ /* 0x000fe400078e000b */
[----:B------:R-:W-:Y:S02]  /*18fa0*/  IMAD.MOV.U32 R11, RZ, RZ, R12 ;  /* 0x000000ffff0b7224 */ /* 0x000fe400078e000c */
[----:B------:R-:W-:Y:S02]  /*18fb0*/  @!P1 IMAD.IADD R14, R14, 0x1, -R13 ;  /* 0x000000010e0e9824 */ /* 0x000fe400078e0a0d */
[----:B------:R-:W-:Y:S01]  /*18fc0*/  @!P3 IMAD.MOV R17, RZ, RZ, -R17 ;  /* 0x000000ffff11b224 */ /* 0x000fe200078e0a11 */
[----:B------:R-:W-:Y:S01]  /*18fd0*/  ISETP.GE.AND P3, PT, R4, RZ, PT ;  /* 0x000000ff0400720c */ /* 0x000fe20003f66270 */
[--C-:B------:R-:W-:Y:S01]  /*18fe0*/  @!P2 IMAD.IADD R7, R7, 0x1, -R13.reuse ;  /* 0x000000010707a824 */ /* 0x100fe200078e0a0d */
[----:B------:R-:W-:Y:S01]  /*18ff0*/  ISETP.GE.AND P2, PT, R9, RZ, PT ;  /* 0x000000ff0900720c */ /* 0x000fe20003f46270 */
[----:B------:R-:W-:Y:S01]  /*19000*/  @!P4 IMAD.IADD R8, R8, 0x1, -R13 ;  /* 0x000000010808c824 */ /* 0x000fe200078e0a0d */
[----:B------:R-:W-:Y:S01]  /*19010*/  ISETP.GT.U32.AND P1, PT, R13, R14, PT ;  /* 0x0000000e0d00720c */ /* 0x000fe20003f24070 */
[----:B------:R-:W-:-:S04]  /*19020*/  IMAD.HI.U32 R4, R5, R11, RZ ;  /* 0x0000000b05047227 */ /* 0x000fc800078e00ff */
[----:B------:R-:W-:Y:S01]  /*19030*/  VIADD R9, R0, 0x1e ;  /* 0x0000001e00097836 */ /* 0x000fe20000000000 */
[C---:B------:R-:W-:Y:S01]  /*19040*/  ISETP.GT.U32.AND P4, PT, R13.reuse, R8, PT ;  /* 0x000000080d00720c */ /* 0x040fe20003f84070 */
[----:B------:R-:W-:Y:S02]  /*19050*/  IMAD.MOV R4, RZ, RZ, -R4 ;  /* 0x000000ffff047224 */ /* 0x000fe400078e0a04 */
[----:B------:R-:W-:Y:S01]  /*19060*/  @!P5 IMAD.IADD R6, R6, 0x1, -R13 ;  /* 0x000000010606d824 */ /* 0x000fe200078e0a0d */
[----:B------:R-:W-:Y:S01]  /*19070*/  IABS R12, R9 ;  /* 0x00000009000c7213 */ /* 0x000fe20000000000 */
[----:B------:R-:W-:Y:S01]  /*19080*/  STL [R1+0x88], R17 ;  /* 0x0000881101007387 */ /* 0x000fe20000100800 */
[----:B------:R-:W-:-:S03]  /*19090*/  IMAD R11, R13, R4, R11 ;  /* 0x000000040d0b7224 */ /* 0x000fc600078e020b */
[----:B------:R0:W-:Y:S01]  /*190a0*/  STL [R1+0x84], R3 ;  /* 0x0000840301007387 */ /* 0x0001e20000100800 */
[----:B------:R-:W-:Y:S01]  /*190b0*/  ISETP.GT.U32.AND P5, PT, R13, R6, PT ;  /* 0x000000060d00720c */ /* 0x000fe20003fa4070 */
[----:B------:R-:W-:Y:S02]  /*190c0*/  VIADD R10, R0, 0x1d ;  /* 0x0000001d000a7836 */ /* 0x000fe40000000000 */
[----:B------:R-:W-:-:S04]  /*190d0*/  IMAD.HI.U32 R15, R5, R12, RZ ;  /* 0x0000000c050f7227 */ /* 0x000fc800078e00ff */
[----:B0-----:R-:W-:Y:S01]  /*190e0*/  IMAD.MOV.U32 R3, RZ, RZ, R7 ;  /* 0x000000ffff037224 */ /* 0x001fe200078e0007 */
[----:B------:R-:W-:Y:S01]  /*190f0*/  IABS R4, R10 ;  /* 0x0000000a00047213 */ /* 0x000fe20000000000 */
[----:B------:R-:W-:Y:S02]  /*19100*/  @!P1 IMAD.IADD R14, R14, 0x1, -R13 ;  /* 0x000000010e0e9824 */ /* 0x000fe400078e0a0d */
[----:B------:R-:W-:Y:S01]  /*19110*/  @!P0 IMAD.MOV R3, RZ, RZ, -R3 ;  /* 0x000000ffff038224 */ /* 0x000fe200078e0a03 */
[----:B------:R-:W-:Y:S01]  /*19120*/  ISETP.GT.U32.AND P0, PT, R13, R11, PT ;  /* 0x0000000b0d00720c */ /* 0x000fe20003f04070 */
[----:B------:R-:W-:Y:S02]  /*19130*/  IMAD.MOV R15, RZ, RZ, -R15 ;  /* 0x000000ffff0f7224 */ /* 0x000fe400078e0a0f */
[----:B------:R-:W-:Y:S01]  /*19140*/  @!P4 IMAD.IADD R8, R8, 0x1, -R13 ;  /* 0x000000010808c824 */ /* 0x000fe200078e0a0d */
[----:B------:R0:W-:Y:S01]  /*19150*/  STL [R1+0x80], R3 ;  /* 0x0000800301007387 */ /* 0x0001e20000100800 */
[----:B------:R-:W-:Y:S01]  /*19160*/  ISETP.GE.AND P4, PT, R9, RZ, PT ;  /* 0x000000ff0900720c */ /* 0x000fe20003f86270 */
[----:B------:R-:W-:-:S02]  /*19170*/  IMAD R9, R13, R15, R12 ;  /* 0x0000000f0d097224 */ /* 0x000fc400078e020c */
[----:B------:R-:W-:-:S04]  /*19180*/  IMAD.HI.U32 R7, R5, R4, RZ ;  /* 0x0000000405077227 */ /* 0x000fc800078e00ff */
[----:B0-----:R-:W-:Y:S02]  /*19190*/  IMAD.MOV.U32 R3, RZ, RZ, R14 ;  /* 0x000000ffff037224 */ /* 0x001fe400078e000e */
[----:B------:R-:W-:Y:S01]  /*191a0*/  @!P5 IMAD.IADD R6, R6, 0x1, -R13 ;  /* 0x000000010606d824 */ /* 0x000fe200078e0a0d */
[----:B------:R-:W-:Y:S01]  /*191b0*/  ISETP.GT.U32.AND P5, PT, R13, R9, PT ;  /* 0x000000090d00720c */ /* 0x000fe20003fa4070 */
[----:B------:R-:W-:Y:S02]  /*191c0*/  @!P6 IMAD.MOV R3, RZ, RZ, -R3 ;  /* 0x000000ffff03e224 */ /* 0x000fe400078e0a03 */
[----:B------:R-:W-:Y:S02]  /*191d0*/  IMAD.MOV R7, RZ, RZ, -R7 ;  /* 0x000000ffff077224 */ /* 0x000fe400078e0a07 */
[----:B------:R-:W-:Y:S01]  /*191e0*/  @!P0 IMAD.IADD R11, R11, 0x1, -R13 ;  /* 0x000000010b0b8824 */ /* 0x000fe200078e0a0d */
[----:B------:R0:W-:Y:S01]  /*191f0*/  STL [R1+0x7c], R3 ;  /* 0x00007c0301007387 */ /* 0x0001e20000100800 */
[C---:B------:R-:W-:Y:S01]  /*19200*/  IMAD R4, R13.reuse, R7, R4 ;  /* 0x000000070d047224 */ /* 0x040fe200078e0204 */
[----:B------:R-:W-:Y:S01]  /*19210*/  ISETP.GE.AND P1, PT, R2, RZ, PT ;  /* 0x000000ff0200720c */ /* 0x000fe20003f26270 */
[----:B------:R-:W-:Y:S01]  /*19220*/  VIADD R2, R0, 0x1c ;  /* 0x0000001c00027836 */ /* 0x000fe20000000000 */
[----:B------:R-:W-:Y:S01]  /*19230*/  ISETP.GT.U32.AND P6, PT, R13, R11, PT ;  /* 0x0000000b0d00720c */ /* 0x000fe20003fc4070 */
[----:B0-----:R-:W-:-:S04]  /*19240*/  IMAD.MOV.U32 R3, RZ, RZ, R6 ;  /* 0x000000ffff037224 */ /* 0x001fc800078e0006 */
[----:B------:R-:W-:Y:S01]  /*19250*/  @!P2 IMAD.MOV R3, RZ, RZ, -R3 ;  /* 0x000000ffff03a224 */ /* 0x000fe200078e0a03 */
[----:B------:R-:W-:Y:S01]  /*19260*/  ISETP.GT.U32.AND P2, PT, R13, R4, PT ;  /* 0x000000040d00720c */ /* 0x000fe20003f44070 */
[--C-:B------:R-:W-:Y:S01]  /*19270*/  @!P5 IMAD.IADD R9, R9, 0x1, -R13.reuse ;  /* 0x000000010909d824 */ /* 0x100fe200078e0a0d */
[----:B------:R-:W-:Y:S01]  /*19280*/  IABS R12, R2 ;  /* 0x00000002000c7213 */ /* 0x000fe20000000000 */
[----:B------:R-:W-:Y:S01]  /*19290*/  @!P3 IMAD.MOV R8, RZ, RZ, -R8 ;  /* 0x000000ffff08b224 */ /* 0x000fe200078e0a08 */
[----:B------:R-:W-:Y:S02]  /*192a0*/  ISETP.GE.AND P0, PT, R10, RZ, PT ;  /* 0x000000ff0a00720c */ /* 0x000fe40003f06270 */
[----:B------:R-:W-:Y:S01]  /*192b0*/  ISETP.GT.U32.AND P5, PT, R13, R9, PT ;  /* 0x000000090d00720c */ /* 0x000fe20003fa4070 */
[----:B------:R-:W-:Y:S01]  /*192c0*/  IMAD.MOV.U32 R10, RZ, RZ, R12 ;  /* 0x000000ffff0a7224 */ /* 0x000fe200078e000c */
[----:B------:R-:W-:Y:S01]  /*192d0*/  ISETP.GE.AND P3, PT, R2, RZ, PT ;  /* 0x000000ff0200720c */ /* 0x000fe20003f66270 */
[----:B------:R-:W-:Y:S01]  /*192e0*/  @!P6 IMAD.IADD R11, R11, 0x1, -R13 ;  /* 0x000000010b0be824 */ /* 0x000fe200078e0a0d */
[----:B------:R-:W-:Y:S01]  /*192f0*/  STL [R1+0x74], R8 ;  /* 0x0000740801007387 */ /* 0x000fe20000100800 */
[----:B------:R-:W-:-:S03]  /*19300*/  IMAD.HI.U32 R2, R5, R10, RZ ;  /* 0x0000000a05027227 */ /* 0x000fc600078e00ff */
[----:B------:R0:W-:Y:S01]  /*19310*/  STL [R1+0x70], R3 ;  /* 0x0000700301007387 */ /* 0x0001e20000100800 */
[----:B------:R-:W-:Y:S02]  /*19320*/  @!P2 IMAD.IADD R4, R4, 0x1, -R13 ;  /* 0x000000010404a824 */ /* 0x000fe400078e0a0d */
[----:B------:R-:W-:Y:S02]  /*19330*/  IMAD.MOV R2, RZ, RZ, -R2 ;  /* 0x000000ffff027224 */ /* 0x000fe400078e0a02 */
[----:B------:R-:W-:Y:S01]  /*19340*/  VIADD R12, R0, 0x1a ;  /* 0x0000001a000c7836 */ /* 0x000fe20000000000 */
[C---:B------:R-:W-:Y:S01]  /*19350*/  ISETP.GT.U32.AND P2, PT, R13.reuse, R4, PT ;  /* 0x000000040d00720c */ /* 0x040fe20003f44070 */
[----:B0-----:R-:W-:Y:S02]  /*19360*/  IMAD.MOV.U32 R3, RZ, RZ, R11 ;  /* 0x000000ffff037224 */ /* 0x001fe400078e000b */
[----:B------:R-:W-:Y:S02]  /*19370*/  IMAD R10, R13, R2, R10 ;  /* 0x000000020d0a7224 */ /* 0x000fe400078e020a */
[----:B------:R-:W-:Y:S01]  /*19380*/  @!P1 IMAD.MOV R3, RZ, RZ, -R3 ;  /* 0x000000ffff039224 */ /* 0x000fe200078e0a03 */
[----:B------:R-:W-:Y:S01]  /*19390*/  IABS R7, R12 ;  /* 0x0000000c00077213 */ /* 0x000fe20000000000 */
[----:B------:R-:W-:Y:S01]  /*193a0*/  @!P5 IMAD.IADD R9, R9, 0x1, -R13 ;  /* 0x000000010909d824 */ /* 0x000fe200078e0a0d */
[----:B------:R-:W-:-:S02]  /*193b0*/  ISETP.GT.U32.AND P1, PT, R13, R10, PT ;  /* 0x0000000a0d00720c */ /* 0x000fc40003f24070 */
[----:B------:R0:W-:Y:S01]  /*193c0*/  STL [R1+0x6c], R3 ;  /* 0x00006c0301007387 */ /* 0x0001e20000100800 */
[----:B------:R-:W-:Y:S02]  /*193d0*/  VIADD R8, R0, 0x1b ;  /* 0x0000001b00087836 */ /* 0x000fe40000000000 */
[----:B------:R-:W-:Y:S02]  /*193e0*/  @!P2 IMAD.IADD R4, R4, 0x1, -R13 ;  /* 0x000000010404a824 */ /* 0x000fe400078e0a0d */
[----:B0-----:R-:W-:Y:S02]  /*193f0*/  IMAD.MOV.U32 R3, RZ, RZ, R9 ;  /* 0x000000ffff037224 */ /* 0x001fe400078e0009 */
[----:B------:R-:W-:-:S04]  /*19400*/  IMAD.HI.U32 R9, R5, R7, RZ ;  /* 0x0000000705097227 */ /* 0x000fc800078e00ff */
[----:B------:R-:W-:Y:S02]  /*19410*/  @!P4 IMAD.MOV R3, RZ, RZ, -R3 ;  /* 0x000000ffff03c224 */ /* 0x000fe400078e0a03 */
[----:B------:R-:W-:Y:S01]  /*19420*/  IMAD.MOV R9, RZ, RZ, -R9 ;  /* 0x000000ffff097224 */ /* 0x000fe200078e0a09 */
[----:B------:R-:W-:Y:S02]  /*19430*/  ISETP.GE.AND P6, PT, R8, RZ, PT ;  /* 0x000000ff0800720c */ /* 0x000fe40003fc6270 */
[----:B------:R0:W-:Y:S01]  /*19440*/  STL [R1+0x68], R3 ;  /* 0x0000680301007387 */ /* 0x0001e20000100800 */
[----:B------:R-:W-:Y:S01]  /*19450*/  IMAD R7, R13, R9, R7 ;  /* 0x000000090d077224 */ /* 0x000fe200078e0207 */
[----:B------:R-:W-:Y:S01]  /*19460*/  IABS R8, R8 ;  /* 0x0000000800087213 */ /* 0x000fe20000000000 */
[----:B------:R-:W-:Y:S02]  /*19470*/  VIADD R6, R0, 0x19 ;  /* 0x0000001900067836 */ /* 0x000fe40000000000 */
[----:B------:R-:W-:-:S02]  /*19480*/  @!P1 IMAD.IADD R10, R10, 0x1, -R13 ;  /* 0x000000010a0a9824 */ /* 0x000fc400078e0a0d */
[----:B0-----:R-:W-:Y:S01]  /*19490*/  IMAD.MOV.U32 R3, RZ, RZ, R4 ;  /* 0x000000ffff037224 */ /* 0x001fe200078e0004 */
[----:B------:R-:W-:Y:S01]  /*194a0*/  IABS R2, R6 ;  /* 0x0000000600027213 */ /* 0x000fe20000000000 */
[----:B------:R-:W-:-:S04]  /*194b0*/  IMAD.HI.U32 R11, R5, R8, RZ ;  /* 0x00000008050b7227 */ /* 0x000fc800078e00ff */
[----:B------:R-:W-:Y:S01]  /*194c0*/  @!P0 IMAD.MOV R3, RZ, RZ, -R3 ;  /* 0x000000ffff038224 */ /* 0x000fe200078e0a03 */
[C---:B------:R-:W-:Y:S02]  /*194d0*/  ISETP.GT.U32.AND P0, PT, R13.reuse, R7, PT ;  /* 0x000000070d00720c */ /* 0x040fe40003f04070 */
[----:B------:R-:W-:Y:S01]  /*194e0*/  ISETP.GT.U32.AND P1, PT, R13, R10, PT ;  /* 0x0000000a0d00720c */ /* 0x000fe20003f24070 */
[----:B------:R-:W-:Y:S01]  /*194f0*/  IMAD.MOV R11, RZ, RZ, -R11 ;  /* 0x000000ffff0b7224 */ /* 0x000fe200078e0a0b */
[----:B------:R-:W-:Y:S01]  /*19500*/  ISETP.GE.AND P4, PT, R6, RZ, PT ;  /* 0x000000ff0600720c */ /* 0x000fe20003f86270 */
[----:B------:R-:W-:-:S04]  /*19510*/  IMAD.HI.U32 R6, R5, R2, RZ ;  /* 0x0000000205067227 */ /* 0x000fc800078e00ff */
[C---:B------:R-:W-:Y:S02]  /*19520*/  IMAD R8, R13.reuse, R11, R8 ;  /* 0x0000000b0d087224 */ /* 0x040fe400078e0208 */
[----:B------:R-:W-:Y:S02]  /*19530*/  IMAD.MOV R4, RZ, RZ, -R6 ;  /* 0x000000ffff047224 */ /* 0x000fe400078e0a06 */
[----:B------:R-:W-:Y:S01]  /*19540*/  VIADD R6, R0, 0x18 ;  /* 0x0000001800067836 */ /* 0x000fe20000000000 */
[----:B------:R-:W-:Y:S01]  /*19550*/  ISETP.GT.U32.AND P2, PT, R13, R8, PT ;  /* 0x000000080d00720c */ /* 0x000fe20003f44070 */
[--C-:B------:R-:W-:Y:S02]  /*19560*/  @!P0 IMAD.IADD R7, R7, 0x1, -R13.reuse ;  /* 0x0000000107078824 */ /* 0x100fe400078e0a0d */
[C---:B------:R-:W-:Y:S01]  /*19570*/  IMAD R2, R13.reuse, R4, R2 ;  /* 0x000000040d027224 */ /* 0x040fe200078e0202 */
[----:B------:R-:W-:Y:S01]  /*19580*/  IABS R14, R6 ;  /* 0x00000006000e7213 */ /* 0x000fe20000000000 */
[----:B------:R-:W-:Y:S01]  /*19590*/  @!P1 IMAD.IADD R10, R10, 0x1, -R13 ;  /* 0x000000010a0a9824 */ /* 0x000fe200078e0a0d */
[C---:B------:R-:W-:Y:S01]  /*195a0*/  ISETP.GT.U32.AND P0, PT, R13.reuse, R7, PT ;  /* 0x000000070d00720c */ /* 0x040fe20003f04070 */
[----:B------:R-:W-:Y:S01]  /*195b0*/  VIADD R9, R0, 0x17 ;  /* 0x0000001700097836 */ /* 0x000fe20000000000 */
[----:B------:R0:W-:Y:S01]  /*195c0*/  STL [R1+0x64], R3 ;  /* 0x0000640301007387 */ /* 0x0001e20000100800 */
[----:B------:R-:W-:-:S03]  /*195d0*/  ISETP.GT.U32.AND P1, PT, R13, R2, PT ;  /* 0x000000020d00720c */ /* 0x000fc60003f24070 */
[----:B------:R-:W-:Y:S01]  /*195e0*/  IABS R15, R9 ;  /* 0x00000009000f7213 */ /* 0x000fe20000000000 */
[----:B0-----:R-:W-:Y:S02]  /*195f0*/  IMAD.MOV.U32 R3, RZ, RZ, R10 ;  /* 0x000000ffff037224 */ /* 0x001fe400078e000a */
[----:B------:R-:W-:Y:S01]  /*19600*/  IMAD.HI.U32 R10, R5, R14, RZ ;  /* 0x0000000e050a7227 */ /* 0x000fe200078e00ff */
[----:B------:R-:W-:-:S03]  /*19610*/  ISETP.GE.AND P5, PT, R12, RZ, PT ;  /* 0x000000ff0c00720c */ /* 0x000fc60003fa6270 */
[----:B------:R-:W-:Y:S02]  /*19620*/  IMAD.MOV R10, RZ, RZ, -R10 ;  /* 0x000000ffff0a7224 */ /* 0x000fe400078e0a0a */
[----:B------:R-:W-:Y:S02]  /*19630*/  @!P2 IMAD.IADD R8, R8, 0x1, -R13 ;  /* 0x000000010808a824 */ /* 0x000fe400078e0a0d */
[----:B------:R-:W-:-:S04]  /*19640*/  IMAD.HI.U32 R11, R5, R15, RZ ;  /* 0x0000000f050b7227 */ /* 0x000fc800078e00ff */
[----:B------:R-:W-:Y:S02]  /*19650*/  @!P3 IMAD.MOV R3, RZ, RZ, -R3 ;  /* 0x000000ffff03b224 */ /* 0x000fe400078e0a03 */
[C---:B------:R-:W-:Y:S01]  /*19660*/  IMAD R14, R13.reuse, R10, R14 ;  /* 0x0000000a0d0e7224 */ /* 0x040fe200078e020e */
[----:B------:R-:W-:Y:S01]  /*19670*/  ISETP.GT.U32.AND P2, PT, R13, R8, PT ;  /* 0x000000080d00720c */ /* 0x000fe20003f44070 */
[----:B------:R-:W-:Y:S02]  /*19680*/  IMAD.MOV R11, RZ, RZ, -R11 ;  /* 0x000000ffff0b7224 */ /* 0x000fe400078e0a0b */
[--C-:B------:R-:W-:Y:S01]  /*19690*/  @!P0 IMAD.IADD R7, R7, 0x1, -R13.reuse ;  /* 0x0000000107078824 */ /* 0x100fe200078e0a0d */
[----:B------:R0:W-:Y:S01]  /*196a0*/  STL [R1+0x60], R3 ;  /* 0x0000600301007387 */ /* 0x0001e20000100800 */
[----:B------:R-:W-:Y:S01]  /*196b0*/  @!P1 IMAD.IADD R2, R2, 0x1, -R13 ;  /* 0x0000000102029824 */ /* 0x000fe200078e0a0d */
[C---:B------:R-:W-:Y:S01]  /*196c0*/  ISETP.GT.U32.AND P0, PT, R13.reuse, R14, PT ;  /* 0x0000000e0d00720c */ /* 0x040fe20003f04070 */
[----:B------:R-:W-:-:S03]  /*196d0*/  IMAD R15, R13, R11, R15 ;  /* 0x0000000b0d0f7224 */ /* 0x000fc600078e020f */
[C---:B------:R-:W-:Y:S01]  /*196e0*/  ISETP.GT.U32.AND P1, PT, R13.reuse, R2, PT ;  /* 0x000000020d00720c */ /* 0x040fe20003f24070 */
[----:B0-----:R-:W-:Y:S02]  /*196f0*/  IMAD.MOV.U32 R3, RZ, RZ, R7 ;  /* 0x000000ffff037224 */ /* 0x001fe400078e0007 */
[----:B------:R-:W-:Y:S02]  /*19700*/  VIADD R4, R0, 0x16 ;  /* 0x0000001600047836 */ /* 0x000fe40000000000 */
[----:B------:R-:W-:Y:S01]  /*19710*/  @!P5 IMAD.MOV R3, RZ, RZ, -R3 ;  /* 0x000000ffff03d224 */ /* 0x000fe200078e0a03 */
[C---:B------:R-:W-:Y:S01]  /*19720*/  ISETP.GT.U32.AND P5, PT, R13.reuse, R15, PT ;  /* 0x0000000f0d00720c */ /* 0x040fe20003fa4070 */
[--C-:B------:R-:W-:Y:S01]  /*19730*/  @!P2 IMAD.IADD R8, R8, 0x1, -R13.reuse ;  /* 0x000000010808a824 */ /* 0x100fe200078e0a0d */
[----:B------:R-:W-:Y:S01]  /*19740*/  IABS R12, R4 ;  /* 0x00000004000c7213 */ /* 0x000fe20000000000 */
[----:B------:R-:W-:Y:S02]  /*19750*/  @!P0 IMAD.IADD R14, R14, 0x1, -R13 ;  /* 0x000000010e0e8824 */ /* 0x000fe400078e0a0d */
[----:B------:R-:W-:Y:S01]  /*19760*/  VIADD R7, R0, 0x15 ;  /* 0x0000001500077836 */ /* 0x000fe20000000000 */
[----:B------:R-:W-:Y:S01]  /*19770*/  ISETP.GE.AND P3, PT, R6, RZ, PT ;  /* 0x000000ff0600720c */ /* 0x000fe20003f66270 */
[----:B------:R-:W-:Y:S01]  /*19780*/  IMAD.MOV.U32 R16, RZ, RZ, R8 ;  /* 0x000000ffff107224 */ /* 0x000fe200078e0008 */
[----:B------:R-:W-:Y:S01]  /*19790*/  ISETP.GT.U32.AND P0, PT, R13, R14, PT ;  /* 0x0000000e0d00720c */ /* 0x000fe20003f04070 */
[----:B------:R-:W-:-:S02]  /*197a0*/  IMAD.MOV.U32 R6, RZ, RZ, R12 ;  /* 0x000000ffff067224 */ /* 0x000fc400078e000c */
[--C-:B------:R-:W-:Y:S01]  /*197b0*/  @!P1 IMAD.IADD R2, R2, 0x1, -R13.reuse ;  /* 0x0000000102029824 */ /* 0x100fe200078e0a0d */
[----:B------:R-:W-:Y:S01]  /*197c0*/  ISETP.GE.AND P1, PT, R7, RZ, PT ;  /* 0x000000ff0700720c */ /* 0x000fe20003f26270 */
[----:B------:R-:W-:Y:S01]  /*197d0*/  @!P6 IMAD.MOV R16, RZ, RZ, -R16 ;  /* 0x000000ffff10e224 */ /* 0x000fe200078e0a10 */
[----:B------:R-:W-:Y:S01]  /*197e0*/  ISETP.GE.AND P2, PT, R9, RZ, PT ;  /* 0x000000ff0900720c */ /* 0x000fe20003f46270 */
[----:B------:R-:W-:Y:S01]  /*197f0*/  @!P5 IMAD.IADD R15, R15, 0x1, -R13 ;  /* 0x000000010f0fd824 */ /* 0x000fe200078e0a0d */
[----:B------:R-:W-:Y:S01]  /*19800*/  IABS R7, R7 ;  /* 0x0000000700077213 */ /* 0x000fe20000000000 */
[----:B------:R-:W-:Y:S01]  /*19810*/  IMAD.HI.U32 R9, R5, R6, RZ ;  /* 0x0000000605097227 */ /* 0x000fe200078e00ff */
[----:B------:R0:W-:Y:S02]  /*19820*/  STL [R1+0x5c], R16 ;  /* 0x00005c1001007387 */ /* 0x0001e40000100800 */
[----:B------:R-:W-:Y:S01]  /*19830*/  ISETP.GT.U32.AND P5, PT, R13, R15, PT ;  /* 0x0000000f0d00720c */ /* 0x000fe20003fa4070 */
[----:B------:R-:W-:Y:S01]  /*19840*/  IMAD.MOV R9, RZ, RZ, -R9 ;  /* 0x000000ffff097224 */ /* 0x000fe200078e0a09 */
[----:B------:R-:W-:Y:S01]  /*19850*/  ISETP.GE.AND P6, PT, R4, RZ, PT ;  /* 0x000000ff0400720c */ /* 0x000fe20003fc6270 */
[----:B------:R-:W-:Y:S01]  /*19860*/  VIADD R4, R0, 0x14 ;  /* 0x0000001400047836 */ /* 0x000fe20000000000 */
[----:B------:R1:W-:Y:S01]  /*19870*/  STL [R1+0x44], R3 ;  /* 0x0000440301007387 */ /* 0x0003e20000100800 */
[----:B0-----:R-:W-:-:S03]  /*19880*/  IMAD.HI.U32 R16, R5, R7, RZ ;  /* 0x0000000705107227 */ /* 0x001fc600078e00ff */
[----:B------:R-:W-:Y:S01]  /*19890*/  IABS R12, R4 ;  /* 0x00000004000c7213 */ /* 0x000fe20000000000 */
[C---:B------:R-:W-:Y:S02]  /*198a0*/  IMAD R6, R13.reuse, R9, R6 ;  /* 0x000000090d067224 */ /* 0x040fe400078e0206 */
[----:B-1----:R-:W-:Y:S02]  /*198b0*/  IMAD.MOV.U32 R3, RZ, RZ, R2 ;  /* 0x000000ffff037224 */ /* 0x002fe400078e0002 */
[----:B------:R-:W-:Y:S02]  /*198c0*/  IMAD.MOV R16, RZ, RZ, -R16 ;  /* 0x000000ffff107224 */ /* 0x000fe400078e0a10 */
[----:B------:R-:W-:Y:S01]  /*198d0*/  @!P0 IMAD.IADD R14, R14, 0x1, -R13 ;  /* 0x000000010e0e8824 */ /* 0x000fe200078e0a0d */
[----:B------:R-:W-:Y:S01]  /*198e0*/  ISETP.GE.AND P0, PT, R4, RZ, PT ;  /* 0x000000ff0400720c */ /* 0x000fe20003f06270 */
[----:B------:R-:W-:Y:S01]  /*198f0*/  @!P4 IMAD.MOV R3, RZ, RZ, -R3 ;  /* 0x000000ffff03c224 */ /* 0x000fe200078e0a03 */
[C---:B------:R-:W-:Y:S01]  /*19900*/  ISETP.GT.U32.AND P4, PT, R13.reuse, R6, PT ;  /* 0x000000060d00720c */ /* 0x040fe20003f84070 */
[----:B------:R-:W-:-:S02]  /*19910*/  IMAD R4, R13, R16, R7 ;  /* 0x000000100d047224 */ /* 0x000fc400078e0207 */
[----:B------:R-:W-:-:S03]  /*19920*/  @!P5 IMAD.IADD R15, R15, 0x1, -R13 ;  /* 0x000000010f0fd824 */ /* 0x000fc600078e0a0d */
[----:B------:R-:W-:Y:S01]  /*19930*/  ISETP.GT.U32.AND P5, PT, R13, R4, PT ;  /* 0x000000040d00720c */ /* 0x000fe20003fa4070 */
[C---:B------:R-:W-:Y:S02]  /*19940*/  VIADD R11, R0.reuse, 0x13 ;  /* 0x00000013000b7836 */ /* 0x040fe40000000000 */
[----:B------:R-:W-:-:S03]  /*19950*/  VIADD R8, R0, 0x12 ;  /* 0x0000001200087836 */ /* 0x000fc60000000000 */
[----:B------:R-:W-:Y:S01]  /*19960*/  IABS R10, R11 ;  /* 0x0000000b000a7213 */ /* 0x000fe20000000000 */
[----:B------:R-:W-:Y:S01]  /*19970*/  @!P4 IMAD.IADD R6, R6, 0x1, -R13 ;  /* 0x000000010606c824 */ /* 0x000fe200078e0a0d */
[----:B------:R-:W-:Y:S01]  /*19980*/  IABS R9, R8 ;  /* 0x0000000800097213 */ /* 0x000fe20000000000 */
[----:B------:R-:W-:-:S03]  /*19990*/  IMAD.HI.U32 R2, R5, R12, RZ ;  /* 0x0000000c05027227 */ /* 0x000fc600078e00ff */
[----:B------:R-:W-:Y:S01]  /*199a0*/  ISETP.GT.U32.AND P4, PT, R13, R6, PT ;  /* 0x000000060d00720c */ /* 0x000fe20003f84070 */
[----:B------:R-:W-:Y:S02]  /*199b0*/  @!P5 IMAD.IADD R4, R4, 0x1, -R13 ;  /* 0x000000010404d824 */ /* 0x000fe400078e0a0d */
[----:B------:R-:W-:-:S03]  /*199c0*/  IMAD.HI.U32 R7, R5, R10, RZ ;  /* 0x0000000a05077227 */ /* 0x000fc600078e00ff */
[----:B------:R-:W-:Y:S01]  /*199d0*/  ISETP.GT.U32.AND P5, PT, R13, R4, PT ;  /* 0x000000040d00720c */ /* 0x000fe20003fa4070 */
[----:B------:R-:W-:Y:S02]  /*199e0*/  IMAD.MOV R2, RZ, RZ, -R2 ;  /* 0x000000ffff027224 */ /* 0x000fe400078e0a02 */
[----:B------:R-:W-:-:S04]  /*199f0*/  IMAD.HI.U32 R16, R5, R9, RZ ;  /* 0x0000000905107227 */ /* 0x000fc800078e00ff */
[----:B------:R-:W-:Y:S02]  /*19a00*/  IMAD.MOV R7, RZ, RZ, -R7 ;  /* 0x000000ffff077224 */ /* 0x000fe400078e0a07 */
[C---:B------:R-:W-:Y:S02]  /*19a10*/  IMAD R12, R13.reuse, R2, R12 ;  /* 0x000000020d0c7224 */ /* 0x040fe400078e020c */
[----:B------:R-:W-:Y:S02]  /*19a20*/  IMAD.MOV R16, RZ, RZ, -R16 ;  /* 0x000000ffff107224 */ /* 0x000fe400078e0a10 */
[C---:B------:R-:W-:Y:S02]  /*19a30*/  IMAD R10, R13.reuse, R7, R10 ;  /* 0x000000070d0a7224 */ /* 0x040fe400078e020a */
[----:B------:R-:W-:Y:S02]  /*19a40*/  IMAD.MOV.U32 R17, RZ, RZ, R15 ;  /* 0x000000ffff117224 */ /* 0x000fe400078e000f */
[----:B------:R-:W-:-:S02]  /*19a50*/  IMAD R9, R13, R16, R9 ;  /* 0x000000100d097224 */ /* 0x000fc400078e0209 */
[----:B------:R-:W-:Y:S01]  /*19a60*/  @!P4 IMAD.IADD R6, R6, 0x1, -R13 ;  /* 0x000000010606c824 */ /* 0x000fe200078e0a0d */
[C---:B------:R-:W-:Y:S01]  /*19a70*/  ISETP.GT.U32.AND P4, PT, R13.reuse, R12, PT ;  /* 0x0000000c0d00720c */ /* 0x040fe20003f84070 */
[----:B------:R-:W-:Y:S01]  /*19a80*/  @!P2 IMAD.MOV R17, RZ, RZ, -R17 ;  /* 0x000000ffff11a224 */ /* 0x000fe200078e0a11 */
[C---:B------:R-:W-:Y:S01]  /*19a90*/  ISETP.GT.U32.AND P2, PT, R13.reuse, R10, PT ;  /* 0x0000000a0d00720c */ /* 0x040fe20003f44070 */
[----:B------:R-:W-:Y:S01]  /*19aa0*/  @!P5 IMAD.IADD R4, R4, 0x1, -R13 ;  /* 0x000000010404d824 */ /* 0x000fe200078e0a0d */
[----:B------:R-:W-:Y:S01]  /*19ab0*/  ISETP.GT.U32.AND P5, PT, R13, R9, PT ;  /* 0x000000090d00720c */ /* 0x000fe20003fa4070 */
[----:B------:R0:W-:Y:S01]  /*19ac0*/  STL [R1+0x38], R3 ;  /* 0x0000380301007387 */ /* 0x0001e20000100800 */
[C---:B------:R-:W-:Y:S02]  /*19ad0*/  VIADD R2, R0.reuse, 0x11 ;  /* 0x0000001100027836 */ /* 0x040fe40000000000 */
[----:B0-----:R-:W-:Y:S02]  /*19ae0*/  IMAD.MOV.U32 R3, RZ, RZ, R14 ;  /* 0x000000ffff037224 */ /* 0x001fe400078e000e */
[----:B------:R-:W-:-:S02]  /*19af0*/  VIADD R14, R0, 0x10 ;  /* 0x00000010000e7836 */ /* 0x000fc40000000000 */
[----:B------:R-:W-:Y:S01]  /*19b00*/  @!P3 IMAD.MOV R3, RZ, RZ, -R3 ;  /* 0x000000ffff03b224 */ /* 0x000fe200078e0a03 */
[----:B------:R-:W-:Y:S01]  /*19b10*/  ISETP.GE.AND P3, PT, R11, RZ, PT ;  /* 0x000000ff0b00720c */ /* 0x000fe20003f66270 */
[--C-:B------:R-:W-:Y:S01]  /*19b20*/  @!P4 IMAD.IADD R12, R12, 0x1, -R13.reuse ;  /* 0x000000010c0cc824 */ /* 0x100fe200078e0a0d */
[----:B------:R-:W-:Y:S01]  /*19b30*/  IABS R11, R2 ;  /* 0x00000002000b7213 */ /* 0x000fe20000000000 */
[--C-:B------:R-:W-:Y:S01]  /*19b40*/  @!P2 IMAD.IADD R10, R10, 0x1, -R13.reuse ;  /* 0x000000010a0aa824 */ /* 0x100fe200078e0a0d */
[----:B------:R-:W-:Y:S01]  /*19b50*/  IABS R7, R14 ;  /* 0x0000000e00077213 */ /* 0x000fe20000000000 */
[----:B------:R0:W-:Y:S01]  /*19b60*/  STL [R1+0x30], R3 ;  /* 0x0000300301007387 */ /* 0x0001e20000100800 */
[----:B------:R-:W-:Y:S01]  /*19b70*/  @!P5 IMAD.IADD R9, R9, 0x1, -R13 ;  /* 0x000000010909d824 */ /* 0x000fe200078e0a0d */
[----:B------:R-:W-:Y:S01]  /*19b80*/  ISETP.GT.U32.AND P2, PT, R13, R12, PT ;  /* 0x0000000c0d00720c */ /* 0x000fe20003f44070 */
[----:B------:R-:W-:Y:S01]  /*19b90*/  IMAD.HI.U32 R15, R5, R11, RZ ;  /* 0x0000000b050f7227 */ /* 0x000fe200078e00ff */
[----:B------:R-:W-:-:S03]  /*19ba0*/  ISETP.GT.U32.AND P5, PT, R13, R10, PT ;  /* 0x0000000a0d00720c */ /* 0x000fc60003fa4070 */
[----:B0-----:R-:W-:Y:S02]  /*19bb0*/  IMAD.MOV.U32 R3, RZ, RZ, R6 ;  /* 0x000000ffff037224 */ /* 0x001fe400078e0006 */
[----:B------:R-:W-:-:S04]  /*19bc0*/  IMAD.HI.U32 R6, R5, R7, RZ ;  /* 0x0000000705067227 */ /* 0x000fc800078e00ff */
[----:B------:R-:W-:Y:S02]  /*19bd0*/  IMAD.MOV R15, RZ, RZ, -R15 ;  /* 0x000000ffff0f7224 */ /* 0x000fe400078e0a0f */
[----:B------:R-:W-:Y:S02]  /*19be0*/  IMAD.MOV R6, RZ, RZ, -R6 ;  /* 0x000000ffff067224 */ /* 0x000fe400078e0a06 */
[----:B------:R-:W-:Y:S02]  /*19bf0*/  @!P6 IMAD.MOV R3, RZ, RZ, -R3 ;  /* 0x000000ffff03e224 */ /* 0x000fe400078e0a03 */
[C---:B------:R-:W-:Y:S02]  /*19c00*/  IMAD R11, R13.reuse, R15, R11 ;  /* 0x0000000f0d0b7224 */ /* 0x040fe400078e020b */
[C---:B------:R-:W-:Y:S01]  /*19c10*/  IMAD R7, R13.reuse, R6, R7 ;  /* 0x000000060d077224 */ /* 0x040fe200078e0207 */
[----:B------:R-:W-:Y:S01]  /*19c20*/  STL [R1+0x2c], R17 ;  /* 0x00002c1101007387 */ /* 0x000fe20000100800 */
[--C-:B------:R-:W-:Y:S01]  /*19c30*/  @!P2 IMAD.IADD R12, R12, 0x1, -R13.reuse ;  /* 0x000000010c0ca824 */ /* 0x100fe200078e0a0d */
[C---:B------:R-:W-:Y:S01]  /*19c40*/  ISETP.GT.U32.AND P2, PT, R13.reuse, R11, PT ;  /* 0x0000000b0d00720c */ /* 0x040fe20003f44070 */
[----:B------:R-:W-:Y:S01]  /*19c50*/  @!P5 IMAD.IADD R10, R10, 0x1, -R13 ;  /* 0x000000010a0ad824 */ /* 0x000fe200078e0a0d */
[----:B------:R0:W-:Y:S01]  /*19c60*/  STL [R1+0x28], R3 ;  /* 0x0000280301007387 */ /* 0x0001e20000100800 */
[----:B------:R-:W-:-:S02]  /*19c70*/  ISETP.GT.U32.AND P5, PT, R13, R7, PT ;  /* 0x000000070d00720c */ /* 0x000fc40003fa4070 */
[----:B------:R-:W-:Y:S01]  /*19c80*/  ISETP.GE.AND P6, PT, R8, RZ, PT ;  /* 0x000000ff0800720c */ /* 0x000fe20003fc6270 */
[----:B------:R-:W-:Y:S02]  /*19c90*/  VIADD R8, R0, 0xe ;  /* 0x0000000e00087836 */ /* 0x000fe40000000000 */
[----:B0-----:R-:W-:-:S04]  /*19ca0*/  IMAD.MOV.U32 R3, RZ, RZ, R4 ;  /* 0x000000ffff037224 */ /* 0x001fc800078e0004 */
[----:B------:R-:W-:Y:S01]  /*19cb0*/  @!P1 IMAD.MOV R3, RZ, RZ, -R3 ;  /* 0x000000ffff039224 */ /* 0x000fe200078e0a03 */
[----:B------:R-:W-:Y:S01]  /*19cc0*/  ISETP.GT.U32.AND P1, PT, R13, R9, PT ;  /* 0x000000090d00720c */ /* 0x000fe20003f24070 */
[----:B------:R-:W-:Y:S01]  /*19cd0*/  VIADD R4, R0, 0xb ;  /* 0x0000000b00047836 */ /* 0x000fe20000000000 */
[----:B------:R-:W-:Y:S01]  /*19ce0*/  ISETP.GE.AND P4, PT, R2, RZ, PT ;  /* 0x000000ff0200720c */ /* 0x000fe20003f86270 */
[C---:B------:R-:W-:Y:S01]  /*19cf0*/  VIADD R2, R0.reuse, 0xd ;  /* 0x0000000d00027836 */ /* 0x040fe20000000000 */
[----:B------:R-:W-:Y:S01]  /*19d00*/  IABS R29, R8 ;  /* 0x00000008001d7213 */ /* 0x000fe20000000000 */
[--C-:B------:R-:W-:Y:S01]  /*19d10*/  @!P2 IMAD.IADD R11, R11, 0x1, -R13.reuse ;  /* 0x000000010b0ba824 */ /* 0x100fe200078e0a0d */
[----:B------:R-:W-:Y:S01]  /*19d20*/  IABS R23, R4 ;  /* 0x0000000400177213 */ /* 0x000fe20000000000 */
[----:B------:R-:W-:Y:S01]  /*19d30*/  @!P5 IMAD.IADD R7, R7, 0x1, -R13 ;  /* 0x000000010707d824 */ /* 0x000fe200078e0a0d */
[----:B------:R-:W-:Y:S01]  /*19d40*/  IABS R26, R2 ;  /* 0x00000002001a7213 */ /* 0x000fe20000000000 */
[----:B------:R-:W-:Y:S01]  /*19d50*/  VIADD R19, R0, 0xa ;  /* 0x0000000a00137836 */ /* 0x000fe20000000000 */
[----:B------:R0:W-:Y:S01]  /*19d60*/  STL [R1+0x24], R3 ;  /* 0x0000240301007387 */ /* 0x0001e20000100800 */
[----:B------:R-:W-:-:S04]  /*19d70*/  IMAD.HI.U32 R16, R5, R29, RZ ;  /* 0x0000001d05107227 */ /* 0x000fc800078e00ff */
[C---:B------:R-:W-:Y:S02]  /*19d80*/  VIADD R21, R0.reuse, 0x9 ;  /* 0x0000000900157836 */ /* 0x040fe40000000000 */
[----:B------:R-:W-:Y:S02]  /*19d90*/  VIADD R20, R0, 0x8 ;  /* 0x0000000800147836 */ /* 0x000fe40000000000 */
[----:B------:R-:W-:Y:S01]  /*19da0*/  @!P1 IMAD.IADD R9, R9, 0x1, -R13 ;  /* 0x0000000109099824 */ /* 0x000fe200078e0a0d */
[----:B------:R-:W-:Y:S01]  /*19db0*/  ISETP.GE.AND P1, PT, R14, RZ, PT ;  /* 0x000000ff0e00720c */ /* 0x000fe20003f26270 */
[C---:B0-----:R-:W-:Y:S02]  /*19dc0*/  VIADD R3, R0.reuse, 0x7 ;  /* 0x0000000700037836 */ /* 0x041fe40000000000 */
[----:B------:R-:W-:Y:S01]  /*19dd0*/  @!P0 IMAD.MOV R12, RZ, RZ, -R12 ;  /* 0x000000ffff0c8224 */ /* 0x000fe200078e0a0c */
[C---:B------:R-:W-:Y:S01]  /*19de0*/  ISETP.GT.U32.AND P0, PT, R13.reuse, R11, PT ;  /* 0x0000000b0d00720c */ /* 0x040fe20003f04070 */
[----:B------:R-:W-:Y:S01]  /*19df0*/  @!P3 IMAD.MOV R10, RZ, RZ, -R10 ;  /* 0x000000ffff0ab224 */ /* 0x000fe200078e0a0a */
[----:B------:R-:W-:Y:S01]  /*19e00*/  ISETP.GT.U32.AND P3, PT, R13, R7, PT ;  /* 0x000000070d00720c */ /* 0x000fe20003f64070 */
[C---:B------:R-:W-:Y:S01]  /*19e10*/  IMAD.HI.U32 R14, R5.reuse, R26, RZ ;  /* 0x0000001a050e7227 */ /* 0x040fe200078e00ff */
[----:B------:R-:W-:Y:S03]  /*19e20*/  STL [R1+0x48], R19 ;  /* 0x0000481301007387 */ /* 0x000fe60000100800 */
[----:B------:R-:W-:Y:S01]  /*19e30*/  IMAD.HI.U32 R15, R5, R23, RZ ;  /* 0x00000017050f7227 */ /* 0x000fe200078e00ff */
[----:B------:R-:W-:Y:S03]  /*19e40*/  STL [R1+0x50], R21 ;  /* 0x0000501501007387 */ /* 0x000fe60000100800 */
[----:B------:R-:W-:Y:S01]  /*19e50*/  IMAD.MOV R16, RZ, RZ, -R16 ;  /* 0x000000ffff107224 */ /* 0x000fe200078e0a10 */
[----:B------:R-:W-:Y:S01]  /*19e60*/  STL [R1+0x58], R20 ;  /* 0x0000581401007387 */ /* 0x000fe20000100800 */
[----:B------:R-:W-:Y:S01]  /*19e70*/  VIADD R6, R0, 0xf ;  /* 0x0000000f00067836 */ /* 0x000fe20000000000 */
[----:B------:R-:W-:Y:S01]  /*19e80*/  IABS R24, R3 ;  /* 0x0000000300187213 */ /* 0x000fe20000000000 */
[----:B------:R-:W-:Y:S01]  /*19e90*/  IMAD.MOV R14, RZ, RZ, -R14 ;  /* 0x000000ffff0e7224 */ /* 0x000fe200078e0a0e */
[----:B------:R0:W-:Y:S01]  /*19ea0*/  STL [R1+0x54], R3 ;  /* 0x0000540301007387 */ /* 0x0001e20000100800 */
[----:B------:R-:W-:-:S02]  /*19eb0*/  IMAD.MOV R15, RZ, RZ, -R15 ;  /* 0x000000ffff0f7224 */ /* 0x000fc400078e0a0f */
[C---:B------:R-:W-:Y:S01]  /*19ec0*/  IMAD R29, R13.reuse, R16, R29 ;  /* 0x000000100d1d7224 */ /* 0x040fe200078e021d */
[----:B------:R-:W-:Y:S01]  /*19ed0*/  IABS R17, R6 ;  /* 0x0000000600117213 */ /* 0x000fe20000000000 */
[C---:B------:R-:W-:Y:S02]  /*19ee0*/  IMAD R26, R13.reuse, R14, R26 ;  /* 0x0000000e0d1a7224 */ /* 0x040fe400078e021a */
[----:B0-----:R-:W-:Y:S02]  /*19ef0*/  IMAD.MOV.U32 R3, RZ, RZ, R9 ;  /* 0x000000ffff037224 */ /* 0x001fe400078e0009 */
[C---:B------:R-:W-:Y:S02]  /*19f00*/  IMAD R23, R13.reuse, R15, R23 ;  /* 0x0000000f0d177224 */ /* 0x040fe400078e0217 */
[----:B------:R-:W-:Y:S01]  /*19f10*/  @!P6 IMAD.MOV R3, RZ, RZ, -R3 ;  /* 0x000000ffff03e224 */ /* 0x000fe200078e0a03 */
[----:B------:R-:W-:Y:S01]  /*19f20*/  ISETP.GT.U32.AND P6, PT, R13, R29, PT ;  /* 0x0000001d0d00720c */ /* 0x000fe20003fc4070 */
[----:B------:R-:W-:-:S04]  /*19f30*/  IMAD.HI.U32 R18, R5, R17, RZ ;  /* 0x0000001105127227 */ /* 0x000fc800078e00ff */
[--C-:B------:R-:W-:Y:S01]  /*19f40*/  @!P0 IMAD.IADD R11, R11, 0x1, -R13.reuse ;  /* 0x000000010b0b8824 */ /* 0x100fe200078e0a0d */
[----:B------:R-:W-:Y:S01]  /*19f50*/  ISETP.GT.U32.AND P0, PT, R13, R26, PT ;  /* 0x0000001a0d00720c */ /* 0x000fe20003f04070 */
[----:B------:R-:W-:Y:S01]  /*19f60*/  @!P3 IMAD.IADD R7, R7, 0x1, -R13 ;  /* 0x000000010707b824 */ /* 0x000fe200078e0a0d */
[C---:B------:R-:W-:Y:S01]  /*19f70*/  ISETP.GT.U32.AND P3, PT, R13.reuse, R23, PT ;  /* 0x000000170d00720c */ /* 0x040fe20003f64070 */
[----:B------:R-:W-:Y:S01]  /*19f80*/  IMAD.MOV R18, RZ, RZ, -R18 ;  /* 0x000000ffff127224 */ /* 0x000fe200078e0a12 */
[----:B------:R-:W-:Y:S02]  /*19f90*/  ISETP.GE.AND P2, PT, R6, RZ, PT ;  /* 0x000000ff0600720c */ /* 0x000fe40003f46270 */
[----:B------:R-:W-:Y:S01]  /*19fa0*/  IABS R19, R19 ;  /* 0x0000001300137213 */ /* 0x000fe20000000000 */
[----:B------:R-:W-:Y:S01]  /*19fb0*/  IMAD R6, R13, R18, R17 ;  /* 0x000000120d067224 */ /* 0x000fe200078e0211 */
[----:B------:R-:W-:Y:S01]  /*19fc0*/  IABS R15, R21 ;  /* 0x00000015000f7213 */ /* 0x000fe20000000000 */
[----:B------:R-:W-:Y:S01]  /*19fd0*/  @!P6 IMAD.IADD R29, R29, 0x1, -R13 ;  /* 0x000000011d1de824 */ /* 0x000fe200078e0a0d */
[----:B------:R-:W-:Y:S01]  /*19fe0*/  STL [R1+0x20], R12 ;  /* 0x0000200c01007387 */ /* 0x000fe20000100800 */
[----:B------:R-:W-:Y:S01]  /*19ff0*/  IMAD.HI.U32 R9, R5, R19, RZ ;  /* 0x0000001305097227 */ /* 0x000fe200078e00ff */
[----:B------:R-:W-:-:S02]  /*1a000*/  ISETP.GT.U32.AND P5, PT, R13, R6, PT ;  /* 0x000000060d00720c */ /* 0x000fc40003fa4070 */
[----:B------:R0:W-:Y:S01]  /*1a010*/  STL [R1+0x1c], R10 ;  /* 0x00001c0a01007387 */ /* 0x0001e20000100800 */
[--C-:B------:R-:W-:Y:S01]  /*1a020*/  @!P0 IMAD.IADD R26, R26, 0x1, -R13.reuse ;  /* 0x000000011a1a8824 */ /* 0x100fe200078e0a0d */
[----:B------:R-:W-:Y:S01]  /*1a030*/  IABS R21, R20 ;  /* 0x0000001400157213 */ /* 0x000fe20000000000 */
[----:B------:R-:W-:Y:S01]  /*1a040*/  @!P3 IMAD.IADD R23, R23, 0x1, -R13 ;  /* 0x000000011717b824 */ /* 0x000fe200078e0a0d */
[----:B------:R1:W-:Y:S01]  /*1a050*/  STL [R1+0x10], R3 ;  /* 0x0000100301007387 */ /* 0x0003e20000100800 */
[----:B------:R-:W-:Y:S01]  /*1a060*/  IMAD.MOV R9, RZ, RZ, -R9 ;  /* 0x000000ffff097224 */ /* 0x000fe200078e0a09 */
[----:B------:R-:W-:Y:S01]  /*1a070*/  ISETP.GT.U32.AND P0, PT, R13, R29, PT ;  /* 0x0000001d0d00720c */ /* 0x000fe20003f04070 */
[----:B0-----:R-:W-:-:S04]  /*1a080*/  IMAD.HI.U32 R10, R5, R15, RZ ;  /* 0x0000000f050a7227 */ /* 0x001fc800078e00ff */
[----:B-1----:R-:W-:Y:S02]  /*1a090*/  IMAD.MOV.U32 R3, RZ, RZ, R11 ;  /* 0x000000ffff037224 */ /* 0x002fe400078e000b */
[C---:B------:R-:W-:Y:S02]  /*1a0a0*/  IMAD R19, R13.reuse, R9, R19 ;  /* 0x000000090d137224 */ /* 0x040fe400078e0213 */
[----:B------:R-:W-:Y:S01]  /*1a0b0*/  @!P4 IMAD.MOV R3, RZ, RZ, -R3 ;  /* 0x000000ffff03c224 */ /* 0x000fe200078e0a03 */
[----:B------:R-:W-:Y:S01]  /*1a0c0*/  ISETP.GT.U32.AND P4, PT, R13, R23, PT ;  /* 0x000000170d00720c */ /* 0x000fe20003f84070 */
[----:B------:R-:W-:Y:S01]  /*1a0d0*/  IMAD.HI.U32 R9, R5, R21, RZ ;  /* 0x0000001505097227 */ /* 0x000fe200078e00ff */
[----:B------:R-:W0:Y:S03]  /*1a0e0*/  S2R R16, SR_TID.X ;  /* 0x0000000000107919 */ /* 0x000e260000002100 */
[----:B------:R-:W-:Y:S01]  /*1a0f0*/  IMAD.MOV R10, RZ, RZ, -R10 ;  /* 0x000000ffff0a7224 */ /* 0x000fe200078e0a0a */
[----:B------:R-:W-:Y:S01]  /*1a100*/  ISETP.GT.U32.AND P3, PT, R13, R26, PT ;  /* 0x0000001a0d00720c */ /* 0x000fe20003f64070 */
[----:B------:R-:W-:-:S02]  /*1a110*/  IMAD.MOV R9, RZ, RZ, -R9 ;  /* 0x000000ffff097224 */ /* 0x000fc400078e0a09 */
[C---:B------:R-:W-:Y:S02]  /*1a120*/  IMAD R15, R13.reuse, R10, R15 ;  /* 0x0000000a0d0f7224 */ /* 0x040fe400078e020f */
[----:B------:R-:W-:Y:S02]  /*1a130*/  @!P5 IMAD.IADD R6, R6, 0x1, -R13 ;  /* 0x000000010606d824 */ /* 0x000fe400078e0a0d */
[----:B------:R-:W-:Y:S02]  /*1a140*/  IMAD R21, R13, R9, R21 ;  /* 0x000000090d157224 */ /* 0x000fe400078e0215 */
[--C-:B------:R-:W-:Y:S01]  /*1a150*/  @!P0 IMAD.IADD R29, R29, 0x1, -R13.reuse ;  /* 0x000000011d1d8824 */ /* 0x100fe200078e0a0d */
[C---:B------:R-:W-:Y:S02]  /*1a160*/  ISETP.GT.U32.AND P0, PT, R13.reuse, R15, PT ;  /* 0x0000000f0d00720c */ /* 0x040fe40003f04070 */
[----:B------:R-:W-:Y:S01]  /*1a170*/  ISETP.GT.U32.AND P5, PT, R13, R6, PT ;  /* 0x000000060d00720c */ /* 0x000fe20003fa4070 */
[----:B------:R-:W-:Y:S01]  /*1a180*/  @!P4 IMAD.IADD R23, R23, 0x1, -R13 ;  /* 0x000000011717c824 */ /* 0x000fe200078e0a0d */
[----:B------:R-:W-:Y:S01]  /*1a190*/  ISETP.GT.U32.AND P4, PT, R13, R21, PT ;  /* 0x000000150d00720c */ /* 0x000fe20003f84070 */
[C---:B------:R-:W-:Y:S01]  /*1a1a0*/  VIADD R22, R0.reuse, 0x67 ;  /* 0x0000006700167836 */ /* 0x040fe20000000000 */
[----:B------:R1:W-:Y:S01]  /*1a1b0*/  STL [R1+0xc], R3 ;  /* 0x00000c0301007387 */ /* 0x0003e20000100800 */
[----:B------:R-:W-:-:S02]  /*1a1c0*/  VIADD R28, R0, 0x6 ;  /* 0x00000006001c7836 */ /* 0x000fc40000000000 */
[--C-:B------:R-:W-:Y:S01]  /*1a1d0*/  @!P3 IMAD.IADD R26, R26, 0x1, -R13.reuse ;  /* 0x000000011a1ab824 */ /* 0x100fe200078e0a0d */
[----:B------:R-:W-:Y:S02]  /*1a1e0*/  ISETP.GE.AND P3, PT, R22, RZ, PT ;  /* 0x000000ff1600720c */ /* 0x000fe40003f66270 */
[----:B------:R-:W-:Y:S01]  /*1a1f0*/  IABS R22, R22 ;  /* 0x0000001600167213 */ /* 0x000fe20000000000 */
[----:B-1----:R-:W-:Y:S01]  /*1a200*/  VIADD R3, R0, 0x5 ;  /* 0x0000000500037836 */ /* 0x002fe20000000000 */
[----:B------:R-:W-:Y:S01]  /*1a210*/  STL [R1+0x35b8], R28 ;  /* 0x0035b81c01007387 */ /* 0x000fe20000100800 */
[--C-:B------:R-:W-:Y:S01]  /*1a220*/  @!P0 IMAD.IADD R15, R15, 0x1, -R13.reuse ;  /* 0x000000010f0f8824 */ /* 0x100fe200078e0a0d */
[----:B------:R-:W-:Y:S01]  /*1a230*/  ISETP.GE.AND P0, PT, R2, RZ, PT ;  /* 0x000000ff0200720c */ /* 0x000fe20003f06270 */
[----:B------:R-:W-:Y:S01]  /*1a240*/  @!P5 IMAD.IADD R6, R6, 0x1, -R13 ;  /* 0x000000010606d824 */ /* 0x000fe200078e0a0d */
[----:B------:R1:W-:Y:S01]  /*1a250*/  STL [R1+0x40], R3 ;  /* 0x0000400301007387 */ /* 0x0003e20000100800 */
[----:B------:R-:W-:Y:S01]  /*1a260*/  IABS R20, R3 ;  /* 0x0000000300147213 */ /* 0x000fe20000000000 */
[----:B------:R-:W-:Y:S01]  /*1a270*/  IMAD.HI.U32 R2, R5, R22, RZ ;  /* 0x0000001605027227 */ /* 0x000fe200078e00ff */
[----:B------:R-:W-:-:S03]  /*1a280*/  ISETP.GE.AND P5, PT, R8, RZ, PT ;  /* 0x000000ff0800720c */ /* 0x000fc60003fa6270 */
[----:B------:R-:W-:-:S04]  /*1a290*/  IMAD.HI.U32 R8, R5, R24, RZ ;  /* 0x0000001805087227 */ /* 0x000fc800078e00ff */
[----:B-1----:R-:W-:Y:S02]  /*1a2a0*/  VIADD R3, R0, 0x4 ;  /* 0x0000000400037836 */ /* 0x002fe40000000000 */
[----:B------:R-:W-:Y:S01]  /*1a2b0*/  @!P4 IMAD.IADD R21, R21, 0x1, -R13 ;  /* 0x000000011515c824 */ /* 0x000fe200078e0a0d */
[----:B------:R-:W-:Y:S01]  /*1a2c0*/  ISETP.GE.AND P4, PT, R4, RZ, PT ;  /* 0x000000ff0400720c */ /* 0x000fe20003f86270 */
[----:B------:R-:W-:Y:S01]  /*1a2d0*/  IMAD.MOV R4, RZ, RZ, -R2 ;  /* 0x000000ffff047224 */ /* 0x000fe200078e0a02 */
[----:B------:R-:W-:Y:S01]  /*1a2e0*/  IABS R14, R3 ;  /* 0x00000003000e7213 */ /* 0x000fe20000000000 */
[----:B------:R-:W-:Y:S01]  /*1a2f0*/  IMAD.MOV R8, RZ, RZ, -R8 ;  /* 0x000000ffff087224 */ /* 0x000fe200078e0a08 */
[----:B------:R-:W-:Y:S01]  /*1a300*/  IABS R17, R28 ;  /* 0x0000001c00117213 */ /* 0x000fe20000000000 */
[----:B------:R-:W-:Y:S01]  /*1a310*/  IMAD.HI.U32 R2, R5, R20, RZ ;  /* 0x0000001405027227 */ /* 0x000fe200078e00ff */
[----:B0-----:R-:W-:-:S03]  /*1a320*/  SHF.R.U32.HI R16, RZ, 0x4, R16 ;  /* 0x00000004ff107819 */ /* 0x001fc60000011610 */
[C---:B------:R-:W-:Y:S02]  /*1a330*/  IMAD R22, R13.reuse, R4, R22 ;  /* 0x000000040d167224 */ /* 0x040fe400078e0216 */
[----:B------:R-:W-:Y:S02]  /*1a340*/  IMAD R24, R13, R8, R24 ;  /* 0x000000080d187224 */ /* 0x000fe400078e0218 */
[----:B------:R-:W-:Y:S02]  /*1a350*/  IMAD.MOV R2, RZ, RZ, -R2 ;  /* 0x000000ffff027224 */ /* 0x000fe400078e0a02 */
[----:B------:R-:W-:-:S04]  /*1a360*/  IMAD.HI.U32 R4, R5, R14, RZ ;  /* 0x0000000e05047227 */ /* 0x000fc800078e00ff */
[----:B------:R-:W-:Y:S02]  /*1a370*/  VIADD R12, R0, 0x1 ;  /* 0x00000001000c7836 */ /* 0x000fe40000000000 */
[----:B------:R-:W-:-:S04]  /*1a380*/  IMAD.HI.U32 R8, R5, R17, RZ ;  /* 0x0000001105087227 */ /* 0x000fc800078e00ff */
[----:B------:R-:W-:Y:S01]  /*1a390*/  VIADD R11, R0, 0x3 ;  /* 0x00000003000b7836 */ /* 0x000fe20000000000 */
[----:B------:R-:W-:Y:S01]  /*1a3a0*/  SGXT.U32 R16, R16, 0x3 ;  /* 0x000000031010781a */ /* 0x000fe20000000000 */
[C---:B------:R-:W-:Y:S01]  /*1a3b0*/  IMAD R20, R13.reuse, R2, R20 ;  /* 0x000000020d147224 */ /* 0x040fe200078e0214 */
[----:B------:R-:W-:Y:S01]  /*1a3c0*/  IABS R2, R12 ;  /* 0x0000000c00027213 */ /* 0x000fe20000000000 */
[----:B------:R-:W-:Y:S01]  /*1a3d0*/  IMAD.MOV R4, RZ, RZ, -R4 ;  /* 0x000000ffff047224 */ /* 0x000fe200078e0a04 */
[----:B------:R-:W-:Y:S01]  /*1a3e0*/  IABS R25, R11 ;  /* 0x0000000b00197213 */ /* 0x000fe20000000000 */
[----:B------:R-:W-:Y:S02]  /*1a3f0*/  IMAD.MOV R8, RZ, RZ, -R8 ;  /* 0x000000ffff087224 */ /* 0x000fe400078e0a08 */
[C---:B------:R-:W-:Y:S01]  /*1a400*/  IMAD R14, R13.reuse, R4, R14 ;  /* 0x000000040d0e7224 */ /* 0x040fe200078e020e */
[----:B------:R-:W-:Y:S01]  /*1a410*/  LOP3.LUT R4, R16, 0xf0, RZ, 0xfc, !PT ;  /* 0x000000f010047812 */ /* 0x000fe200078efcff */
[----:B------:R-:W-:-:S02]  /*1a420*/  IMAD R17, R13, R8, R17 ;  /* 0x000000080d117224 */ /* 0x000fc400078e0211 */
[----:B------:R-:W-:-:S04]  /*1a430*/  IMAD.HI.U32 R8, R5, R2, RZ ;  /* 0x0000000205087227 */ /* 0x000fc800078e00ff */
[----:B------:R-:W-:-:S04]  /*1a440*/  IMAD.HI.U32 R10, R5, R25, RZ ;  /* 0x00000019050a7227 */ /* 0x000fc800078e00ff */
[----:B------:R-:W-:Y:S02]  /*1a450*/  IMAD R4, R4, UR7, RZ ;  /* 0x0000000704047c24 */ /* 0x000fe4000f8e02ff */
[----:B------:R-:W-:Y:S02]  /*1a460*/  IMAD.MOV R8, RZ, RZ, -R8 ;  /* 0x000000ffff087224 */ /* 0x000fe400078e0a08 */
[----:B------:R-:W-:Y:S01]  /*1a470*/  IMAD.MOV R10, RZ, RZ, -R10 ;  /* 0x000000ffff0a7224 */ /* 0x000fe200078e0a0a */
[----:B------:R0:W-:Y:S01]  /*1a480*/  STL [R1+0x348c], R4 ;  /* 0x00348c0401007387 */ /* 0x0001e20000100800 */
[C---:B------:R-:W-:Y:S02]  /*1a490*/  IMAD R2, R13.reuse, R8, R2 ;  /* 0x000000080d027224 */ /* 0x040fe400078e0202 */
[----:B------:R-:W-:Y:S01]  /*1a4a0*/  IMAD R25, R13, R10, R25 ;  /* 0x0000000a0d197224 */ /* 0x000fe200078e0219 */
[----:B------:R-:W2:Y:S04]  /*1a4b0*/  LDL.LU R8, [R1+0x50] ;  /* 0x0000500001087983 */ /* 0x000ea80000300800 */
[----:B------:R-:W3:Y:S01]  /*1a4c0*/  LDL.LU R10, [R1+0x58] ;  /* 0x00005800010a7983 */ /* 0x000ee20000300800 */
[----:B------:R-:W-:Y:S01]  /*1a4d0*/  VIADD R27, R0, 0x2 ;  /* 0x00000002001b7836 */ /* 0x000fe20000000000 */
[----:B------:R-:W-:Y:S01]  /*1a4e0*/  IABS R16, R0 ;  /* 0x0000000000107213 */ /* 0x000fe20000000000 */
[----:B------:R-:W-:-:S03]  /*1a4f0*/  IMAD R0, RZ, RZ, -UR7 ;  /* 0x80000007ff007e24 */ /* 0x000fc6000f8e02ff */
[----:B------:R-:W-:Y:S01]  /*1a500*/  IABS R18, R27 ;  /* 0x0000001b00127213 */ /* 0x000fe20000000000 */
[----:B------:R-:W-:-:S04]  /*1a510*/  IMAD R28, R0, 0x8, R4 ;  /* 0x00000008001c7824 */ /* 0x000fc800078e0204 */
[----:B------:R-:W-:Y:S02]  /*1a520*/  IMAD R28, R0, 0x8, R28 ;  /* 0x00000008001c7824 */ /* 0x000fe400078e021c */
[----:B------:R-:W-:Y:S02]  /*1a530*/  IMAD.MOV.U32 R0, RZ, RZ, R6 ;  /* 0x000000ffff007224 */ /* 0x000fe400078e0006 */
[----:B------:R-:W-:-:S04]  /*1a540*/  IMAD.HI.U32 R9, R5, R18, RZ ;  /* 0x0000001205097227 */ /* 0x000fc800078e00ff */
[----:B------:R-:W-:Y:S01]  /*1a550*/  @!P2 IMAD.MOV R0, RZ, RZ, -R0 ;  /* 0x000000ffff00a224 */ /* 0x000fe200078e0a00 */
[C---:B------:R-:W-:Y:S01]  /*1a560*/  ISETP.GT.U32.AND P2, PT, R13.reuse, R21, PT ;  /* 0x000000150d00720c */ /* 0x040fe20003f44070 */
[----:B------:R-:W-:Y:S02]  /*1a570*/  IMAD.MOV R9, RZ, RZ, -R9 ;  /* 0x000000ffff097224 */ /* 0x000fe400078e0a09 */
[----:B0-----:R-:W-:Y:S02]  /*1a580*/  IMAD.MOV.U32 R4, RZ, RZ, R7 ;  /* 0x000000ffff047224 */ /* 0x001fe400078e0007 */
[----:B------:R-:W-:Y:S02]  /*1a590*/  IMAD R18, R13, R9, R18 ;  /* 0x000000090d127224 */ /* 0x000fe400078e0212 */
[----:B------:R-:W-:Y:S01]  /*1a5a0*/  @!P1 IMAD.MOV R4, RZ, RZ, -R4 ;  /* 0x000000ffff049224 */ /* 0x000fe200078e0a04 */
[----:B------:R-:W2:Y:S01]  /*1a5b0*/  LDL.LU R9, [R1+0x54] ;  /* 0x0000540001097983 */ /* 0x000ea20000300800 */
[----:B------:R-:W-:-:S02]  /*1a5c0*/  @!P5 IMAD.MOV R29, RZ, RZ, -R29 ;  /* 0x000000ffff1dd224 */ /* 0x000fc400078e0a1d */
[----:B------:R-:W-:Y:S01]  /*1a5d0*/  @!P0 IMAD.MOV R26, RZ, RZ, -R26 ;  /* 0x000000ffff1a8224 */ /* 0x000fe200078e0a1a */
[----:B------:R-:W-:Y:S01]  /*1a5e0*/  STL [R1+0x110], R28 ;  /* 0x0001101c01007387 */ /* 0x000fe20000100800 */
[----:B------:R-:W-:-:S03]  /*1a5f0*/  @!P4 IMAD.MOV R23, RZ, RZ, -R23 ;  /* 0x000000ffff17c224 */ /* 0x000fc600078e0a17 */
[----:B------:R-:W2:Y:S04]  /*1a600*/  LDL.LU R7, [R1+0x48] ;  /* 0x0000480001077983 */ /* 0x000ea80000300800 */
[----:B------:R0:W-:Y:S01]  /*1a610*/  STL [R1+0x3490], R4 ;  /* 0x0034900401007387 */ /* 0x0001e20000100800 */
[----:B------:R-:W-:-:S03]  /*1a620*/  @!P2 IMAD.IADD R21, R21, 0x1, -R13 ;  /* 0x000000011515a824 */ /* 0x000fc600078e0a0d */
[----:B------:R1:W-:Y:S01]  /*1a630*/  STL [R1+0x3494], R0 ;  /* 0x0034940001007387 */ /* 0x0003e20000100800 */
[----:B------:R-:W-:Y:S01]  /*1a640*/  IMAD.HI.U32 R5, R5, R16, RZ ;  /* 0x0000001005057227 */ /* 0x000fe200078e00ff */
[----:B------:R-:W-:Y:S02]  /*1a650*/  ISETP.GT.U32.AND P2, PT, R13, R18, PT ;  /* 0x000000120d00720c */ /* 0x000fe40003f44070 */
[----:B------:R-:W-:Y:S01]  /*1a660*/  STL [R1+0x3498], R29 ;  /* 0x0034981d01007387 */ /* 0x000fe20000100800 */
[----:B0-----:R-:W-:-:S03]  /*1a670*/  IMAD R4, RZ, RZ, -UR7 ;  /* 0x80000007ff047e24 */ /* 0x001fc6000f8e02ff */
[----:B------:R-:W-:Y:S01]  /*1a680*/  STL [R1+0x349c], R26 ;  /* 0x00349c1a01007387 */ /* 0x000fe20000100800 */
[----:B------:R-:W-:-:S03]  /*1a690*/  IMAD R6, R4, 0x8, R28 ;  /* 0x0000000804067824 */ /* 0x000fc600078e021c */
[----:B------:R-:W-:Y:S01]  /*1a6a0*/  STL [R1+0x34a0], R23 ;  /* 0x0034a01701007387 */ /* 0x000fe20000100800 */
[----:B------:R-:W-:-:S03]  /*1a6b0*/  IMAD.MOV R5, RZ, RZ, -R5 ;  /* 0x000000ffff057224 */ /* 0x000fc600078e0a05 */
[----:B------:R-:W2:Y:S01]  /*1a6c0*/  LDL.LU R28, [R1+0x35b8] ;  /* 0x0035b800011c7983 */ /* 0x000ea20000300800 */
[C---:B-1----:R-:W-:Y:S02]  /*1a6d0*/  IMAD R0, R4.reuse, 0x8, R6 ;  /* 0x0000000804007824 */ /* 0x042fe400078e0206 */
[----:B------:R-:W-:Y:S02]  /*1a6e0*/  IMAD R16, R13, R5, R16 ;  /* 0x000000050d107224 */ /* 0x000fe400078e0210 */
[----:B------:R-:W-:Y:S01]  /*1a6f0*/  IMAD R5, R4, 0x8, R0 ;  /* 0x0000000804057824 */ /* 0x000fe200078e0200 */
[----:B------:R0:W-:Y:S01]  /*1a700*/  STL [R1+0x18], R6 ;  /* 0x0000180601007387 */ /* 0x0001e20000100800 */
[----:B------:R-:W-:-:S03]  /*1a710*/  @!P2 IMAD.IADD R18, R18, 0x1, -R13 ;  /* 0x000000011212a824 */ /* 0x000fc600078e0a0d */
[----:B------:R1:W-:Y:S04]  /*1a720*/  STL [R1+0x14], R0 ;  /* 0x0000140001007387 */ /* 0x0003e80000100800 */
[----:B------:R-:W-:Y:S01]  /*1a730*/  STL [R1+0x3480], R5 ;  /* 0x0034800501007387 */ /* 0x000fe20000100800 */
[----:B------:R-:W-:-:S13]  /*1a740*/  ISETP.GT.U32.AND P6, PT, R13, R19, PT ;  /* 0x000000130d00720c */ /* 0x000fda0003fc4070 */
[----:B------:R-:W-:-:S05]  /*1a750*/  @!P6 IMAD.IADD R19, R19, 0x1, -R13 ;  /* 0x000000011313e824 */ /* 0x000fca00078e0a0d */
[----:B------:R-:W-:Y:S02]  /*1a760*/  ISETP.GT.U32.AND P6, PT, R13, R19, PT ;  /* 0x000000130d00720c */ /* 0x000fe40003fc4070 */
[----:B---3--:R-:W-:Y:S02]  /*1a770*/  ISETP.GE.AND P2, PT, R10, RZ, PT ;  /* 0x000000ff0a00720c */ /* 0x008fe40003f46270 */
[----:B------:R-:W3:Y:S09]  /*1a780*/  LDL.LU R10, [R1+0x40] ;  /* 0x00004000010a7983 */ /* 0x000ef20000300800 */
[----:B------:R-:W-:Y:S01]  /*1a790*/  @!P6 IMAD.IADD R19, R19, 0x1, -R13 ;  /* 0x000000011313e824 */ /* 0x000fe200078e0a0d */
[----:B------:R-:W-:-:S02]  /*1a7a0*/  ISETP.GT.U32.AND P6, PT, R13, R24, PT ;  /* 0x000000180d00720c */ /* 0x000fc40003fc4070 */
[C---:B------:R-:W-:Y:S01]  /*1a7b0*/  ISETP.GT.U32.AND P1, PT, R13.reuse, R15, PT ;  /* 0x0000000f0d00720c */ /* 0x040fe20003f24070 */
[----:B0-----:R-:W-:Y:S01]  /*1a7c0*/  IMAD R6, R4, 0x8, R5 ;  /* 0x0000000804067824 */ /* 0x001fe200078e0205 */
[----:B-1----:R-:W4:Y:S09]  /*1a7d0*/  LDL R0, [R1+0x220] ;  /* 0x0002200001007983 */ /* 0x002f320000100800 */
[----:B------:R-:W-:Y:S01]  /*1a7e0*/  @!P6 IMAD.IADD R24, R24, 0x1, -R13 ;  /* 0x000000011818e824 */ /* 0x000fe200078e0a0d */
[----:B------:R-:W-:-:S13]  /*1a7f0*/  ISETP.GT.U32.AND P6, PT, R13, R17, PT ;  /* 0x000000110d00720c */ /* 0x000fda0003fc4070 */
[----:B------:R-:W-:Y:S01]  /*1a800*/  @!P6 IMAD.IADD R17, R17, 0x1, -R13 ;  /* 0x000000011111e824 */ /* 0x000fe200078e0a0d */
[C---:B------:R-:W-:Y:S02]  /*1a810*/  ISETP.GT.U32.AND P6, PT, R13.reuse, R20, PT ;  /* 0x000000140d00720c */ /* 0x040fe40003fc4070 */
[C---:B------:R-:W-:Y:S02]  /*1a820*/  ISETP.GT.U32.AND P5, PT, R13.reuse, R24, PT ;  /* 0x000000180d00720c */ /* 0x040fe40003fa4070 */
[----:B------:R-:W-:-:S09]  /*1a830*/  ISETP.GT.U32.AND P0, PT, R13, R17, PT ;  /* 0x000000110d00720c */ /* 0x000fd20003f04070 */
[--C-:B------:R-:W-:Y:S01]  /*1a840*/  @!P6 IMAD.IADD R20, R20, 0x1, -R13.reuse ;  /* 0x000000011414e824 */ /* 0x100fe200078e0a0d */
[----:B------:R-:W-:Y:S01]  /*1a850*/  ISETP.GT.U32.AND P6, PT, R13, R14, PT ;  /* 0x0000000e0d00720c */ /* 0x000fe20003fc4070 */
[--C-:B------:R-:W-:Y:S01]  /*1a860*/  @!P1 IMAD.IADD R15, R15, 0x1, -R13.reuse ;  /* 0x000000010f0f9824 */ /* 0x100fe200078e0a0d */
[C---:B------:R-:W-:Y:S01]  /*1a870*/  ISETP.GT.U32.AND P1, PT, R13.reuse, R25, PT ;  /* 0x000000190d00720c */ /* 0x040fe20003f24070 */
[--C-:B------:R-:W-:Y:S01]  /*1a880*/  @!P5 IMAD.IADD R24, R24, 0x1, -R13.reuse ;  /* 0x000000011818d824 */ /* 0x100fe200078e0a0d */
[----:B------:R-:W-:Y:S01]  /*1a890*/  ISETP.GT.U32.AND P5, PT, R13, R2, PT ;  /* 0x000000020d00720c */ /* 0x000fe20003fa4070 */
[----:B------:R-:W-:-:S08]  /*1a8a0*/  @!P0 IMAD.IADD R17, R17, 0x1, -R13 ;  /* 0x0000000111118824 */ /* 0x000fd000078e0a0d */
[----:B------:R-:W-:Y:S01]  /*1a8b0*/  @!P6 IMAD.IADD R14, R14, 0x1, -R13 ;  /* 0x000000010e0ee824 */ /* 0x000fe200078e0a0d */
[----:B------:R-:W-:-:S04]  /*1a8c0*/  ISETP.GT.U32.AND P4, PT, R13, R20, PT ;  /* 0x000000140d00720c */ /* 0x000fc80003f84070 */
[C---:B------:R-:W-:Y:S02]  /*1a8d0*/  ISETP.GT.U32.AND P6, PT, R13.reuse, R14, PT ;  /* 0x0000000e0d00720c */ /* 0x040fe40003fc4070 */
[----:B------:R-:W-:Y:S01]  /*1a8e0*/  ISETP.GT.U32.AND P0, PT, R13, R22, PT ;  /* 0x000000160d00720c */ /* 0x000fe20003f04070 */
[--C-:B------:R-:W-:Y:S01]  /*1a8f0*/  @!P1 IMAD.IADD R25, R25, 0x1, -R13.reuse ;  /* 0x0000000119199824 */ /* 0x100fe200078e0a0d */
[----:B--2---:R-:W-:Y:S01]  /*1a900*/  ISETP.GE.AND P1, PT, R8, RZ, PT ;  /* 0x000000ff0800720c */ /* 0x004fe20003f26270 */
[----:B------:R-:W-:Y:S01]  /*1a910*/  @!P5 IMAD.IADD R2, R2, 0x1, -R13 ;  /* 0x000000010202d824 */ /* 0x000fe200078e0a0d */
[----:B------:R-:W-:-:S03]  /*1a920*/  ISETP.GE.AND P5, PT, R9, RZ, PT ;  /* 0x000000ff0900720c */ /* 0x000fc60003fa6270 */
[----:B------:R-:W-:-:S04]  /*1a930*/  @!P4 IMAD.IADD R20, R20, 0x1, -R13 ;  /* 0x000000011414c824 */ /* 0x000fc800078e0a0d */
[--C-:B------:R-:W-:Y:S01]  /*1a940*/  @!P6 IMAD.IADD R14, R14, 0x1, -R13.reuse ;  /* 0x000000010e0ee824 */ /* 0x100fe200078e0a0d */
[----:B------:R-:W-:Y:S01]  /*1a950*/  ISETP.GT.U32.AND P6, PT, R13, R16, PT ;  /* 0x000000100d00720c */ /* 0x000fe20003fc4070 */
[----:B------:R-:W-:Y:S01]  /*1a960*/  @!P0 IMAD.IADD R22, R22, 0x1, -R13 ;  /* 0x0000000116168824 */ /* 0x000fe200078e0a0d */
[----:B------:R-:W-:Y:S02]  /*1a970*/  ISETP.GE.AND P4, PT, R7, RZ, PT ;  /* 0x000000ff0700720c */ /* 0x000fe40003f86270 */
[----:B------:R-:W-:Y:S01]  /*1a980*/  ISETP.GE.AND P0, PT, R28, RZ, PT ;  /* 0x000000ff1c00720c */ /* 0x000fe20003f06270 */
[C---:B------:R-:W-:Y:S02]  /*1a990*/  IMAD R7, R4.reuse, 0x10, R6 ;  /* 0x0000001004077824 */ /* 0x040fe400078e0206 */
[----:B------:R-:W-:Y:S01]  /*1a9a0*/  @!P1 IMAD.MOV R15, RZ, RZ, -R15 ;  /* 0x000000ffff0f9224 */ /* 0x000fe200078e0a0f */
[C---:B------:R-:W-:Y:S01]  /*1a9b0*/  ISETP.GT.U32.AND P1, PT, R13.reuse, R18, PT ;  /* 0x000000120d00720c */ /* 0x040fe20003f24070 */
[----:B------:R-:W-:Y:S01]  /*1a9c0*/  IMAD R8, R4, 0x8, R7 ;  /* 0x0000000804087824 */ /* 0x000fe200078e0207 */
[----:B------:R0:W-:Y:S01]  /*1a9d0*/  STL [R1+0x3484], R6 ;  /* 0x0034840601007387 */ /* 0x0001e20000100800 */
[----:B------:R-:W-:Y:S01]  /*1a9e0*/  @!P5 IMAD.MOV R24, RZ, RZ, -R24 ;  /* 0x000000ffff18d224 */ /* 0x000fe200078e0a18 */
[----:B------:R-:W-:Y:S01]  /*1a9f0*/  ISETP.GT.U32.AND P5, PT, R13, R22, PT ;  /* 0x000000160d00720c */ /* 0x000fe20003fa4070 */
[----:B------:R-:W-:-:S02]  /*1aa00*/  @!P6 IMAD.IADD R16, R16, 0x1, -R13 ;  /* 0x000000011010e824 */ /* 0x000fc400078e0a0d */
[----:B------:R-:W-:Y:S01]  /*1aa10*/  @!P4 IMAD.MOV R19, RZ, RZ, -R19 ;  /* 0x000000ffff13c224 */ /* 0x000fe200078e0a13 */
[C---:B------:R-:W-:Y:S01]  /*1aa20*/  ISETP.GT.U32.AND P4, PT, R13.reuse, R25, PT ;  /* 0x000000190d00720c */ /* 0x040fe20003f84070 */
[----:B------:R-:W-:Y:S01]  /*1aa30*/  IMAD R9, R4, 0x8, R8 ;  /* 0x0000000804097824 */ /* 0x000fe200078e0208 */
[----:B0-----:R-:W0:Y:S01]  /*1aa40*/  LDC R6, c[0x0][0x3ac] ;  /* 0x0000eb00ff067b82 */ /* 0x001e220000000800 */
[----:B------:R-:W-:Y:S01]  /*1aa50*/  @!P2 IMAD.MOV R21, RZ, RZ, -R21 ;  /* 0x000000ffff15a224 */ /* 0x000fe200078e0a15 */
[C---:B------:R-:W-:Y:S01]  /*1aa60*/  ISETP.GT.U32.AND P2, PT, R13.reuse, R2, PT ;  /* 0x000000020d00720c */ /* 0x040fe20003f44070 */
[----:B------:R-:W-:Y:S01]  /*1aa70*/  @!P0 IMAD.MOV R17, RZ, RZ, -R17 ;  /* 0x000000ffff118224 */ /* 0x000fe200078e0a11 */
[----:B------:R-:W-:Y:S01]  /*1aa80*/  ISETP.GT.U32.AND P0, PT, R13, R16, PT ;  /* 0x000000100d00720c */ /* 0x000fe20003f04070 */
[--C-:B------:R-:W-:Y:S01]  /*1aa90*/  @!P1 IMAD.IADD R18, R18, 0x1, -R13.reuse ;  /* 0x0000000112129824 */ /* 0x100fe200078e0a0d */
[----:B------:R-:W-:Y:S01]  /*1aaa0*/  ISETP.GE.AND P1, PT, R11, RZ, PT ;  /* 0x000000ff0b00720c */ /* 0x000fe20003f26270 */
[----:B------:R-:W-:Y:S01]  /*1aab0*/  STL [R1+0x34a4], R7 ;  /* 0x0034a40701007387 */ /* 0x000fe20000100800 */
[----:B------:R-:W-:Y:S01]  /*1aac0*/  @!P5 IMAD.IADD R22, R22, 0x1, -R13 ;  /* 0x000000011616d824 */ /* 0x000fe200078e0a0d */
[----:B------:R-:W-:-:S02]  /*1aad0*/  ISETP.GE.AND P5, PT, R12, RZ, PT ;  /* 0x000000ff0c00720c */ /* 0x000fc40003fa6270 */
[----:B------:R-:W-:Y:S04]  /*1aae0*/  STL [R1+0x34a8], R19 ;  /* 0x0034a81301007387 */ /* 0x000fe80000100800 */
[----:B------:R-:W-:Y:S01]  /*1aaf0*/  STL [R1+0x34ac], R15 ;  /* 0x0034ac0f01007387 */ /* 0x000fe20000100800 */
[----:B------:R-:W-:-:S03]  /*1ab00*/  @!P4 IMAD.IADD R25, R25, 0x1, -R13 ;  /* 0x000000011919c824 */ /* 0x000fc600078e0a0d */
[----:B------:R-:W-:Y:S01]  /*1ab10*/  STL [R1+0x34b0], R21 ;  /* 0x0034b01501007387 */ /* 0x000fe20000100800 */
[----:B------:R-:W-:-:S03]  /*1ab20*/  ISETP.GE.AND P4, PT, R3, RZ, PT ;  /* 0x000000ff0300720c */ /* 0x000fc60003f86270 */
[----:B------:R-:W-:Y:S01]  /*1ab30*/  STL [R1+0x34b4], R24 ;  /* 0x0034b41801007387 */ /* 0x000fe20000100800 */
[----:B------:R-:W-:-:S03]  /*1ab40*/  @!P2 IMAD.IADD R2, R2, 0x1, -R13 ;  /* 0x000000010202a824 */ /* 0x000fc600078e0a0d */
[----:B------:R-:W-:Y:S01]  /*1ab50*/  STL [R1+0x347c], R8 ;  /* 0x00347c0801007387 */ /* 0x000fe20000100800 */
[----:B------:R-:W-:-:S03]  /*1ab60*/  @!P0 IMAD.IADD R16, R16, 0x1, -R13 ;  /* 0x0000000110108824 */ /* 0x000fc600078e0a0d */
[----:B------:R-:W-:Y:S04]  /*1ab70*/  STL [R1+0x34b8], R17 ;  /* 0x0034b81101007387 */ /* 0x000fe80000100800 */
[----:B------:R-:W-:Y:S04]  /*1ab80*/  STL [R1+0x34bc], R9 ;  /* 0x0034bc0901007387 */ /* 0x000fe80000100800 */
[----:B------:R-:W2:Y:S01]  /*1ab90*/  LDL.LU R3, [R1+0x35b4] ;  /* 0x0035b40001037983 */ /* 0x000ea20000300800 */
[----:B---3--:R-:W-:Y:S01]  /*1aba0*/  ISETP.GE.AND P6, PT, R10, RZ, PT ;  /* 0x000000ff0a00720c */ /* 0x008fe20003fc6270 */
[----:B------:R-:W-:-:S04]  /*1abb0*/  IMAD R10, R4, 0x8, R9 ;  /* 0x00000008040a7824 */ /* 0x000fc800078e0209 */
[----:B------:R-:W-:-:S04]  /*1abc0*/  IMAD R11, R4, 0x8, R10 ;  /* 0x00000008040b7824 */ /* 0x000fc800078e020a */
[C---:B------:R-:W-:Y:S01]  /*1abd0*/  IMAD R12, R4.reuse, 0x8, R11 ;  /* 0x00000008040c7824 */ /* 0x040fe200078e020b */
[----:B------:R-:W-:Y:S03]  /*1abe0*/  STL [R1+0x34c0], R10 ;  /* 0x0034c00a01007387 */ /* 0x000fe60000100800 */
[----:B------:R-:W-:Y:S02]  /*1abf0*/  @!P6 IMAD.MOV R20, RZ, RZ, -R20 ;  /* 0x000000ffff14e224 */ /* 0x000fe400078e0a14 */
[----:B------:R-:W-:Y:S01]  /*1ac00*/  IMAD R13, R4, 0x8, R12 ;  /* 0x00000008040d7824 */ /* 0x000fe200078e020c */
[----:B------:R-:W-:Y:S04]  /*1ac10*/  STL [R1+0x34c4], R11 ;  /* 0x0034c40b01007387 */ /* 0x000fe80000100800 */
[----:B------:R-:W-:Y:S04]  /*1ac20*/  STL [R1+0x34c8], R12 ;  /* 0x0034c80c01007387 */ /* 0x000fe80000100800 */
[----:B------:R-:W-:Y:S04]  /*1ac30*/  STL [R1+0x34cc], R20 ;  /* 0x0034cc1401007387 */ /* 0x000fe80000100800 */
[----:B------:R-:W-:Y:S04]  /*1ac40*/  STL [R1+0x34d0], R13 ;  /* 0x0034d00d01007387 */ /* 0x000fe80000100800 */
[----:B0-----:R0:W-:Y:S04]  /*1ac50*/  STL [R1+0x34d4], R6 ;  /* 0x0034d40601007387 */ /* 0x0011e80000100800 */
[----:B0-----:R-:W3:Y:S04]  /*1ac60*/  LDL.LU R6, [R1+0x1a8] ;  /* 0x0001a80001067983 */ /* 0x001ee80000300800 */
[----:B---3--:R0:W-:Y:S04]  /*1ac70*/  STL [R1+0x35ac], R6 ;  /* 0x0035ac0601007387 */ /* 0x0081e80000100800 */
[----:B0-----:R-:W3:Y:S01]  /*1ac80*/  LDL.LU R6, [R1+0xa8] ;  /* 0x0000a80001067983 */ /* 0x001ee20000300800 */
[----:B--2---:R-:W-:-:S02]  /*1ac90*/  ISETP.NE.AND P0, PT, R3, RZ, PT ;  /* 0x000000ff0300720c */ /* 0x004fc40003f05270 */
[----:B------:R-:W-:Y:S01]  /*1aca0*/  LOP3.LUT R28, RZ, R3, RZ, 0x33, !PT ;  /* 0x00000003ff1c7212 */ /* 0x000fe200078e33ff */
[----:B------:R-:W-:Y:S01]  /*1acb0*/  IMAD R3, R4, 0x10, R13 ;  /* 0x0000001004037824 */ /* 0x000fe200078e020d */
[----:B------:R-:W-:Y:S02]  /*1acc0*/  ISETP.GE.AND P2, PT, R27, RZ, PT ;  /* 0x000000ff1b00720c */ /* 0x000fe40003f46270 */
[----:B----4-:R-:W-:Y:S01]  /*1acd0*/  ISETP.GE.AND P6, PT, R0, RZ, PT ;  /* 0x000000ff0000720c */ /* 0x010fe20003fc6270 */
[----:B------:R-:W-:Y:S02]  /*1ace0*/  IMAD R27, R4, 0x8, R3 ;  /* 0x00000008041b7824 */ /* 0x000fe400078e0203 */
[----:B------:R-:W-:Y:S01]  /*1acf0*/  @!P4 IMAD.MOV R14, RZ, RZ, -R14 ;  /* 0x000000ffff0ec224 */ /* 0x000fe200078e0a0e */
[----:B---3--:R0:W-:Y:S04]  /*1ad00*/  STL [R1+0x35b0], R6 ;  /* 0x0035b00601007387 */ /* 0x0081e80000100800 */
[----:B0-----:R-:W2:Y:S04]  /*1ad10*/  LDL.LU R6, [R1+0x78] ;  /* 0x0000780001067983 */ /* 0x001ea80000300800 */
[----:B------:R-:W3:Y:S04]  /*1ad20*/  LDL.LU R13, [R1+0x1b0] ;  /* 0x0001b000010d7983 */ /* 0x000ee80000300800 */
[----:B------:R-:W4:Y:S04]  /*1ad30*/  LDL.LU R20, [R1+0x7e0] ;  /* 0x0007e00001147983 */ /* 0x000f280000300800 */
[----:B------:R-:W3:Y:S04]  /*1ad40*/  LDL.LU R12, [R1+0x7ec] ;  /* 0x0007ec00010c7983 */ /* 0x000ee80000300800 */
        /* <DEDUP_REMOVED lines=13> */
[----:B------:R-:W3:Y:S01]  /*1ae20*/  LDL.LU R29, [R1+0x20c] ;  /* 0x00020c00011d7983 */ /* 0x000ee20000300800 */
[----:B------:R-:W-:-:S03]  /*1ae30*/  @!P1 IMAD.MOV R25, RZ, RZ, -R25 ;  /* 0x000000ffff199224 */ /* 0x000fc600078e0a19 */
[----:B------:R-:W3:Y:S04]  /*1ae40*/  LDL.LU R0, [R1+0x214] ;  /* 0x0002140001007983 */ /* 0x000ee80000300800 */
[----:B------:R-:W3:Y:S01]  /*1ae50*/  LDL.LU R4, [R1+0x218] ;  /* 0x0002180001047983 */ /* 0x000ee20000300800 */
[----:B------:R-:W-:-:S03]  /*1ae60*/  @!P2 IMAD.MOV R18, RZ, RZ, -R18 ;  /* 0x000000ffff12a224 */ /* 0x000fc600078e0a12 */
[----:B------:R0:W-:Y:S01]  /*1ae70*/  STL [R1+0x34dc], R27 ;  /* 0x0034dc1b01007387 */ /* 0x0001e20000100800 */
[----:B------:R-:W-:Y:S02]  /*1ae80*/  @!P5 IMAD.MOV R2, RZ, RZ, -R2 ;  /* 0x000000ffff02d224 */ /* 0x000fe400078e0a02 */
[----:B------:R-:W-:Y:S01]  /*1ae90*/  @!P3 IMAD.MOV R22, RZ, RZ, -R22 ;  /* 0x000000ffff16b224 */ /* 0x000fe200078e0a16 */
[----:B0-----:R-:W3:Y:S04]  /*1aea0*/  LDL.LU R27, [R1+0x1a0] ;  /* 0x0001a000011b7983 */ /* 0x001ee80000300800 */
[----:B------:R0:W-:Y:S01]  /*1aeb0*/  STL [R1+0x34d8], R3 ;  /* 0x0034d80301007387 */ /* 0x0001e20000100800 */
[----:B------:R-:W-:-:S03]  /*1aec0*/  @!P6 IMAD.MOV R16, RZ, RZ, -R16 ;  /* 0x000000ffff10e224 */ /* 0x000fc600078e0a10 */
[----:B0-----:R-:W3:Y:S04]  /*1aed0*/  LDL.LU R3, [R1+0xd8] ;  /* 0x0000d80001037983 */ /* 0x001ee80000300800 */
[----:B------:R0:W-:Y:S04]  /*1aee0*/  STL [R1+0x34e0], R14 ;  /* 0x0034e00e01007387 */ /* 0x0001e80000100800 */
        /* <DEDUP_REMOVED lines=10> */
[----:B0-----:R-:W3:Y:S01]  /*1af90*/  LDL.LU R16, [R1+0xac] ;  /* 0x0000ac0001107983 */ /* 0x001ee20000300800 */
[----:B--2---:R-:W-:-:S05]  /*1afa0*/  SEL R6, R28, R6, !P0 ;  /* 0x000000061c067207 */ /* 0x004fca0004000000 */
[----:B------:R0:W-:Y:S04]  /*1afb0*/  STL [R1+0x3c], R6 ;  /* 0x00003c0601007387 */ /* 0x0001e80000100800 */
[----:B0-----:R-:W2:Y:S02]  /*1afc0*/  LDL.LU R6, [R1+0x35b0] ;  /* 0x0035b00001067983 */ /* 0x001ea40000300800 */
[----:B--2---:R-:W-:-:S05]  /*1afd0*/  SEL R6, R28, R6, !P0 ;  /* 0x000000061c067207 */ /* 0x004fca0004000000 */
[----:B------:R0:W-:Y:S04]  /*1afe0*/  STL [R1+0x40], R6 ;  /* 0x0000400601007387 */ /* 0x0001e80000100800 */
[----:B0-----:R-:W2:Y:S01]  /*1aff0*/  LDL.LU R6, [R1+0x35ac] ;  /* 0x0035ac0001067983 */ /* 0x001ea20000300800 */
[C---:B---3--:R-:W-:Y:S02]  /*1b000*/  SEL R16, R28.reuse, R16, !P0 ;  /* 0x000000101c107207 */ /* 0x048fe40004000000 */
[----:B------:R-:W-:-:S03]  /*1b010*/  SEL R2, R28, R2, !P0 ;  /* 0x000000021c027207 */ /* 0x000fc60004000000 */
[----:B------:R0:W-:Y:S01]  /*1b020*/  STL [R1+0x48], R16 ;  /* 0x0000481001007387 */ /* 0x0001e20000100800 */
[C---:B------:R-:W-:Y:S02]  /*1b030*/  SEL R18, R28.reuse, R18, !P0 ;  /* 0x000000121c127207 */ /* 0x040fe40004000000 */
[----:B0-----:R-:W-:-:S05]  /*1b040*/  SEL R16, R28, R22, !P0 ;  /* 0x000000161c107207 */ /* 0x001fca0004000000 */
[----:B------:R0:W-:Y:S04]  /*1b050*/  STL [R1+0x50], R16 ;  /* 0x0000501001007387 */ /* 0x0001e80000100800 */
[----:B------:R1:W-:Y:S01]  /*1b060*/  STL [R1+0x54], R2 ;  /* 0x0000540201007387 */ /* 0x0003e20000100800 */
[----:B0-----:R-:W-:-:S03]  /*1b070*/  SEL R16, R28, R25, !P0 ;  /* 0x000000191c107207 */ /* 0x001fc60004000000 */
[----:B------:R-:W-:Y:S01]  /*1b080*/  STL [R1+0x78], R18 ;  /* 0x0000781201007387 */ /* 0x000fe20000100800 */
[C---:B-1----:R-:W-:Y:S02]  /*1b090*/  SEL R2, R28.reuse, R14, !P0 ;  /* 0x0000000e1c027207 */ /* 0x042fe40004000000 */
[C---:B------:R-:W-:Y:S02]  /*1b0a0*/  SEL R14, R28.reuse, R3, !P0 ;  /* 0x000000031c0e7207 */ /* 0x040fe40004000000 */
[C---:B------:R-:W-:Y:S01]  /*1b0b0*/  SEL R3, R28.reuse, R27, !P0 ;  /* 0x0000001b1c037207 */ /* 0x040fe20004000000 */
[----:B------:R-:W-:Y:S04]  /*1b0c0*/  STL [R1+0xa8], R16 ;  /* 0x0000a81001007387 */ /* 0x000fe80000100800 */
[----:B------:R-:W-:Y:S04]  /*1b0d0*/  STL [R1+0xac], R2 ;  /* 0x0000ac0201007387 */ /* 0x000fe80000100800 */
[----:B------:R-:W-:Y:S04]  /*1b0e0*/  STL [R1+0xb8], R14 ;  /* 0x0000b80e01007387 */ /* 0x000fe80000100800 */
[----:B------:R4:W-:Y:S02]  /*1b0f0*/  STL [R1+0xbc], R3 ;  /* 0x0000bc0301007387 */ /* 0x0009e40000100800 */
[----:B----4-:R-:W-:-:S02]  /*1b100*/  SEL R3, R28, R20, !P0 ;  /* 0x000000141c037207 */ /* 0x010fc40004000000 */
[C---:B--2---:R-:W-:Y:S02]  /*1b110*/  SEL R2, R28.reuse, R6, !P0 ;  /* 0x000000061c027207 */ /* 0x044fe40004000000 */
[----:B------:R-:W-:-:S03]  /*1b120*/  SEL R6, R28, R13, !P0 ;  /* 0x0000000d1c067207 */ /* 0x000fc60004000000 */
[----:B------:R0:W-:Y:S04]  /*1b130*/  STL [R1+0xc0], R2 ;  /* 0x0000c00201007387 */ /* 0x0001e80000100800 */
[----:B------:R1:W-:Y:S04]  /*1b140*/  STL [R1+0xcc], R6 ;  /* 0x0000cc0601007387 */ /* 0x0003e80000100800 */
[----:B------:R2:W-:Y:S01]  /*1b150*/  STL [R1+0xd0], R3 ;  /* 0x0000d00301007387 */ /* 0x0005e20000100800 */
[C---:B0-----:R-:W-:Y:S02]  /*1b160*/  SEL R2, R28.reuse, R12, !P0 ;  /* 0x0000000c1c027207 */ /* 0x041fe40004000000 */
[----:B-1----:R-:W-:-:S03]  /*1b170*/  SEL R6, R28, R11, !P0 ;  /* 0x0000000b1c067207 */ /* 0x002fc60004000000 */
[----:B------:R0:W-:Y:S01]  /*1b180*/  STL [R1+0xd8], R2 ;  /* 0x0000d80201007387 */ /* 0x0001e20000100800 */
[----:B--2---:R-:W-:-:S03]  /*1b190*/  SEL R3, R28, R10, !P0 ;  /* 0x0000000a1c037207 */ /* 0x004fc60004000000 */
        /* <DEDUP_REMOVED lines=18> */
[----:B------:R-:W-:Y:S01]  /*1b2c0*/  STL [R1+0x1f0], R6 ;  /* 0x0001f00601007387 */ /* 0x000fe20000100800 */
[----:B------:R-:W-:-:S03]  /*1b2d0*/  SEL R5, R28, R26, !P0 ;  /* 0x0000001a1c057207 */ /* 0x000fc60004000000 */
[----:B------:R1:W-:Y:S01]  /*1b2e0*/  STL [R1+0x1f8], R3 ;  /* 0x0001f80301007387 */ /* 0x0003e20000100800 */
[----:B0-----:R-:W-:-:S05]  /*1b2f0*/  SEL R2, R28, R23, !P0 ;  /* 0x000000171c027207 */ /* 0x001fca0004000000 */
[----:B------:R0:W-:Y:S01]  /*1b300*/  STL [R1+0x1fc], R2 ;  /* 0x0001fc0201007387 */ /* 0x0001e20000100800 */
[----:B-1----:R-:W-:-:S03]  /*1b310*/  SEL R3, R28, R29, !P0 ;  /* 0x0000001d1c037207 */ /* 0x002fc60004000000 */
[----:B------:R-:W-:Y:S04]  /*1b320*/  STL [R1+0x204], R5 ;  /* 0x0002040501007387 */ /* 0x000fe80000100800 */
[----:B------:R-:W-:Y:S04]  /*1b330*/  STL [R1+0x20c], R3 ;  /* 0x00020c0301007387 */ /* 0x000fe80000100800 */
[----:B------:R-:W2:Y:S01]  /*1b340*/  LDL.LU R16, [R1+0x240] ;  /* 0x0002400001107983 */ /* 0x000ea20000300800 */
[C---:B0-----:R-:W-:Y:S02]  /*1b350*/  SEL R2, R28.reuse, R0, !P0 ;  /* 0x000000001c027207 */ /* 0x041fe40004000000 */
[----:B------:R-:W-:-:S03]  /*1b360*/  SEL R0, R28, R4, !P0 ;  /* 0x000000041c007207 */ /* 0x000fc60004000000 */
[----:B------:R-:W-:Y:S04]  /*1b370*/  STL [R1+0x214], R2 ;  /* 0x0002140201007387 */ /* 0x000fe80000100800 */
[----:B--2---:R0:W-:Y:S04]  /*1b380*/  STL [R1+0x35a0], R16 ;  /* 0x0035a01001007387 */ /* 0x0041e80000100800 */
[----:B------:R-:W-:Y:S04]  /*1b390*/  STL [R1+0x218], R0 ;  /* 0x0002180001007387 */ /* 0x000fe80000100800 */
[----:B0-----:R-:W2:Y:S04]  /*1b3a0*/  LDL.LU R16, [R1+0x234] ;  /* 0x0002340001107983 */ /* 0x001ea80000300800 */
[----:B--2---:R0:W-:Y:S04]  /*1b3b0*/  STL [R1+0x35a4], R16 ;  /* 0x0035a41001007387 */ /* 0x0041e80000100800 */
[----:B0-----:R-:W2:Y:S04]  /*1b3c0*/  LDL.LU R16, [R1+0x22c] ;  /* 0x00022c0001107983 */ /* 0x001ea80000300800 */
[----:B--2---:R0:W-:Y:S04]  /*1b3d0*/  STL [R1+0x35a8], R16 ;  /* 0x0035a81001007387 */ /* 0x0041e80000100800 */
        /* <DEDUP_REMOVED lines=28> */
[----:B--2---:R-:W-:-:S05]  /*1b5a0*/  SEL R16, R28, R16, !P0 ;  /* 0x000000101c107207 */ /* 0x004fca0004000000 */
[----:B------:R0:W-:Y:S04]  /*1b5b0*/  STL [R1+0x224], R16 ;  /* 0x0002241001007387 */ /* 0x0001e80000100800 */
[----:B0-----:R-:W2:Y:S02]  /*1b5c0*/  LDL.LU R16, [R1+0x35a8] ;  /* 0x0035a80001107983 */ /* 0x001ea40000300800 */
[----:B--2---:R-:W-:-:S05]  /*1b5d0*/  SEL R16, R28, R16, !P0 ;  /* 0x000000101c107207 */ /* 0x004fca0004000000 */
[----:B------:R0:W-:Y:S04]  /*1b5e0*/  STL [R1+0x22c], R16 ;  /* 0x00022c1001007387 */ /* 0x0001e80000100800 */
[----:B0-----:R-:W2:Y:S02]  /*1b5f0*/  LDL.LU R16, [R1+0x35a4] ;  /* 0x0035a40001107983 */ /* 0x001ea40000300800 */
[----:B--2---:R-:W-:-:S05]  /*1b600*/  SEL R16, R28, R16, !P0 ;  /* 0x000000101c107207 */ /* 0x004fca0004000000 */
[----:B------:R0:W-:Y:S04]  /*1b610*/  STL [R1+0x234], R16 ;  /* 0x0002341001007387 */ /* 0x0001e80000100800 */
[----:B0-----:R-:W2:Y:S01]  /*1b620*/  LDL.LU R16, [R1+0x35a0] ;  /* 0x0035a00001107983 */ /* 0x001ea20000300800 */
[C---:B----4-:R-:W-:Y:S02]  /*1b630*/  SEL R2, R28.reuse, R2, !P0 ;  /* 0x000000021c027207 */ /* 0x050fe40004000000 */
[C---:B---3--:R-:W-:Y:S02]  /*1b640*/  SEL R18, R28.reuse, R18, !P0 ;  /* 0x000000121c127207 */ /* 0x048fe40004000000 */
[----:B--2---:R-:W-:-:S05]  /*1b650*/  SEL R16, R28, R16, !P0 ;  /* 0x000000101c107207 */ /* 0x004fca0004000000 */
[----:B------:R0:W-:Y:S02]  /*1b660*/  STL [R1+0x240], R16 ;  /* 0x0002401001007387 */ /* 0x0001e40000100800 */
        /* <DEDUP_REMOVED lines=9> */
[----:B------:R0:W-:Y:S04]  /*1b700*/  STL [R1+0x270], R2 ;  /* 0x0002700201007387 */ /* 0x0001e80000100800 */
[----:B------:R-:W-:Y:S04]  /*1b710*/  STL [R1+0x278], R14 ;  /* 0x0002780e01007387 */ /* 0x000fe80000100800 */
[----:B------:R1:W-:Y:S01]  /*1b720*/  STL [R1+0x27c], R3 ;  /* 0x00027c0301007387 */ /* 0x0003e20000100800 */
[----:B0-----:R-:W-:-:S02]  /*1b730*/  SEL R2, R28, R6, !P0 ;  /* 0x000000061c027207 */ /* 0x001fc40004000000 */
[----:B------:R-:W-:-:S03]  /*1b740*/  SEL R6, R28, R13, !P0 ;  /* 0x0000000d1c067207 */ /* 0x000fc60004000000 */
[----:B------:R0:W-:Y:S01]  /*1b750*/  STL [R1+0x288], R2 ;  /* 0x0002880201007387 */ /* 0x0001e20000100800 */
[----:B-1----:R-:W-:-:S03]  /*1b760*/  SEL R3, R28, R20, !P0 ;  /* 0x000000141c037207 */ /* 0x002fc60004000000 */
        /* <DEDUP_REMOVED lines=1366> */
[C---:B---3--:R-:W-:Y:S02]  /*20cd0*/  SEL R22, R28.reuse, R22, !P0 ;  /* 0x000000161c167207 */ /* 0x048fe40004000000 */
[C---:B----4-:R-:W-:Y:S02]  /*20ce0*/  SEL R2, R28.reuse, R2, !P0 ;  /* 0x000000021c027207 */ /* 0x050fe40004000000 */
[C---:B------:R-:W-:Y:S02]  /*20cf0*/  SEL R18, R28.reuse, R18, !P0 ;  /* 0x000000121c127207 */ /* 0x040fe40004000000 */
[----:B------:R-:W-:-:S02]  /*20d00*/  SEL R25, R28, R25, !P0 ;  /* 0x000000191c197207 */ /* 0x000fc40004000000 */
[C---:B------:R-:W-:Y:S02]  /*20d10*/  SEL R14, R28.reuse, R14, !P0 ;  /* 0x0000000e1c0e7207 */ /* 0x040fe40004000000 */
[C---:B------:R-:W-:Y:S02]  /*20d20*/  SEL R27, R28.reuse, R27, !P0 ;  /* 0x0000001b1c1b7207 */ /* 0x040fe40004000000 */
[C---:B------:R-:W-:Y:S02]  /*20d30*/  SEL R3, R28.reuse, R3, !P0 ;  /* 0x000000031c037207 */ /* 0x040fe40004000000 */
[C---:B------:R-:W-:Y:S02]  /*20d40*/  SEL R6, R28.reuse, R6, !P0 ;  /* 0x000000061c067207 */ /* 0x040fe40004000000 */
        /* <DEDUP_REMOVED lines=17> */
[----:B--2---:R-:W-:-:S05]  /*20e60*/  SEL R16, R28, R16, !P0 ;  /* 0x000000101c107207 */ /* 0x004fca0004000000 */
[----:B------:R0:W-:Y:S04]  /*20e70*/  STL [R1+0x124], R16 ;  /* 0x0001241001007387 */ /* 0x0001e80000100800 */
[----:B0-----:R-:W2:Y:S04]  /*20e80*/  LDL.LU R16, [R1+0x34f4] ;  /* 0x0034f40001107983 */ /* 0x001ea80000300800 */
[----:B------:R0:W-:Y:S04]  /*20e90*/  STL [R1+0x120], R22 ;  /* 0x0001201601007387 */ /* 0x0001e80000100800 */
[----:B0-----:R-:W3:Y:S04]  /*20ea0*/  LDL.LU R22, [R1+0x34f0] ;  /* 0x0034f00001167983 */ /* 0x001ee80000300800 */
[----:B------:R0:W-:Y:S04]  /*20eb0*/  STL [R1+0x11c], R2 ;  /* 0x00011c0201007387 */ /* 0x0001e80000100800 */
[----:B0-----:R-:W4:Y:S04]  /*20ec0*/  LDL.LU R2, [R1+0x34ec] ;  /* 0x0034ec0001027983 */ /* 0x001f280000300800 */
[----:B------:R0:W-:Y:S04]  /*20ed0*/  STL [R1+0x118], R18 ;  /* 0x0001181201007387 */ /* 0x0001e80000100800 */
[----:B0-----:R-:W2:Y:S04]  /*20ee0*/  LDL.LU R18, [R1+0x34e8] ;  /* 0x0034e80001127983 */ /* 0x001ea80000300800 */
        /* <DEDUP_REMOVED lines=43> */
[----:B0-----:R-:W2:Y:S01]  /*211a0*/  LDL.LU R4, [R1+0x3490] ;  /* 0x0034900001047983 */ /* 0x001ea20000300800 */
[----:B------:R-:W-:-:S05]  /*211b0*/  SEL R8, R28, R8, !P0 ;  /* 0x000000081c087207 */ /* 0x000fca0004000000 */
[----:B------:R0:W-:Y:S02]  /*211c0*/  STL [R1+0x98], R8 ;  /* 0x0000980801007387 */ /* 0x0001e40000100800 */
[C---:B0-----:R-:W-:Y:S02]  /*211d0*/  SEL R8, R28.reuse, R5, !P0 ;  /* 0x000000051c087207 */ /* 0x041fe40004000000 */
[C---:B----4-:R-:W-:Y:S02]  /*211e0*/  SEL R2, R28.reuse, R2, !P0 ;  /* 0x000000021c027207 */ /* 0x050fe40004000000 */
[C---:B--2---:R-:W-:Y:S02]  /*211f0*/  SEL R5, R28.reuse, R4, !P0 ;  /* 0x000000041c057207 */ /* 0x044fe40004000000 */
[----:B------:R-:W2:Y:S04]  /*21200*/  LDL.LU R4, [R1+0x348c] ;  /* 0x00348c0001047983 */ /* 0x000ea80000300800 */
[----:B------:R0:W-:Y:S02]  /*21210*/  STL [R1+0x94], R8 ;  /* 0x0000940801007387 */ /* 0x0001e40000100800 */
[----:B0-----:R-:W-:-:S02]  /*21220*/  SEL R8, R28, R0, !P0 ;  /* 0x000000001c087207 */ /* 0x001fc40004000000 */
[----:B------:R-:W4:Y:S04]  /*21230*/  LDL.LU R0, [R1+0x3488] ;  /* 0x0034880001007983 */ /* 0x000f280000300800 */
[----:B------:R0:W-:Y:S01]  /*21240*/  STL [R1+0x90], R5 ;  /* 0x0000900501007387 */ /* 0x0001e20000100800 */
[----:B------:R-:W-:-:S03]  /*21250*/  SEL R23, R28, R23, !P0 ;  /* 0x000000171c177207 */ /* 0x000fc60004000000 */
[----:B------:R1:W-:Y:S01]  /*21260*/  STL [R1+0x8c], R8 ;  /* 0x00008c0801007387 */ /* 0x0003e20000100800 */
[C---:B0-----:R-:W-:Y:S02]  /*21270*/  SEL R5, R28.reuse, R29, !P0 ;  /* 0x0000001d1c057207 */ /* 0x041fe40004000000 */
[----:B-1----:R-:W-:-:S03]  /*21280*/  SEL R8, R28, R26, !P0 ;  /* 0x0000001a1c087207 */ /* 0x002fc60004000000 */
[----:B------:R0:W-:Y:S04]  /*21290*/  STL [R1+0x88], R5 ;  /* 0x0000880501007387 */ /* 0x0001e80000100800 */
[----:B------:R1:W-:Y:S01]  /*212a0*/  STL [R1+0x84], R8 ;  /* 0x0000840801007387 */ /* 0x0003e20000100800 */
[----:B0-----:R-:W-:-:S03]  /*212b0*/  SEL R5, R28, R19, !P0 ;  /* 0x000000131c057207 */ /* 0x001fc60004000000 */
[----:B------:R-:W-:Y:S01]  /*212c0*/  STL [R1+0x80], R23 ;  /* 0x0000801701007387 */ /* 0x000fe20000100800 */
[----:B-1----:R-:W-:-:S03]  /*212d0*/  SEL R8, R28, R15, !P0 ;  /* 0x0000000f1c087207 */ /* 0x002fc60004000000 */
[----:B------:R0:W-:Y:S01]  /*212e0*/  STL [R1+0x7c], R5 ;  /* 0x00007c0501007387 */ /* 0x0001e20000100800 */
[----:B------:R-:W-:-:S03]  /*212f0*/  SEL R15, R28, R21, !P0 ;  /* 0x000000151c0f7207 */ /* 0x000fc60004000000 */
[----:B------:R1:W-:Y:S01]  /*21300*/  STL [R1+0x74], R8 ;  /* 0x0000740801007387 */ /* 0x0003e20000100800 */
[----:B0-----:R-:W-:-:S03]  /*21310*/  SEL R5, R28, R24, !P0 ;  /* 0x000000181c057207 */ /* 0x001fc60004000000 */
[----:B------:R0:W-:Y:S01]  /*21320*/  STL [R1+0x70], R15 ;  /* 0x0000700f01007387 */ /* 0x0001e20000100800 */
[----:B-1----:R-:W-:-:S03]  /*21330*/  SEL R8, R28, R17, !P0 ;  /* 0x000000111c087207 */ /* 0x002fc60004000000 */
[----:B------:R1:W-:Y:S01]  /*21340*/  STL [R1+0x6c], R5 ;  /* 0x00006c0501007387 */ /* 0x0003e20000100800 */
[----:B0-----:R-:W-:-:S03]  /*21350*/  SEL R15, R28, R20, !P0 ;  /* 0x000000141c0f7207 */ /* 0x001fc60004000000 */
[----:B------:R0:W-:Y:S01]  /*21360*/  STL [R1+0x68], R8 ;  /* 0x0000680801007387 */ /* 0x0001e20000100800 */
[----:B-1----:R-:W-:-:S03]  /*21370*/  SEL R5, R28, R14, !P0 ;  /* 0x0000000e1c057207 */ /* 0x002fc60004000000 */
[----:B------:R-:W-:Y:S04]  /*21380*/  STL [R1+0x64], R15 ;  /* 0x0000640f01007387 */ /* 0x000fe80000100800 */
[----:B------:R1:W-:Y:S01]  /*21390*/  STL [R1+0x60], R5 ;  /* 0x0000600501007387 */ /* 0x0003e20000100800 */
[----:B0-----:R-:W-:-:S05]  /*213a0*/  SEL R8, R28, R25, !P0 ;  /* 0x000000191c087207 */ /* 0x001fca0004000000 */
[----:B------:R0:W-:Y:S01]  /*213b0*/  STL [R1+0x5c], R8 ;  /* 0x00005c0801007387 */ /* 0x0001e20000100800 */
[----:B-1----:R-:W-:-:S03]  /*213c0*/  SEL R5, R28, R18, !P0 ;  /* 0x000000121c057207 */ /* 0x002fc60004000000 */
[----:B0-----:R-:W2:Y:S04]  /*213d0*/  LDL.LU R8, [R1+0x110] ;  /* 0x0001100001087983 */ /* 0x001ea80000300800 */
[----:B------:R3:W-:Y:S04]  /*213e0*/  STL [R1+0x58], R5 ;  /* 0x0000580501007387 */ /* 0x0007e80000100800 */
[----:B------:R-:W-:Y:S01]  /*213f0*/  STL [R1+0x44], R2 ;  /* 0x0000440201007387 */ /* 0x000fe20000100800 */
[----:B---3--:R-:W-:-:S05]  /*21400*/  SEL R5, R28, R22, !P0 ;  /* 0x000000161c057207 */ /* 0x008fca0004000000 */
[----:B------:R0:W-:Y:S02]  /*21410*/  STL [R1+0x38], R5 ;  /* 0x0000380501007387 */ /* 0x0001e40000100800 */
[----:B0-----:R-:W0:Y:S01]  /*21420*/  S2R R5, SR_TID.X ;  /* 0x0000000000057919 */ /* 0x001e220000002100 */
[----:B------:R-:W-:-:S05]  /*21430*/  SEL R2, R28, R16, !P0 ;  /* 0x000000101c027207 */ /* 0x000fca0004000000 */
[----:B------:R1:W-:Y:S01]  /*21440*/  STL [R1+0x30], R2 ;  /* 0x0000300201007387 */ /* 0x0003e20000100800 */
[----:B0-----:R-:W-:-:S05]  /*21450*/  LOP3.LUT R19, R5, 0x7f, RZ, 0xc0, !PT ;  /* 0x0000007f05137812 */ /* 0x001fca00078ec0ff */
[----:B------:R-:W-:-:S04]  /*21460*/  IMAD R19, R19, R6, RZ ;  /* 0x0000000613137224 */ /* 0x000fc800078e02ff */
[----:B------:R-:W-:Y:S02]  /*21470*/  IMAD R14, R6, 0x80, R19 ;  /* 0x00000080060e7824 */ /* 0x000fe400078e0213 */
[----:B----4-:R-:W-:Y:S01]  /*21480*/  IMAD R0, R0, UR6, RZ ;  /* 0x0000000600007c24 */ /* 0x010fe2000f8e02ff */
[----:B------:R-:W0:Y:S01]  /*21490*/  S2R R26, SR_TID.X ;  /* 0x00000000001a7919 */ /* 0x000e220000002100 */
[----:B------:R-:W-:Y:S01]  /*214a0*/  IMAD R29, RZ, RZ, -UR7 ;  /* 0x80000007ff1d7e24 */ /* 0x000fe2000f8e02ff */
[----:B------:R-:W3:Y:S02]  /*214b0*/  LDCU UR6, c[0x0][0x3b0] ;  /* 0x00007600ff0677ac */ /* 0x000ee40008000800 */
[C---:B------:R-:W-:Y:S02]  /*214c0*/  IADD3 R15, P0, PT, R0.reuse, UR10, RZ ;  /* 0x0000000a000f7c10 */ /* 0x040fe4000ff1e0ff */
[--C-:B0-----:R-:W-:Y:S02]  /*214d0*/  SHF.R.U32.HI R21, RZ, 0x4, R26.reuse ;  /* 0x00000004ff157819 */ /* 0x101fe4000001161a */
[----:B------:R-:W-:Y:S01]  /*214e0*/  SHF.R.U32.HI R23, RZ, 0x4, R26 ;  /* 0x00000004ff177819 */ /* 0x000fe2000001161a */
[----:B------:R-:W-:Y:S01]  /*214f0*/  IMAD R16, R29, 0x8, R27 ;  /* 0x000000081d107824 */ /* 0x000fe200078e021b */
[----:B------:R-:W-:Y:S01]  /*21500*/  LEA.HI.X.SX32 R17, R0, UR11, 0x1, P0 ;  /* 0x0000000b00117c11 */ /* 0x000fe200080f0eff */
[----:B------:R-:W-:Y:S01]  /*21510*/  VIADD R21, R21, 0xb8 ;  /* 0x000000b815157836 */ /* 0x000fe20000000000 */
[----:B------:R-:W-:Y:S01]  /*21520*/  IADD3 R0, P1, PT, R19, UR4, RZ ;  /* 0x0000000413007c10 */ /* 0x000fe2000ff3e0ff */
[----:B------:R-:W-:Y:S01]  /*21530*/  VIADD R23, R23, 0xf8 ;  /* 0x000000f817177836 */ /* 0x000fe20000000000 */
[----:B-1----:R-:W-:Y:S01]  /*21540*/  IADD3 R2, P0, PT, R14, UR4, RZ ;  /* 0x000000040e027c10 */ /* 0x002fe2000ff1e0ff */
[----:B------:R-:W-:Y:S01]  /*21550*/  IMAD R24, R21, UR7, RZ ;  /* 0x0000000715187c24 */ /* 0x000fe2000f8e02ff */
[----:B------:R-:W0:Y:S01]  /*21560*/  LDCU UR10, c[0x0][0x3a0] ;  /* 0x00007400ff0a77ac */ /* 0x000e220008000800 */
[----:B------:R1:W-:Y:S01]  /*21570*/  STL [R1+0x33f0], R0 ;  /* 0x0033f00001007387 */ /* 0x0003e20000100800 */
[----:B------:R-:W-:Y:S01]  /*21580*/  IMAD R23, R23, UR7, RZ ;  /* 0x0000000717177c24 */ /* 0x000fe2000f8e02ff */
[----:B------:R-:W4:Y:S01]  /*21590*/  LDCU UR4, c[0x0][0x3a8] ;  /* 0x00007500ff0477ac */ /* 0x000f220008000800 */
[----:B------:R-:W-:Y:S01]  /*215a0*/  IMAD R18, R29, 0x8, R16 ;  /* 0x000000081d127824 */ /* 0x000fe200078e0210 */
[----:B------:R-:W0:Y:S01]  /*215b0*/  LDCU UR11, c[0x0][0x3a8] ;  /* 0x00007500ff0b77ac */ /* 0x000e220008000800 */
[----:B-1----:R-:W3:Y:S04]  /*215c0*/  LDL.LU R0, [R1+0x14] ;  /* 0x0000140001007983 */ /* 0x002ee80000300800 */
[----:B------:R1:W-:Y:S04]  /*215d0*/  STL [R1+0x33f4], R2 ;  /* 0x0033f40201007387 */ /* 0x0003e80000100800 */
[----:B-1----:R-:W3:Y:S01]  /*215e0*/  LDL.LU R2, [R1+0x18] ;  /* 0x0000180001027983 */ /* 0x002ee20000300800 */
[----:B------:R-:W-:-:S02]  /*215f0*/  SHF.R.U32.HI R21, RZ, 0x4, R26 ;  /* 0x00000004ff157819 */ /* 0x000fc4000001161a */
[--C-:B------:R-:W-:Y:S02]  /*21600*/  SHF.R.U32.HI R26, RZ, 0x4, R5.reuse ;  /* 0x00000004ff1a7819 */ /* 0x100fe40000011605 */
[----:B------:R-:W-:-:S04]  /*21610*/  SHF.R.U32.HI R5, RZ, 0x4, R5 ;  /* 0x00000004ff057819 */ /* 0x000fc80000011605 */
[----:B------:R-:W-:Y:S02]  /*21620*/  SGXT.U32 R5, R5, 0x3 ;  /* 0x000000030505781a */ /* 0x000fe40000000000 */
[----:B------:R-:W-:-:S03]  /*21630*/  IADD3 R6, P2, PT, R23, R15, RZ ;  /* 0x0000000f17067210 */ /* 0x000fc60007f5e0ff */
[----:B------:R-:W-:Y:S02]  /*21640*/  IMAD R28, R5, UR7, RZ ;  /* 0x00000007051c7c24 */ /* 0x000fe4000f8e02ff */
[----:B-----5:R-:W-:Y:S01]  /*21650*/  IMAD R5, RZ, RZ, -UR12 ;  /* 0x8000000cff057e24 */ /* 0x020fe2000f8e02ff */
[----:B------:R1:W-:Y:S03]  /*21660*/  STL [R1+0x3330], R6 ;  /* 0x0033300601007387 */ /* 0x0003e60000100800 */
[----:B--2---:R-:W-:-:S05]  /*21670*/  IMAD R5, R5, 0x8, R4 ;  /* 0x0000000805057824 */ /* 0x004fca00078e0204 */
[-C--:B------:R-:W-:Y:S02]  /*21680*/  IADD3 R5, P4, PT, R5, R15.reuse, RZ ;  /* 0x0000000f05057210 */ /* 0x080fe40007f9e0ff */
[----:B-1----:R-:W-:-:S05]  /*21690*/  IADD3 R6, P6, PT, R4, R15, RZ ;  /* 0x0000000f04067210 */ /* 0x002fca0007fde0ff */
[----:B------:R1:W-:Y:S04]  /*216a0*/  STL [R1+0x3334], R6 ;  /* 0x0033340601007387 */ /* 0x0003e80000100800 */
[----:B-1----:R-:W2:Y:S04]  /*216b0*/  LDL.LU R6, [R1+0x3484] ;  /* 0x0034840001067983 */ /* 0x002ea80000300800 */
[----:B------:R1:W-:Y:S02]  /*216c0*/  STL [R1+0x3338], R5 ;  /* 0x0033380501007387 */ /* 0x0003e40000100800 */
[----:B-1----:R-:W-:-:S05]  /*216d0*/  IADD3 R5, P5, PT, R8, R15, RZ ;  /* 0x0000000f08057210 */ /* 0x002fca0007fbe0ff */
[----:B------:R1:W-:Y:S02]  /*216e0*/  STL [R1+0x333c], R5 ;  /* 0x00333c0501007387 */ /* 0x0003e40000100800 */
[----:B-1----:R-:W-:Y:S01]  /*216f0*/  LEA.HI.X.SX32 R5, R23, R17, 0x1, P2 ;  /* 0x0000001117057211 */ /* 0x002fe200010f0eff */
[----:B----4-:R-:W-:-:S04]  /*21700*/  IMAD R23, RZ, RZ, -UR4 ;  /* 0x80000004ff177e24 */ /* 0x010fc8000f8e02ff */
[----:B------:R3:W-:Y:S01]  /*21710*/  STL [R1+0x332c], R5 ;  /* 0x00332c0501007387 */ /* 0x0007e20000100800 */
[----:B------:R-:W-:Y:S01]  /*21720*/  IMAD R23, R23, 0x8, R4 ;  /* 0x0000000817177824 */ /* 0x000fe200078e0204 */
[----:B------:R-:W-:Y:S02]  /*21730*/  LEA.HI.X.SX32 R4, R4, R17, 0x1, P6 ;  /* 0x0000001104047211 */ /* 0x000fe400030f0eff */
[----:B---3--:R-:W-:-:S05]  /*21740*/  IADD3 R5, P3, PT, R2, R15, RZ ;  /* 0x0000000f02057210 */ /* 0x008fca0007f7e0ff */
[----:B------:R1:W-:Y:S04]  /*21750*/  STL [R1+0x3340], R5 ;  /* 0x0033400501007387 */ /* 0x0003e80000100800 */
[----:B-1----:R-:W3:Y:S04]  /*21760*/  LDL.LU R5, [R1+0x3480] ;  /* 0x0034800001057983 */ /* 0x002ee80000300800 */
[----:B------:R1:W-:Y:S02]  /*21770*/  STL [R1+0x3324], R4 ;  /* 0x0033240401007387 */ /* 0x0003e40000100800 */
[----:B-1----:R-:W-:-:S05]  /*21780*/  IADD3 R4, P2, PT, R0, R15, RZ ;  /* 0x0000000f00047210 */ /* 0x002fca0007f5e0ff */
[----:B------:R1:W-:Y:S02]  /*21790*/  STL [R1+0x3328], R4 ;  /* 0x0033280401007387 */ /* 0x0003e40000100800 */
[----:B-1----:R-:W-:-:S05]  /*217a0*/  LEA.HI.X.SX32 R4, R23, R17, 0x1, P4 ;  /* 0x0000001117047211 */ /* 0x002fca00020f0eff */
[----:B------:R1:W-:Y:S02]  /*217b0*/  STL [R1+0x331c], R4 ;  /* 0x00331c0401007387 */ /* 0x0003e40000100800 */
[----:B-1----:R-:W-:Y:S02]  /*217c0*/  LEA.HI.X.SX32 R4, R8, R17, 0x1, P5 ;  /* 0x0000001108047211 */ /* 0x002fe400028f0eff */
[----:B------:R-:W4:Y:S01]  /*217d0*/  LDL.LU R8, [R1+0x347c] ;  /* 0x00347c0001087983 */ /* 0x000f220000300800 */
[----:B------:R-:W-:Y:S02]  /*217e0*/  IADD3 R23, P4, PT, R24, R15, RZ ;  /* 0x0000000f18177210 */ /* 0x000fe40007f9e0ff */
[----:B------:R-:W-:-:S03]  /*217f0*/  LEA.HI.X.SX32 R2, R2, R17, 0x1, P3 ;  /* 0x0000001102027211 */ /* 0x000fc600018f0eff */
[----:B------:R-:W-:Y:S01]  /*21800*/  STL [R1+0x3320], R23 ;  /* 0x0033201701007387 */ /* 0x000fe20000100800 */
[----:B------:R-:W-:-:S03]  /*21810*/  LEA.HI.X.SX32 R0, R0, R17, 0x1, P2 ;  /* 0x0000001100007211 */ /* 0x000fc600010f0eff */
[----:B------:R2:W-:Y:S02]  /*21820*/  STL [R1+0x3314], R4 ;  /* 0x0033140401007387 */ /* 0x0005e40000100800 */
[----:B--2---:R-:W-:Y:S01]  /*21830*/  IADD3 R4, P3, PT, R6, R15, RZ ;  /* 0x0000000f06047210 */ /* 0x004fe20007f7e0ff */
[----:B------:R-:W-:-:S04]  /*21840*/  VIADD R21, R21, 0x78 ;  /* 0x0000007815157836 */ /* 0x000fc80000000000 */
[----:B------:R-:W-:Y:S02]  /*21850*/  IMAD R25, R21, UR7, RZ ;  /* 0x0000000715197c24 */ /* 0x000fe4000f8e02ff */
[C---:B------:R-:W-:Y:S02]  /*21860*/  IMAD R20, R29.reuse, 0x8, R18 ;  /* 0x000000081d147824 */ /* 0x040fe400078e0212 */
[----:B------:R-:W-:Y:S02]  /*21870*/  VIADD R26, R26, 0x38 ;  /* 0x000000381a1a7836 */ /* 0x000fe40000000000 */
[C---:B------:R-:W-:Y:S02]  /*21880*/  IMAD R21, R29.reuse, 0x8, R20 ;  /* 0x000000081d157824 */ /* 0x040fe400078e0214 */
[----:B------:R-:W-:Y:S02]  /*21890*/  IMAD R26, R26, UR7, RZ ;  /* 0x000000071a1a7c24 */ /* 0x000fe4000f8e02ff */
[----:B------:R-:W-:Y:S01]  /*218a0*/  IMAD R22, R29, 0x8, R21 ;  /* 0x000000081d167824 */ /* 0x000fe200078e0215 */
[----:B---3--:R-:W-:-:S05]  /*218b0*/  IADD3 R23, P5, PT, R5, R15, RZ ;  /* 0x0000000f05177210 */ /* 0x008fca0007fbe0ff */
[----:B------:R-:W-:Y:S04]  /*218c0*/  STL [R1+0x3318], R23 ;  /* 0x0033181701007387 */ /* 0x000fe80000100800 */
[----:B------:R1:W-:Y:S04]  /*218d0*/  STL [R1+0x330c], R2 ;  /* 0x00330c0201007387 */ /* 0x0003e80000100800 */
[----:B------:R2:W-:Y:S04]  /*218e0*/  STL [R1+0x3310], R4 ;  /* 0x0033100401007387 */ /* 0x0005e80000100800 */
[----:B------:R-:W-:Y:S01]  /*218f0*/  STL [R1+0x32fc], R0 ;  /* 0x0032fc0001007387 */ /* 0x000fe20000100800 */
[----:B-1----:R-:W-:-:S02]  /*21900*/  IADD3 R2, P2, PT, R7, R15, RZ ;  /* 0x0000000f07027210 */ /* 0x002fc40007f5e0ff */
[----:B--2---:R-:W-:-:S03]  /*21910*/  LEA.HI.X.SX32 R4, R24, R17, 0x1, P4 ;  /* 0x0000001118047211 */ /* 0x004fc600020f0eff */
[----:B------:R1:W-:Y:S04]  /*21920*/  STL [R1+0x3304], R2 ;  /* 0x0033040201007387 */ /* 0x0003e80000100800 */
[----:B------:R2:W-:Y:S01]  /*21930*/  STL [R1+0x3300], R4 ;  /* 0x0033000401007387 */ /* 0x0005e20000100800 */
[----:B-1----:R-:W-:Y:S02]  /*21940*/  LEA.HI.X.SX32 R2, R5, R17, 0x1, P5 ;  /* 0x0000001105027211 */ /* 0x002fe400028f0eff */
[-C--:B--2---:R-:W-:Y:S02]  /*21950*/  IADD3 R4, P5, PT, R9, R15.reuse, RZ ;  /* 0x0000000f09047210 */ /* 0x084fe40007fbe0ff */
[----:B----4-:R-:W-:-:S05]  /*21960*/  IADD3 R0, P4, PT, R8, R15, RZ ;  /* 0x0000000f08007210 */ /* 0x010fca0007f9e0ff */
[----:B------:R1:W-:Y:S04]  /*21970*/  STL [R1+0x3308], R0 ;  /* 0x0033080001007387 */ /* 0x0003e80000100800 */
[----:B------:R2:W-:Y:S01]  /*21980*/  STL [R1+0x32f4], R2 ;  /* 0x0032f40201007387 */ /* 0x0005e20000100800 */
[----:B-1----:R-:W-:-:S03]  /*21990*/  LEA.HI.X.SX32 R0, R6, R17, 0x1, P3 ;  /* 0x0000001106007211 */ /* 0x002fc600018f0eff */
[----:B------:R1:W-:Y:S01]  /*219a0*/  STL [R1+0x32f8], R4 ;  /* 0x0032f80401007387 */ /* 0x0003e20000100800 */
[----:B--2---:R-:W-:-:S03]  /*219b0*/  IADD3 R2, P3, PT, R10, R15, RZ ;  /* 0x0000000f0a027210 */ /* 0x004fc60007f7e0ff */
[----:B------:R2:W-:Y:S01]  /*219c0*/  STL [R1+0x32ec], R0 ;  /* 0x0032ec0001007387 */ /* 0x0005e20000100800 */
[----:B-1----:R-:W-:-:S03]  /*219d0*/  LEA.HI.X.SX32 R4, R7, R17, 0x1, P2 ;  /* 0x0000001107047211 */ /* 0x002fc600010f0eff */
[----:B------:R1:W-:Y:S01]  /*219e0*/  STL [R1+0x32f0], R2 ;  /* 0x0032f00201007387 */ /* 0x0003e20000100800 */
[----:B--2---:R-:W-:-:S03]  /*219f0*/  IADD3 R0, P2, PT, R11, R15, RZ ;  /* 0x0000000f0b007210 */ /* 0x004fc60007f5e0ff */
[----:B------:R2:W-:Y:S04]  /*21a00*/  STL [R1+0x32e4], R4 ;  /* 0x0032e40401007387 */ /* 0x0005e80000100800 */
[----:B------:R3:W-:Y:S01]  /*21a10*/  STL [R1+0x32e8], R0 ;  /* 0x0032e80001007387 */ /* 0x0007e20000100800 */
[----:B-1----:R-:W-:Y:S02]  /*21a20*/  LEA.HI.X.SX32 R2, R8, R17, 0x1, P4 ;  /* 0x0000001108027211 */ /* 0x002fe400020f0eff */
[----:B--2---:R-:W-:-:S03]  /*21a30*/  IADD3 R4, P4, PT, R25, R15, RZ ;  /* 0x0000000f19047210 */ /* 0x004fc60007f9e0ff */
[----:B------:R1:W-:Y:S01]  /*21a40*/  STL [R1+0x32dc], R2 ;  /* 0x0032dc0201007387 */ /* 0x0003e20000100800 */
[----:B---3--:R-:W-:-:S03]  /*21a50*/  LEA.HI.X.SX32 R0, R9, R17, 0x1, P5 ;  /* 0x0000001109007211 */ /* 0x008fc600028f0eff */
[----:B------:R2:W-:Y:S04]  /*21a60*/  STL [R1+0x32e0], R4 ;  /* 0x0032e00401007387 */ /* 0x0005e80000100800 */
[----:B------:R3:W-:Y:S01]  /*21a70*/  STL [R1+0x32d4], R0 ;  /* 0x0032d40001007387 */ /* 0x0007e20000100800 */
[----:B-1----:R-:W-:Y:S02]  /*21a80*/  IADD3 R2, P5, PT, R12, R15, RZ ;  /* 0x0000000f0c027210 */ /* 0x002fe40007fbe0ff */
[----:B--2---:R-:W-:-:S03]  /*21a90*/  LEA.HI.X.SX32 R4, R10, R17, 0x1, P3 ;  /* 0x000000110a047211 */ /* 0x004fc600018f0eff */
[----:B------:R1:W-:Y:S01]  /*21aa0*/  STL [R1+0x32d8], R2 ;  /* 0x0032d80201007387 */ /* 0x0003e20000100800 */
[----:B---3--:R-:W-:-:S03]  /*21ab0*/  IADD3 R0, P3, PT, R13, R15, RZ ;  /* 0x0000000f0d007210 */ /* 0x008fc60007f7e0ff */
        /* <DEDUP_REMOVED lines=18> */
[----:B------:R-:W-:Y:S04]  /*21be0*/  STL [R1+0x32b0], R4 ;  /* 0x0032b00401007387 */ /* 0x000fe80000100800 */
[----:B------:R2:W-:Y:S01]  /*21bf0*/  STL [R1+0x32a4], R0 ;  /* 0x0032a40001007387 */ /* 0x0005e20000100800 */
[----:B-1----:R-:W-:Y:S02]  /*21c00*/  IADD3 R2, P2, PT, R20, R15, RZ ;  /* 0x0000000f14027210 */ /* 0x002fe40007f5e0ff */
[----:B--2---:R-:W-:-:S03]  /*21c10*/  LEA.HI.X.SX32 R0, R27, R17, 0x1, P4 ;  /* 0x000000111b007211 */ /* 0x004fc600020f0eff */
[----:B------:R1:W-:Y:S01]  /*21c20*/  STL [R1+0x32a8], R2 ;  /* 0x0032a80201007387 */ /* 0x0003e20000100800 */
[----:B------:R-:W-:-:S03]  /*21c30*/  IADD3 R4, P4, PT, R26, R15, RZ ;  /* 0x0000000f1a047210 */ /* 0x000fc60007f9e0ff */
[----:B------:R2:W-:Y:S01]  /*21c40*/  STL [R1+0x329c], R0 ;  /* 0x00329c0001007387 */ /* 0x0005e20000100800 */
[-C--:B------:R-:W-:Y:S02]  /*21c50*/  LEA.HI.X.SX32 R5, R18, R17.reuse, 0x1, P3 ;  /* 0x0000001112057211 */ /* 0x080fe400018f0eff */
[----:B-1----:R-:W-:Y:S01]  /*21c60*/  LEA.HI.X.SX32 R2, R16, R17, 0x1, P5 ;  /* 0x0000001110027211 */ /* 0x002fe200028f0eff */
[----:B------:R-:W-:Y:S01]  /*21c70*/  STL [R1+0x32a0], R4 ;  /* 0x0032a00401007387 */ /* 0x000fe20000100800 */
[----:B--2---:R-:W-:-:S03]  /*21c80*/  IADD3 R0, P5, PT, R21, R15, RZ ;  /* 0x0000000f15007210 */ /* 0x004fc60007fbe0ff */
[----:B------:R1:W-:Y:S04]  /*21c90*/  STL [R1+0x3294], R2 ;  /* 0x0032940201007387 */ /* 0x0003e80000100800 */
[----:B------:R2:W-:Y:S01]  /*21ca0*/  STL [R1+0x3298], R0 ;  /* 0x0032980001007387 */ /* 0x0005e20000100800 */
[----:B-1----:R-:W-:-:S03]  /*21cb0*/  IADD3 R2, P3, PT, R22, R15, RZ ;  /* 0x0000000f16027210 */ /* 0x002fc60007f7e0ff */
[----:B------:R-:W-:Y:S01]  /*21cc0*/  STL [R1+0x328c], R5 ;  /* 0x00328c0501007387 */ /* 0x000fe20000100800 */
[----:B--2---:R-:W-:-:S03]  /*21cd0*/  LEA.HI.X.SX32 R0, R20, R17, 0x1, P2 ;  /* 0x0000001114007211 */ /* 0x004fc600010f0eff */
[----:B------:R1:W-:Y:S01]  /*21ce0*/  STL [R1+0x3290], R2 ;  /* 0x0032900201007387 */ /* 0x0003e20000100800 */
[----:B------:R-:W-:Y:S01]  /*21cf0*/  IADD3 R6, P2, PT, R28, R15, RZ ;  /* 0x0000000f1c067210 */ /* 0x000fe20007f5e0ff */
[----:B------:R-:W-:Y:S02]  /*21d00*/  IMAD R3, R29, 0x10, R22 ;  /* 0x000000101d037824 */ /* 0x000fe400078e0216 */
[----:B------:R2:W-:Y:S01]  /*21d10*/  STL [R1+0x3280], R0 ;  /* 0x0032800001007387 */ /* 0x0005e20000100800 */
[----:B-1----:R-:W-:-:S03]  /*21d20*/  LEA.HI.X.SX32 R2, R26, R17, 0x1, P4 ;  /* 0x000000111a027211 */ /* 0x002fc600020f0eff */
[----:B------:R-:W-:Y:S01]  /*21d30*/  STL [R1+0x3288], R6 ;  /* 0x0032880601007387 */ /* 0x000fe20000100800 */
[----:B--2---:R-:W-:-:S03]  /*21d40*/  LEA.HI.X.SX32 R0, R21, R17, 0x1, P5 ;  /* 0x0000001115007211 */ /* 0x004fc600028f0eff */
[----:B------:R1:W-:Y:S01]  /*21d50*/  STL [R1+0x3284], R2 ;  /* 0x0032840201007387 */ /* 0x0003e20000100800 */
[----:B------:R-:W-:Y:S01]  /*21d60*/  IMAD R4, R29, 0x8, R3 ;  /* 0x000000081d047824 */ /* 0x000fe200078e0203 */
[----:B------:R-:W-:Y:S02]  /*21d70*/  LEA.HI.X.SX32 R7, R22, R17, 0x1, P3 ;  /* 0x0000001116077211 */ /* 0x000fe400018f0eff */
[----:B------:R2:W-:Y:S04]  /*21d80*/  STL [R1+0x327c], R0 ;  /* 0x00327c0001007387 */ /* 0x0005e80000100800 */
[----:B------:R-:W-:Y:S01]  /*21d90*/  STL [R1+0x326c], R7 ;  /* 0x00326c0701007387 */ /* 0x000fe20000100800 */
[-C--:B-1----:R-:W-:Y:S02]  /*21da0*/  IADD3 R2, P4, PT, R4, R15.reuse, RZ ;  /* 0x0000000f04027210 */ /* 0x082fe40007f9e0ff */
[----:B--2---:R-:W-:-:S05]  /*21db0*/  IADD3 R0, P3, PT, R3, R15, RZ ;  /* 0x0000000f03007210 */ /* 0x004fca0007f7e0ff */
[----:B------:R1:W-:Y:S04]  /*21dc0*/  STL [R1+0x3270], R0 ;  /* 0x0032700001007387 */ /* 0x0003e80000100800 */
[----:B------:R2:W-:Y:S01]  /*21dd0*/  STL [R1+0x3274], R2 ;  /* 0x0032740201007387 */ /* 0x0005e20000100800 */
[----:B------:R-:W-:-:S03]  /*21de0*/  IMAD R5, R29, 0x8, R4 ;  /* 0x000000081d057824 */ /* 0x000fc600078e0204 */
[----:B------:R-:W3:Y:S01]  /*21df0*/  LDL.LU R25, [R1+0x3c] ;  /* 0x00003c0001197983 */ /* 0x000ee20000300800 */
[-C--:B-1----:R-:W-:Y:S02]  /*21e00*/  LEA.HI.X.SX32 R0, R28, R17.reuse, 0x1, P2 ;  /* 0x000000111c007211 */ /* 0x082fe400010f0eff */
[----:B--2---:R-:W-:-:S03]  /*21e10*/  LEA.HI.X.SX32 R2, R3, R17, 0x1, P3 ;  /* 0x0000001103027211 */ /* 0x004fc600018f0eff */
[----:B------:R1:W-:Y:S01]  /*21e20*/  STL [R1+0x3278], R0 ;  /* 0x0032780001007387 */ /* 0x0003e20000100800 */
[----:B------:R-:W-:-:S03]  /*21e30*/  IMAD R6, R29, 0x8, R5 ;  /* 0x000000081d067824 */ /* 0x000fc600078e0205 */
[----:B------:R-:W2:Y:S01]  /*21e40*/  LDL.LU R8, [R1+0x40] ;  /* 0x0000400001087983 */ /* 0x000ea20000300800 */
[----:B-1----:R-:W-:-:S03]  /*21e50*/  LEA.HI.X.SX32 R0, R4, R17, 0x1, P4 ;  /* 0x0000001104007211 */ /* 0x002fc600020f0eff */
[----:B------:R-:W-:Y:S04]  /*21e60*/  STL [R1+0x3268], R2 ;  /* 0x0032680201007387 */ /* 0x000fe80000100800 */
[----:B------:R1:W-:Y:S01]  /*21e70*/  STL [R1+0x3264], R0 ;  /* 0x0032640001007387 */ /* 0x0003e20000100800 */
[----:B------:R-:W-:-:S03]  /*21e80*/  IMAD R7, R29, 0x8, R6 ;  /* 0x000000081d077824 */ /* 0x000fc600078e0206 */
[----:B------:R-:W4:Y:S01]  /*21e90*/  LDL.LU R18, [R1+0x48] ;  /* 0x0000480001127983 */ /* 0x000f220000300800 */
[----:B-1----:R-:W-:-:S03]  /*21ea0*/  IADD3 R0, P2, PT, R5, R15, RZ ;  /* 0x0000000f05007210 */ /* 0x002fc60007f5e0ff */
[----:B------:R-:W5:Y:S01]  /*21eb0*/  LDL.LU R9, [R1+0x50] ;  /* 0x0000500001097983 */ /* 0x000f620000300800 */
[----:B------:R-:W-:-:S03]  /*21ec0*/  IMAD R3, R29, 0x8, R7 ;  /* 0x000000081d037824 */ /* 0x000fc600078e0207 */
[----:B------:R1:W-:Y:S01]  /*21ed0*/  STL [R1+0x3258], R0 ;  /* 0x0032580001007387 */ /* 0x0003e20000100800 */
[----:B------:R-:W-:-:S03]  /*21ee0*/  IADD3 R2, P4, PT, R7, R15, RZ ;  /* 0x0000000f07027210 */ /* 0x000fc60007f9e0ff */
[----:B------:R-:W5:Y:S01]  /*21ef0*/  LDL.LU R10, [R1+0x54] ;  /* 0x00005400010a7983 */ /* 0x000f620000300800 */
[----:B-1----:R-:W-:-:S05]  /*21f00*/  IADD3 R0, P3, PT, R6, R15, RZ ;  /* 0x0000000f06007210 */ /* 0x002fca0007f7e0ff */
[----:B------:R1:W-:Y:S04]  /*21f10*/  STL [R1+0x325c], R0 ;  /* 0x00325c0001007387 */ /* 0x0003e80000100800 */
[----:B------:R-:W5:Y:S01]  /*21f20*/  LDL.LU R11, [R1+0x78] ;  /* 0x00007800010b7983 */ /* 0x000f620000300800 */
[----:B-1----:R-:W-:-:S03]  /*21f30*/  IADD3 R0, P5, PT, R3, R15, RZ ;  /* 0x0000000f03007210 */ /* 0x002fc60007fbe0ff */
[----:B------:R1:W-:Y:S04]  /*21f40*/  STL [R1+0x3260], R2 ;  /* 0x0032600201007387 */ /* 0x0003e80000100800 */
[----:B------:R-:W5:Y:S04]  /*21f50*/  LDL.LU R12, [R1+0xa8] ;  /* 0x0000a800010c7983 */ /* 0x000f680000300800 */
[----:B------:R0:W-:Y:S01]  /*21f60*/  STL [R1+0x3254], R0 ;  /* 0x0032540001007387 */ /* 0x0001e20000100800 */
[----:B-1----:R-:W-:-:S03]  /*21f70*/  LEA.HI.X.SX32 R2, R5, R17, 0x1, P2 ;  /* 0x0000001105027211 */ /* 0x002fc600010f0eff */
[----:B------:R-:W5:Y:S01]  /*21f80*/  LDL.LU R13, [R1+0xac] ;  /* 0x0000ac00010d7983 */ /* 0x000f620000300800 */
[----:B0-----:R-:W-:-:S03]  /*21f90*/  LEA.HI.X.SX32 R0, R6, R17, 0x1, P3 ;  /* 0x0000001106007211 */ /* 0x001fc600018f0eff */
[----:B------:R0:W-:Y:S04]  /*21fa0*/  STL [R1+0x3250], R2 ;  /* 0x0032500201007387 */ /* 0x0001e80000100800 */
[----:B------:R-:W5:Y:S04]  /*21fb0*/  LDL.LU R16, [R1+0xb8] ;  /* 0x0000b80001107983 */ /* 0x000f680000300800 */
[----:B------:R1:W-:Y:S01]  /*21fc0*/  STL [R1+0x324c], R0 ;  /* 0x00324c0001007387 */ /* 0x0003e20000100800 */
[----:B0-----:R-:W-:-:S03]  /*21fd0*/  LEA.HI.X.SX32 R2, R7, R17, 0x1, P4 ;  /* 0x0000001107027211 */ /* 0x001fc600020f0eff */
[----:B------:R-:W5:Y:S04]  /*21fe0*/  LDL.LU R24, [R1+0xbc] ;  /* 0x0000bc0001187983 */ /* 0x000f680000300800 */
[----:B------:R0:W-:Y:S04]  /*21ff0*/  STL [R1+0x3248], R2 ;  /* 0x0032480201007387 */ /* 0x0001e80000100800 */
[----:B------:R-:W5:Y:S01]  /*22000*/  LDL.LU R23, [R1+0xc0] ;  /* 0x0000c00001177983 */ /* 0x000f620000300800 */
[----:B-1----:R-:W-:-:S03]  /*22010*/  LEA.HI.X.SX32 R0, R3, R17, 0x1, P5 ;  /* 0x0000001103007211 */ /* 0x002fc600028f0eff */
[----:B0-----:R-:W5:Y:S04]  /*22020*/  LDL.LU R2, [R1+0xcc] ;  /* 0x0000cc0001027983 */ /* 0x001f680000300800 */
[----:B------:R0:W-:Y:S04]  /*22030*/  STL [R1+0x3244], R0 ;  /* 0x0032440001007387 */ /* 0x0001e80000100800 */
[----:B------:R-:W5:Y:S04]  /*22040*/  LDL.LU R29, [R1+0xd0] ;  /* 0x0000d000011d7983 */ /* 0x000f680000300800 */
[----:B------:R-:W5:Y:S04]  /*22050*/  LDL.LU R27, [R1+0xd8] ;  /* 0x0000d800011b7983 */ /* 0x000f680000300800 */
[----:B0-----:R-:W5:Y:S01]  /*22060*/  LDL.LU R0, [R1+0x1a0] ;  /* 0x0001a00001007983 */ /* 0x001f620000300800 */
[----:B------:R-:W-:-:S02]  /*22070*/  LEA.HI.X.SX32 R4, R19, UR5, 0x1, P1 ;  /* 0x0000000513047c11 */ /* 0x000fc400088f0eff */
[----:B------:R-:W-:-:S03]  /*22080*/  LEA.HI.X.SX32 R3, R14, UR5, 0x1, P0 ;  /* 0x000000050e037c11 */ /* 0x000fc600080f0eff */
[----:B------:R-:W-:Y:S04]  /*22090*/  STL [R1+0x33e8], R4 ;  /* 0x0033e80401007387 */ /* 0x000fe80000100800 */
[----:B------:R3:W-:Y:S02]  /*220a0*/  STL [R1+0x33ec], R3 ;  /* 0x0033ec0301007387 */ /* 0x0007e40000100800 */
[----:B---3--:R-:W-:Y:S02]  /*220b0*/  IMAD R3, R25, UR6, RZ ;  /* 0x0000000619037c24 */ /* 0x008fe4000f8e02ff */
[----:B------:R-:W3:Y:S04]  /*220c0*/  LDL.LU R25, [R1+0x1a8] ;  /* 0x0001a80001197983 */ /* 0x000ee80000300800 */
[----:B------:R-:W-:Y:S01]  /*220d0*/  STL [R1+0x3434], R3 ;  /* 0x0034340301007387 */ /* 0x000fe20000100800 */
[----:B--2---:R-:W-:-:S03]  /*220e0*/  IMAD R4, R8, UR6, RZ ;  /* 0x0000000608047c24 */ /* 0x004fc6000f8e02ff */
[----:B------:R-:W2:Y:S04]  /*220f0*/  LDL.LU R8, [R1+0x1b0] ;  /* 0x0001b00001087983 */ /* 0x000ea80000300800 */
[----:B------:R4:W-:Y:S02]  /*22100*/  STL [R1+0x3438], R4 ;  /* 0x0034380401007387 */ /* 0x0009e40000100800 */
[----:B----4-:R-:W-:Y:S02]  /*22110*/  IMAD R4, R18, UR6, RZ ;  /* 0x0000000612047c24 */ /* 0x010fe4000f8e02ff */
[----:B-----5:R-:W-:Y:S02]  /*22120*/  IMAD R3, R9, UR6, RZ ;  /* 0x0000000609037c24 */ /* 0x020fe4000f8e02ff */
[----:B------:R-:W4:Y:S04]  /*22130*/  LDL.LU R9, [R1+0x1b4] ;  /* 0x0001b40001097983 */ /* 0x000f280000300800 */
[----:B------:R0:W-:Y:S04]  /*22140*/  STL [R1+0x24], R4 ;  /* 0x0000240401007387 */ /* 0x0001e80000100800 */
[----:B------:R1:W-:Y:S01]  /*22150*/  STL [R1+0x20], R3 ;  /* 0x0000200301007387 */ /* 0x0003e20000100800 */
[----:B0-----:R-:W-:-:S03]  /*22160*/  IMAD R4, R10, UR6, RZ ;  /* 0x000000060a047c24 */ /* 0x001fc6000f8e02ff */
[----:B------:R-:W5:Y:S01]  /*22170*/  LDL.LU R10, [R1+0x1d0] ;  /* 0x0001d000010a7983 */ /* 0x000f620000300800 */
[----:B-1----:R-:W-:-:S03]  /*22180*/  IMAD R3, R11, UR6, RZ ;  /* 0x000000060b037c24 */ /* 0x002fc6000f8e02ff */
[----:B------:R0:W-:Y:S04]  /*22190*/  STL [R1+0x1c], R4 ;  /* 0x00001c0401007387 */ /* 0x0001e80000100800 */
[----:B------:R-:W5:Y:S04]  /*221a0*/  LDL.LU R11, [R1+0x1d4] ;  /* 0x0001d400010b7983 */ /* 0x000f680000300800 */
        /* <DEDUP_REMOVED lines=16> */
[----:B------:R-:W-:Y:S01]  /*222b0*/  STL [R1+0x4], R4 ;  /* 0x0000040401007387 */ /* 0x000fe20000100800 */
[----:B------:R-:W-:-:S03]  /*222c0*/  IMAD R29, R29, UR6, RZ ;  /* 0x000000061d1d7c24 */ /* 0x000fc6000f8e02ff */
[----:B------:R-:W5:Y:S01]  /*222d0*/  LDL.LU R2, [R1+0x1fc] ;  /* 0x0001fc0001027983 */ /* 0x000f620000300800 */
[----:B------:R-:W-:-:S03]  /*222e0*/  IMAD R5, R27, UR6, RZ ;  /* 0x000000061b057c24 */ /* 0x000fc6000f8e02ff */
[----:B------:R-:W-:Y:S04]  /*222f0*/  STL [R1], R3 ;  /* 0x0000000301007387 */ /* 0x000fe80000100800 */
[----:B------:R-:W-:Y:S04]  /*22300*/  STL [R1+0x3418], R29 ;  /* 0x0034181d01007387 */ /* 0x000fe80000100800 */
[----:B------:R-:W5:Y:S01]  /*22310*/  LDL.LU R18, [R1+0x204] ;  /* 0x0002040001127983 */ /* 0x000f620000300800 */
[----:B------:R-:W-:-:S03]  /*22320*/  IMAD R6, R0, UR6, RZ ;  /* 0x0000000600067c24 */ /* 0x000fc6000f8e02ff */
[----:B------:R-:W-:Y:S04]  /*22330*/  STL [R1+0x341c], R5 ;  /* 0x00341c0501007387 */ /* 0x000fe80000100800 */
[----:B------:R-:W5:Y:S04]  /*22340*/  LDL.LU R0, [R1+0x20c] ;  /* 0x00020c0001007983 */ /* 0x000f680000300800 */
[----:B------:R-:W-:Y:S04]  /*22350*/  STL [R1+0x3420], R6 ;  /* 0x0034200601007387 */ /* 0x000fe80000100800 */
[----:B------:R-:W5:Y:S01]  /*22360*/  LDL.LU R27, [R1+0x214] ;  /* 0x00021400011b7983 */ /* 0x000f620000300800 */
[----:B---3--:R-:W-:-:S05]  /*22370*/  IMAD R7, R25, UR6, RZ ;  /* 0x0000000619077c24 */ /* 0x008fca000f8e02ff */
[----:B------:R-:W-:Y:S04]  /*22380*/  STL [R1+0x3424], R7 ;  /* 0x0034240701007387 */ /* 0x000fe80000100800 */
[----:B------:R-:W3:Y:S01]  /*22390*/  LDL.LU R25, [R1+0x218] ;  /* 0x0002180001197983 */ /* 0x000ee20000300800 */
[----:B--2---:R-:W-:-:S05]  /*223a0*/  IMAD R8, R8, UR6, RZ ;  /* 0x0000000608087c24 */ /* 0x004fca000f8e02ff */
[----:B------:R-:W-:Y:S01]  /*223b0*/  STL [R1+0x3428], R8 ;  /* 0x0034280801007387 */ /* 0x000fe20000100800 */
[----:B----4-:R-:W-:-:S05]  /*223c0*/  IMAD R9, R9, UR6, RZ ;  /* 0x0000000609097c24 */ /* 0x010fca000f8e02ff */
[----:B------:R-:W-:Y:S01]  /*223d0*/  STL [R1+0x342c], R9 ;  /* 0x00342c0901007387 */ /* 0x000fe20000100800 */
[----:B-----5:R-:W-:-:S05]  /*223e0*/  IMAD R10, R10, UR6, RZ ;  /* 0x000000060a0a7c24 */ /* 0x020fca000f8e02ff */
[----:B------:R-:W-:Y:S01]  /*223f0*/  STL [R1+0x3430], R10 ;  /* 0x0034300a01007387 */ /* 0x000fe20000100800 */
[----:B------:R-:W-:Y:S02]  /*22400*/  IMAD R11, R11, UR6, RZ ;  /* 0x000000060b0b7c24 */ /* 0x000fe4000f8e02ff */
[----:B------:R-:W-:-:S03]  /*22410*/  IMAD R12, R12, UR6, RZ ;  /* 0x000000060c0c7c24 */ /* 0x000fc6000f8e02ff */
[----:B------:R-:W-:Y:S04]  /*22420*/  STL [R1+0x343c], R11 ;  /* 0x00343c0b01007387 */ /* 0x000fe80000100800 */
[----:B------:R-:W-:Y:S01]  /*22430*/  STL [R1+0x3440], R12 ;  /* 0x0034400c01007387 */ /* 0x000fe20000100800 */
[----:B------:R-:W-:Y:S02]  /*22440*/  IMAD R13, R13, UR6, RZ ;  /* 0x000000060d0d7c24 */ /* 0x000fe4000f8e02ff */
[----:B------:R-:W-:-:S03]  /*22450*/  IMAD R14, R16, UR6, RZ ;  /* 0x00000006100e7c24 */ /* 0x000fc6000f8e02ff */
[----:B------:R-:W-:Y:S04]  /*22460*/  STL [R1+0x3444], R13 ;  /* 0x0034440d01007387 */ /* 0x000fe80000100800 */
[----:B------:R-:W-:Y:S01]  /*22470*/  STL [R1+0x3448], R14 ;  /* 0x0034480e01007387 */ /* 0x000fe20000100800 */
[----:B------:R-:W-:-:S05]  /*22480*/  IMAD R15, R24, UR6, RZ ;  /* 0x00000006180f7c24 */ /* 0x000fca000f8e02ff */
[----:B------:R-:W-:Y:S01]  /*22490*/  STL [R1+0x344c], R15 ;  /* 0x00344c0f01007387 */ /* 0x000fe20000100800 */
[----:B------:R-:W-:-:S03]  /*224a0*/  IMAD R16, R23, UR6, RZ ;  /* 0x0000000617107c24 */ /* 0x000fc6000f8e02ff */
[----:B------:R-:W2:Y:S04]  /*224b0*/  LDL.LU R24, [R1+0x224] ;  /* 0x0002240001187983 */ /* 0x000ea80000300800 */
[----:B------:R-:W-:Y:S04]  /*224c0*/  STL [R1+0x3450], R16 ;  /* 0x0034501001007387 */ /* 0x000fe80000100800 */
[----:B------:R-:W4:Y:S01]  /*224d0*/  LDL.LU R23, [R1+0x22c] ;  /* 0x00022c0001177983 */ /* 0x000f220000300800 */
[----:B------:R-:W-:-:S03]  /*224e0*/  IMAD R17, R2, UR6, RZ ;  /* 0x0000000602117c24 */ /* 0x000fc6000f8e02ff */
[----:B------:R-:W5:Y:S04]  /*224f0*/  LDL.LU R2, [R1+0x234] ;  /* 0x0002340001027983 */ /* 0x000f680000300800 */
[----:B------:R0:W-:Y:S01]  /*22500*/  STL [R1+0x3454], R17 ;  /* 0x0034541101007387 */ /* 0x0001e20000100800 */
[----:B------:R-:W-:-:S05]  /*22510*/  IMAD R18, R18, UR6, RZ ;  /* 0x0000000612127c24 */ /* 0x000fca000f8e02ff */
[----:B------:R1:W-:Y:S01]  /*22520*/  STL [R1+0x3458], R18 ;  /* 0x0034581201007387 */ /* 0x0003e20000100800 */
[----:B------:R-:W-:-:S03]  /*22530*/  IMAD R19, R0, UR6, RZ ;  /* 0x0000000600137c24 */ /* 0x000fc6000f8e02ff */
[----:B------:R-:W5:Y:S01]  /*22540*/  LDL.LU R0, [R1+0x240] ;  /* 0x0002400001007983 */ /* 0x000f620000300800 */
[----:B------:R-:W-:-:S03]  /*22550*/  IMAD R20, R27, UR6, RZ ;  /* 0x000000061b147c24 */ /* 0x000fc6000f8e02ff */
[----:B------:R-:W-:Y:S04]  /*22560*/  STL [R1+0x345c], R19 ;  /* 0x00345c1301007387 */ /* 0x000fe80000100800 */
[----:B------:R-:W5:Y:S04]  /*22570*/  LDL.LU R26, [R1+0x258] ;  /* 0x00025800011a7983 */ /* 0x000f680000300800 */
[----:B------:R-:W-:Y:S04]  /*22580*/  STL [R1+0x3460], R20 ;  /* 0x0034601401007387 */ /* 0x000fe80000100800 */
[----:B------:R-:W5:Y:S04]  /*22590*/  LDL.LU R27, [R1+0x25c] ;  /* 0x00025c00011b7983 */ /* 0x000f680000300800 */
[----:B------:R-:W5:Y:S04]  /*225a0*/  LDL.LU R28, [R1+0x264] ;  /* 0x00026400011c7983 */ /* 0x000f680000300800 */
[----:B0-----:R-:W1:Y:S04]  /*225b0*/  LDL.LU R17, [R1+0x26c] ;  /* 0x00026c0001117983 */ /* 0x001e680000300800 */
[----:B------:R-:W5:Y:S04]  /*225c0*/  LDL.LU R16, [R1+0x270] ;  /* 0x0002700001107983 */ /* 0x000f680000300800 */
        /* <DEDUP_REMOVED lines=11> */
[----:B------:R-:W5:Y:S01]  /*22680*/  LDL.LU R3, [R1+0x2cc] ;  /* 0x0002cc0001037983 */ /* 0x000f620000300800 */
[----:B---3--:R-:W-:-:S05]  /*22690*/  IMAD R21, R25, UR6, RZ ;  /* 0x0000000619157c24 */ /* 0x008fca000f8e02ff */
[----:B------:R-:W-:Y:S01]  /*226a0*/  STL [R1+0x3464], R21 ;  /* 0x0034641501007387 */ /* 0x000fe20000100800 */
[----:B--2---:R-:W-:Y:S02]  /*226b0*/  IMAD R22, R24, UR6, RZ ;  /* 0x0000000618167c24 */ /* 0x004fe4000f8e02ff */
[----:B----4-:R-:W-:-:S03]  /*226c0*/  IMAD R23, R23, UR6, RZ ;  /* 0x0000000617177c24 */ /* 0x010fc6000f8e02ff */
[----:B------:R-:W-:Y:S04]  /*226d0*/  STL [R1+0x3468], R22 ;  /* 0x0034681601007387 */ /* 0x000fe80000100800 */
[----:B------:R-:W-:Y:S04]  /*226e0*/  STL [R1+0x346c], R23 ;  /* 0x00346c1701007387 */ /* 0x000fe80000100800 */
[----:B------:R-:W2:Y:S01]  /*226f0*/  LDL.LU R6, [R1+0x2f8] ;  /* 0x0002f80001067983 */ /* 0x000ea20000300800 */
[----:B-----5:R-:W-:-:S03]  /*22700*/  IMAD R24, R2, UR6, RZ ;  /* 0x0000000602187c24 */ /* 0x020fc6000f8e02ff */
[----:B------:R-:W3:Y:S04]  /*22710*/  LDL.LU R4, [R1+0x30c] ;  /* 0x00030c0001047983 */ /* 0x000ee80000300800 */
[----:B------:R-:W4:Y:S04]  /*22720*/  LDL.LU R2, [R1+0x310] ;  /* 0x0003100001027983 */ /* 0x000f280000300800 */
[----:B------:R-:W-:Y:S01]  /*22730*/  STL [R1+0x3470], R24 ;  /* 0x0034701801007387 */ /* 0x000fe20000100800 */
[----:B------:R-:W-:-:S03]  /*22740*/  IMAD R25, R0, UR6, RZ ;  /* 0x0000000600197c24 */ /* 0x000fc6000f8e02ff */
[----:B------:R-:W5:Y:S04]  /*22750*/  LDL.LU R0, [R1+0x344] ;  /* 0x0003440001007983 */ /* 0x000f680000300800 */
[----:B------:R-:W-:Y:S01]  /*22760*/  STL [R1+0x3474], R25 ;  /* 0x0034741901007387 */ /* 0x000fe20000100800 */
[----:B------:R-:W-:-:S05]  /*22770*/  IMAD R26, R26, UR6, RZ ;  /* 0x000000061a1a7c24 */ /* 0x000fca000f8e02ff */
[----:B------:R0:W-:Y:S01]  /*22780*/  STL [R1+0x3478], R26 ;  /* 0x0034781a01007387 */ /* 0x0001e20000100800 */
[----:B-1----:R-:W-:Y:S02]  /*22790*/  IMAD R18, R17, UR6, RZ ;  /* 0x0000000611127c24 */ /* 0x002fe4000f8e02ff */
[----:B------:R-:W-:-:S03]  /*227a0*/  IMAD R17, R16, UR6, RZ ;  /* 0x0000000610117c24 */ /* 0x000fc6000f8e02ff */
[----:B------:R-:W-:Y:S01]  /*227b0*/  STL [R1+0xd8], R18 ;  /* 0x0000d81201007387 */ /* 0x000fe20000100800 */
        /* <DEDUP_REMOVED lines=23> */
[----:B0-----:R-:W5:Y:S04]  /*22930*/  LDL.LU R26, [R1+0x354] ;  /* 0x00035400011a7983 */ /* 0x001f680000300800 */
[----:B------:R0:W-:Y:S04]  /*22940*/  STL [R1+0x1f8], R5 ;  /* 0x0001f80501007387 */ /* 0x0001e80000100800 */
[----:B------:R-:W5:Y:S04]  /*22950*/  LDL.LU R25, [R1+0x358] ;  /* 0x0003580001197983 */ /* 0x000f680000300800 */
[----:B------:R1:W-:Y:S04]  /*22960*/  STL [R1+0x1fc], R3 ;  /* 0x0001fc0301007387 */ /* 0x0003e80000100800 */
[----:B------:R-:W5:Y:S04]  /*22970*/  LDL.LU R24, [R1+0x360] ;  /* 0x0003600001187983 */ /* 0x000f680000300800 */
[----:B0-----:R-:W5:Y:S04]  /*22980*/  LDL.LU R5, [R1+0x364] ;  /* 0x0003640001057983 */ /* 0x001f680000300800 */
[----:B------:R-:W5:Y:S04]  /*22990*/  LDL.LU R29, [R1+0x368] ;  /* 0x00036800011d7983 */ /* 0x000f680000300800 */
[----:B-1----:R-:W5:Y:S01]  /*229a0*/  LDL.LU R3, [R1+0x370] ;  /* 0x0003700001037983 */ /* 0x002f620000300800 */
[----:B--2---:R-:W-:-:S02]  /*229b0*/  IMAD R7, R6, UR6, RZ ;  /* 0x0000000606077c24 */ /* 0x004fc4000f8e02ff */
[----:B---3--:R-:W-:-:S03]  /*229c0*/  IMAD R6, R4, UR6, RZ ;  /* 0x0000000604067c24 */ /* 0x008fc6000f8e02ff */
[----:B------:R0:W-:Y:S01]  /*229d0*/  STL [R1+0x204], R7 ;  /* 0x0002040701007387 */ /* 0x0001e20000100800 */
[----:B----4-:R-:W-:-:S03]  /*229e0*/  IMAD R4, R2, UR6, RZ ;  /* 0x0000000602047c24 */ /* 0x010fc6000f8e02ff */
[----:B------:R-:W2:Y:S04]  /*229f0*/  LDL.LU R23, [R1+0x374] ;  /* 0x0003740001177983 */ /* 0x000ea80000300800 */
[----:B------:R1:W-:Y:S04]  /*22a00*/  STL [R1+0x20c], R6 ;  /* 0x00020c0601007387 */ /* 0x0003e80000100800 */
[----:B------:R-:W3:Y:S01]  /*22a10*/  LDL.LU R2, [R1+0x37c] ;  /* 0x00037c0001027983 */ /* 0x000ee20000300800 */
[----:B-----5:R-:W-:-:S03]  /*22a20*/  IMAD R0, R0, UR6, RZ ;  /* 0x0000000600007c24 */ /* 0x020fc6000f8e02ff */
[----:B------:R4:W-:Y:S04]  /*22a30*/  STL [R1+0x214], R4 ;  /* 0x0002140401007387 */ /* 0x0009e80000100800 */
[----:B------:R-:W5:Y:S04]  /*22a40*/  LDL.LU R22, [R1+0x380] ;  /* 0x0003800001167983 */ /* 0x000f680000300800 */
[----:B------:R-:W5:Y:S04]  /*22a50*/  LDL.LU R21, [R1+0x384] ;  /* 0x0003840001157983 */ /* 0x000f680000300800 */
[----:B------:R0:W-:Y:S04]  /*22a60*/  STL [R1+0x218], R0 ;  /* 0x0002180001007387 */ /* 0x0001e80000100800 */
        /* <DEDUP_REMOVED lines=13> */
[----:B0-----:R-:W5:Y:S04]  /*22b40*/  LDL.LU R7, [R1+0x4b4] ;  /* 0x0004b40001077983 */ /* 0x001f680000300800 */
[----:B-1----:R-:W5:Y:S04]  /*22b50*/  LDL.LU R6, [R1+0x4f0] ;  /* 0x0004f00001067983 */ /* 0x002f680000300800 */
[----:B----4-:R-:W4:Y:S04]  /*22b60*/  LDL.LU R4, [R1+0x518] ;  /* 0x0005180001047983 */ /* 0x010f280000300800 */
[----:B------:R-:W4:Y:S01]  /*22b70*/  LDL.LU R0, [R1+0x528] ;  /* 0x0005280001007983 */ /* 0x000f220000300800 */
[----:B------:R-:W-:-:S05]  /*22b80*/  IMAD R26, R26, UR6, RZ ;  /* 0x000000061a1a7c24 */ /* 0x000fca000f8e02ff */
[----:B------:R0:W-:Y:S01]  /*22b90*/  STL [R1+0x224], R26 ;  /* 0x0002241a01007387 */ /* 0x0001e20000100800 */
[----:B------:R-:W-:Y:S02]  /*22ba0*/  IMAD R5, R5, UR6, RZ ;  /* 0x0000000605057c24 */ /* 0x000fe4000f8e02ff */
[----:B0-----:R-:W-:Y:S02]  /*22bb0*/  IMAD R26, R25, UR6, RZ ;  /* 0x00000006191a7c24 */ /* 0x001fe4000f8e02ff */
[----:B------:R-:W-:Y:S02]  /*22bc0*/  IMAD R25, R24, UR6, RZ ;  /* 0x0000000618197c24 */ /* 0x000fe4000f8e02ff */
[----:B------:R-:W-:Y:S01]  /*22bd0*/  IMAD R24, R29, UR6, RZ ;  /* 0x000000061d187c24 */ /* 0x000fe2000f8e02ff */
[----:B------:R-:W-:Y:S01]  /*22be0*/  STL [R1+0x22c], R26 ;  /* 0x00022c1a01007387 */ /* 0x000fe20000100800 */
[----:B------:R-:W-:-:S03]  /*22bf0*/  IMAD R3, R3, UR6, RZ ;  /* 0x0000000603037c24 */ /* 0x000fc6000f8e02ff */
[----:B------:R-:W-:Y:S04]  /*22c00*/  STL [R1+0x234], R25 ;  /* 0x0002341901007387 */ /* 0x000fe80000100800 */
[----:B------:R0:W-:Y:S04]  /*22c10*/  STL [R1+0x240], R5 ;  /* 0x0002400501007387 */ /* 0x0001e80000100800 */
[----:B0-----:R-:W4:Y:S04]  /*22c20*/  LDL.LU R5, [R1+0x54c] ;  /* 0x00054c0001057983 */ /* 0x001f280000300800 */
[----:B------:R-:W-:Y:S04]  /*22c30*/  STL [R1+0x258], R24 ;  /* 0x0002581801007387 */ /* 0x000fe80000100800 */
[----:B------:R-:W4:Y:S04]  /*22c40*/  LDL.LU R29, [R1+0x580] ;  /* 0x00058000011d7983 */ /* 0x000f280000300800 */
[----:B------:R0:W-:Y:S04]  /*22c50*/  STL [R1+0x25c], R3 ;  /* 0x00025c0301007387 */ /* 0x0001e80000100800 */
[----:B0-----:R-:W4:Y:S01]  /*22c60*/  LDL.LU R3, [R1+0x5ac] ;  /* 0x0005ac0001037983 */ /* 0x001f220000300800 */
[----:B--2---:R-:W-:-:S02]  /*22c70*/  IMAD R24, R23, UR6, RZ ;  /* 0x0000000617187c24 */ /* 0x004fc4000f8e02ff */
[----:B---3--:R-:W-:Y:S02]  /*22c80*/  IMAD R23, R2, UR6, RZ ;  /* 0x0000000602177c24 */ /* 0x008fe4000f8e02ff */
[----:B------:R-:W2:Y:S01]  /*22c90*/  LDL.LU R2, [R1+0x5b8] ;  /* 0x0005b80001027983 */ /* 0x000ea20000300800 */
[----:B-----5:R-:W-:-:S03]  /*22ca0*/  IMAD R22, R22, UR6, RZ ;  /* 0x0000000616167c24 */ /* 0x020fc6000f8e02ff */
[----:B------:R0:W-:Y:S01]  /*22cb0*/  STL [R1+0x264], R24 ;  /* 0x0002641801007387 */ /* 0x0001e20000100800 */
[----:B------:R-:W-:-:S03]  /*22cc0*/  IMAD R21, R21, UR6, RZ ;  /* 0x0000000615157c24 */ /* 0x000fc6000f8e02ff */
[----:B------:R-:W-:Y:S04]  /*22cd0*/  STL [R1+0x26c], R23 ;  /* 0x00026c1701007387 */ /* 0x000fe80000100800 */
        /* <DEDUP_REMOVED lines=31> */
[----:B----4-:R-:W-:-:S03]  /*22ed0*/  IMAD R4, R4, UR6, RZ ;  /* 0x0000000604047c24 */ /* 0x010fc6000f8e02ff */
[----:B------:R1:W-:Y:S01]  /*22ee0*/  STL [R1+0x344], R6 ;  /* 0x0003440601007387 */ /* 0x0003e20000100800 */
[----:B------:R-:W-:-:S03]  /*22ef0*/  IMAD R0, R0, UR6, RZ ;  /* 0x0000000600007c24 */ /* 0x000fc6000f8e02ff */
[----:B------:R-:W3:Y:S04]  /*22f00*/  LDL.LU R26, [R1+0x5d0] ;  /* 0x0005d000011a7983 */ /* 0x000ee80000300800 */
[----:B------:R4:W-:Y:S04]  /*22f10*/  STL [R1+0x354], R4 ;  /* 0x0003540401007387 */ /* 0x0009e80000100800 */
[----:B------:R-:W5:Y:S04]  /*22f20*/  LDL.LU R25, [R1+0x604] ;  /* 0x0006040001197983 */ /* 0x000f680000300800 */
[----:B------:R4:W-:Y:S04]  /*22f30*/  STL [R1+0x358], R0 ;  /* 0x0003580001007387 */ /* 0x0009e80000100800 */
[----:B0-----:R-:W5:Y:S04]  /*22f40*/  LDL.LU R24, [R1+0x644] ;  /* 0x0006440001187983 */ /* 0x001f680000300800 */
[----:B-1----:R-:W5:Y:S04]  /*22f50*/  LDL.LU R6, [R1+0x69c] ;  /* 0x00069c0001067983 */ /* 0x002f680000300800 */
[----:B----4-:R-:W4:Y:S04]  /*22f60*/  LDL.LU R4, [R1+0x6b8] ;  /* 0x0006b80001047983 */ /* 0x010f280000300800 */
[----:B------:R-:W4:Y:S01]  /*22f70*/  LDL.LU R0, [R1+0x6bc] ;  /* 0x0006bc0001007983 */ /* 0x000f220000300800 */
[----:B------:R-:W-:-:S05]  /*22f80*/  IMAD R8, R5, UR6, RZ ;  /* 0x0000000605087c24 */ /* 0x000fca000f8e02ff */
[----:B------:R0:W-:Y:S01]  /*22f90*/  STL [R1+0x360], R8 ;  /* 0x0003600801007387 */ /* 0x0001e20000100800 */
[----:B------:R-:W-:-:S03]  /*22fa0*/  IMAD R7, R29, UR6, RZ ;  /* 0x000000061d077c24 */ /* 0x000fc6000f8e02ff */
[----:B------:R-:W4:Y:S04]  /*22fb0*/  LDL.LU R23, [R1+0x6dc] ;  /* 0x0006dc0001177983 */ /* 0x000f280000300800 */
[----:B------:R1:W-:Y:S01]  /*22fc0*/  STL [R1+0x364], R7 ;  /* 0x0003640701007387 */ /* 0x0003e20000100800 */
[----:B------:R-:W-:-:S03]  /*22fd0*/  IMAD R5, R3, UR6, RZ ;  /* 0x0000000603057c24 */ /* 0x000fc6000f8e02ff */
[----:B------:R-:W4:Y:S04]  /*22fe0*/  LDL.LU R3, [R1+0x750] ;  /* 0x0007500001037983 */ /* 0x000f280000300800 */
[----:B------:R0:W-:Y:S04]  /*22ff0*/  STL [R1+0x368], R5 ;  /* 0x0003680501007387 */ /* 0x0001e80000100800 */
[----:B------:R-:W4:Y:S04]  /*23000*/  LDL.LU R22, [R1+0x784] ;  /* 0x0007840001167983 */ /* 0x000f280000300800 */
[----:B------:R-:W4:Y:S01]  /*23010*/  LDL.LU R21, [R1+0x7a0] ;  /* 0x0007a00001157983 */ /* 0x000f220000300800 */
[----:B--2---:R-:W-:-:S05]  /*23020*/  IMAD R2, R2, UR6, RZ ;  /* 0x0000000602027c24 */ /* 0x004fca000f8e02ff */
[----:B------:R2:W-:Y:S04]  /*23030*/  STL [R1+0x370], R2 ;  /* 0x0003700201007387 */ /* 0x0005e80000100800 */
[----:B------:R-:W4:Y:S04]  /*23040*/  LDL.LU R20, [R1+0x79c] ;  /* 0x00079c0001147983 */ /* 0x000f280000300800 */
        /* <DEDUP_REMOVED lines=11> */
[----:B0-----:R-:W4:Y:S04]  /*23100*/  LDL.LU R8, [R1+0x818] ;  /* 0x0008180001087983 */ /* 0x001f280000300800 */
[----:B-1----:R-:W4:Y:S04]  /*23110*/  LDL.LU R7, [R1+0x814] ;  /* 0x0008140001077983 */ /* 0x002f280000300800 */
[----:B------:R-:W4:Y:S04]  /*23120*/  LDL.LU R5, [R1+0x810] ;  /* 0x0008100001057983 */ /* 0x000f280000300800 */
[----:B------:R-:W4:Y:S04]  /*23130*/  LDL.LU R29, [R1+0x80c] ;  /* 0x00080c00011d7983 */ /* 0x000f280000300800 */
[----:B--2---:R-:W2:Y:S01]  /*23140*/  LDL.LU R2, [R1+0x804] ;  /* 0x0008040001027983 */ /* 0x004ea20000300800 */
[----:B---3--:R-:W-:-:S02]  /*23150*/  IMAD R26, R26, UR6, RZ ;  /* 0x000000061a1a7c24 */ /* 0x008fc4000f8e02ff */
[----:B-----5:R-:W-:-:S03]  /*23160*/  IMAD R25, R25, UR6, RZ ;  /* 0x0000000619197c24 */ /* 0x020fc6000f8e02ff */
        /* <DEDUP_REMOVED lines=8> */
[----:B0-----:R-:W3:Y:S04]  /*231f0*/  LDL.LU R6, [R1+0x800] ;  /* 0x0008000001067983 */ /* 0x001ee80000300800 */
[----:B------:R0:W-:Y:S04]  /*23200*/  STL [R1+0x38c], R4 ;  /* 0x00038c0401007387 */ /* 0x0001e80000100800 */
[----:B0-----:R-:W4:Y:S04]  /*23210*/  LDL.LU R4, [R1+0x7fc] ;  /* 0x0007fc0001047983 */ /* 0x001f280000300800 */
[----:B------:R0:W-:Y:S04]  /*23220*/  STL [R1+0x428], R0 ;  /* 0x0004280001007387 */ /* 0x0001e80000100800 */
[----:B0-----:R-:W5:Y:S01]  /*23230*/  LDL.LU R0, [R1+0x7f8] ;  /* 0x0007f80001007983 */ /* 0x001f620000300800 */
[----:B------:R-:W-:-:S03]  /*23240*/  IMAD R24, R3, UR6, RZ ;  /* 0x0000000603187c24 */ /* 0x000fc6000f8e02ff */
[----:B------:R-:W5:Y:S01]  /*23250*/  LDL.LU R3, [R1+0x7f4] ;  /* 0x0007f40001037983 */ /* 0x000f620000300800 */
[----:B------:R-:W-:-:S05]  /*23260*/  IMAD R23, R23, UR6, RZ ;  /* 0x0000000617177c24 */ /* 0x000fca000f8e02ff */
[----:B------:R0:W-:Y:S04]  /*23270*/  STL [R1+0x444], R23 ;  /* 0x0004441701007387 */ /* 0x0001e80000100800 */
[----:B------:R1:W-:Y:S01]  /*23280*/  STL [R1+0x45c], R24 ;  /* 0x00045c1801007387 */ /* 0x0003e20000100800 */
[----:B0-----:R-:W-:Y:S02]  /*23290*/  IMAD R23, R22, UR6, RZ ;  /* 0x0000000616177c24 */ /* 0x001fe4000f8e02ff */
[----:B------:R-:W-:-:S03]  /*232a0*/  IMAD R22, R21, UR6, RZ ;  /* 0x0000000615167c24 */ /* 0x000fc6000f8e02ff */
[----:B------:R-:W-:Y:S04]  /*232b0*/  STL [R1+0x464], R23 ;  /* 0x0004641701007387 */ /* 0x000fe80000100800 */
[----:B------:R-:W-:Y:S01]  /*232c0*/  STL [R1+0x46c], R22 ;  /* 0x00046c1601007387 */ /* 0x000fe20000100800 */
[----:B------:R-:W-:Y:S02]  /*232d0*/  IMAD R21, R20, UR6, RZ ;  /* 0x0000000614157c24 */ /* 0x000fe4000f8e02ff */
        /* <DEDUP_REMOVED lines=30> */
[----:B--2---:R-:W-:-:S03]  /*234c0*/  IMAD R2, R2, UR6, RZ ;  /* 0x0000000602027c24 */ /* 0x004fc6000f8e02ff */
[----:B------:R-:W2:Y:S04]  /*234d0*/  LDL.LU R26, [R1+0x7f0] ;  /* 0x0007f000011a7983 */ /* 0x000ea80000300800 */
[----:B------:R0:W-:Y:S04]  /*234e0*/  STL [R1+0x5d0], R5 ;  /* 0x0005d00501007387 */ /* 0x0001e80000100800 */
[----:B------:R-:W2:Y:S04]  /*234f0*/  LDL.LU R25, [R1+0x7ec] ;  /* 0x0007ec0001197983 */ /* 0x000ea80000300800 */
[----:B------:R0:W-:Y:S04]  /*23500*/  STL [R1+0x604], R2 ;  /* 0x0006040201007387 */ /* 0x0001e80000100800 */
[----:B-1----:R-:W2:Y:S04]  /*23510*/  LDL.LU R24, [R1+0x7e8] ;  /* 0x0007e80001187983 */ /* 0x002ea80000300800 */
[----:B0-----:R-:W2:Y:S04]  /*23520*/  LDL.LU R5, [R1+0x7e4] ;  /* 0x0007e40001057983 */ /* 0x001ea80000300800 */
[----:B------:R-:W2:Y:S04]  /*23530*/  LDL.LU R29, [R1+0x7e0] ;  /* 0x0007e000011d7983 */ /* 0x000ea80000300800 */
[----:B------:R-:W2:Y:S01]  /*23540*/  LDL.LU R2, [R1+0x7dc] ;  /* 0x0007dc0001027983 */ /* 0x000ea20000300800 */
[----:B---3--:R-:W-:-:S05]  /*23550*/  IMAD R7, R6, UR6, RZ ;  /* 0x0000000606077c24 */ /* 0x008fca000f8e02ff */
[----:B------:R0:W-:Y:S04]  /*23560*/  STL [R1+0x644], R7 ;  /* 0x0006440701007387 */ /* 0x0001e80000100800 */
[----:B------:R-:W3:Y:S01]  /*23570*/  LDL.LU R23, [R1+0x7d8] ;  /* 0x0007d80001177983 */ /* 0x000ee20000300800 */
[----:B----4-:R-:W-:-:S05]  /*23580*/  IMAD R6, R4, UR6, RZ ;  /* 0x0000000604067c24 */ /* 0x010fca000f8e02ff */
[----:B------:R1:W-:Y:S01]  /*23590*/  STL [R1+0x69c], R6 ;  /* 0x00069c0601007387 */ /* 0x0003e20000100800 */
[----:B-----5:R-:W-:-:S03]  /*235a0*/  IMAD R4, R0, UR6, RZ ;  /* 0x0000000600047c24 */ /* 0x020fc6000f8e02ff */
[----:B------:R-:W4:Y:S01]  /*235b0*/  LDL.LU R0, [R1+0x7d4] ;  /* 0x0007d40001007983 */ /* 0x000f220000300800 */
[----:B------:R-:W-:-:S03]  /*235c0*/  IMAD R3, R3, UR6, RZ ;  /* 0x0000000603037c24 */ /* 0x000fc6000f8e02ff */
[----:B------:R5:W-:Y:S04]  /*235d0*/  STL [R1+0x6b8], R4 ;  /* 0x0006b80401007387 */ /* 0x000be80000100800 */
[----:B------:R-:W4:Y:S04]  /*235e0*/  LDL.LU R22, [R1+0x7d0] ;  /* 0x0007d00001167983 */ /* 0x000f280000300800 */
[----:B------:R-:W4:Y:S04]  /*235f0*/  LDL.LU R21, [R1+0x7cc] ;  /* 0x0007cc0001157983 */ /* 0x000f280000300800 */
        /* <DEDUP_REMOVED lines=16> */
[----:B-----5:R-:W5:Y:S04]  /*23700*/  LDL.LU R4, [R1+0x77c] ;  /* 0x00077c0001047983 */ /* 0x020f680000300800 */
[----:B------:R-:W5:Y:S01]  /*23710*/  LDL.LU R3, [R1+0x778] ;  /* 0x0007780001037983 */ /* 0x000f620000300800 */
[----:B--2---:R-:W-:-:S05]  /*23720*/  IMAD R26, R26, UR6, RZ ;  /* 0x000000061a1a7c24 */ /* 0x004fca000f8e02ff */
[----:B------:R0:W-:Y:S02]  /*23730*/  STL [R1+0x6dc], R26 ;  /* 0x0006dc1a01007387 */ /* 0x0001e40000100800 */
[----:B0-----:R-:W-:Y:S02]  /*23740*/  IMAD R26, R25, UR6, RZ ;  /* 0x00000006191a7c24 */ /* 0x001fe4000f8e02ff */
[----:B------:R-:W-:Y:S02]  /*23750*/  IMAD R25, R24, UR6, RZ ;  /* 0x0000000618197c24 */ /* 0x000fe4000f8e02ff */
[----:B------:R-:W-:Y:S01]  /*23760*/  IMAD R5, R5, UR6, RZ ;  /* 0x0000000605057c24 */ /* 0x000fe2000f8e02ff */
[----:B------:R-:W-:Y:S01]  /*23770*/  STL [R1+0x750], R26 ;  /* 0x0007501a01007387 */ /* 0x000fe20000100800 */
[----:B------:R-:W-:-:S03]  /*23780*/  IMAD R24, R29, UR6, RZ ;  /* 0x000000061d187c24 */ /* 0x000fc6000f8e02ff */
[----:B------:R-:W-:Y:S01]  /*23790*/  STL [R1+0x784], R25 ;  /* 0x0007841901007387 */ /* 0x000fe20000100800 */
[----:B------:R-:W-:-:S03]  /*237a0*/  IMAD R2, R2, UR6, RZ ;  /* 0x0000000602027c24 */ /* 0x000fc6000f8e02ff */
[----:B------:R0:W-:Y:S04]  /*237b0*/  STL [R1+0x798], R5 ;  /* 0x0007980501007387 */ /* 0x0001e80000100800 */
[----:B0-----:R-:W2:Y:S04]  /*237c0*/  LDL.LU R5, [R1+0x774] ;  /* 0x0007740001057983 */ /* 0x001ea80000300800 */
[----:B------:R3:W-:Y:S04]  /*237d0*/  STL [R1+0x79c], R24 ;  /* 0x00079c1801007387 */ /* 0x0007e80000100800 */
[----:B------:R-:W2:Y:S04]  /*237e0*/  LDL.LU R29, [R1+0x770] ;  /* 0x00077000011d7983 */ /* 0x000ea80000300800 */
[----:B------:R0:W-:Y:S01]  /*237f0*/  STL [R1+0x7a0], R2 ;  /* 0x0007a00201007387 */ /* 0x0001e20000100800 */
[----:B---3--:R-:W-:-:S03]  /*23800*/  IMAD R24, R23, UR6, RZ ;  /* 0x0000000617187c24 */ /* 0x008fc6000f8e02ff */
[----:B0-----:R-:W3:Y:S01]  /*23810*/  LDL.LU R2, [R1+0x76c] ;  /* 0x00076c0001027983 */ /* 0x001ee20000300800 */
[----:B----4-:R-:W-:-:S03]  /*23820*/  IMAD R23, R0, UR6, RZ ;  /* 0x0000000600177c24 */ /* 0x010fc6000f8e02ff */
[----:B------:R-:W4:Y:S01]  /*23830*/  LDL.LU R0, [R1+0x768] ;  /* 0x0007680001007983 */ /* 0x000f220000300800 */
[----:B------:R-:W-:-:S03]  /*23840*/  IMAD R22, R22, UR6, RZ ;  /* 0x0000000616167c24 */ /* 0x000fc6000f8e02ff */
        /* <DEDUP_REMOVED lines=34> */
[----:B-----5:R-:W-:-:S03]  /*23a70*/  IMAD R4, R4, UR6, RZ ;  /* 0x0000000604047c24 */ /* 0x020fc6000f8e02ff */
[----:B------:R1:W-:Y:S01]  /*23a80*/  STL [R1+0x780], R6 ;  /* 0x0007800601007387 */ /* 0x0003e20000100800 */
[----:B------:R-:W-:-:S03]  /*23a90*/  IMAD R3, R3, UR6, RZ ;  /* 0x0000000603037c24 */ /* 0x000fc6000f8e02ff */
[----:B------:R-:W5:Y:S04]  /*23aa0*/  LDL.LU R26, [R1+0x764] ;  /* 0x00076400011a7983 */ /* 0x000f680000300800 */
[----:B------:R0:W-:Y:S04]  /*23ab0*/  STL [R1+0x77c], R4 ;  /* 0x00077c0401007387 */ /* 0x0001e80000100800 */
[----:B------:R-:W5:Y:S04]  /*23ac0*/  LDL.LU R25, [R1+0x760] ;  /* 0x0007600001197983 */ /* 0x000f680000300800 */
[----:B------:R1:W-:Y:S04]  /*23ad0*/  STL [R1+0x778], R3 ;  /* 0x0007780301007387 */ /* 0x0003e80000100800 */
[----:B0-----:R-:W5:Y:S04]  /*23ae0*/  LDL.LU R24, [R1+0x75c] ;  /* 0x00075c0001187983 */ /* 0x001f680000300800 */
[----:B-1----:R-:W5:Y:S04]  /*23af0*/  LDL.LU R6, [R1+0x758] ;  /* 0x0007580001067983 */ /* 0x002f680000300800 */
[----:B------:R-:W5:Y:S04]  /*23b00*/  LDL.LU R4, [R1+0x754] ;  /* 0x0007540001047983 */ /* 0x000f680000300800 */
[----:B------:R-:W5:Y:S01]  /*23b10*/  LDL.LU R3, [R1+0x74c] ;  /* 0x00074c0001037983 */ /* 0x000f620000300800 */
[----:B--2---:R-:W-:-:S05]  /*23b20*/  IMAD R8, R5, UR6, RZ ;  /* 0x0000000605087c24 */ /* 0x004fca000f8e02ff */
[----:B------:R0:W-:Y:S01]  /*23b30*/  STL [R1+0x774], R8 ;  /* 0x0007740801007387 */ /* 0x0001e20000100800 */
[----:B------:R-:W-:-:S03]  /*23b40*/  IMAD R7, R29, UR6, RZ ;  /* 0x000000061d077c24 */ /* 0x000fc6000f8e02ff */
[----:B------:R-:W2:Y:S04]  /*23b50*/  LDL.LU R23, [R1+0x748] ;  /* 0x0007480001177983 */ /* 0x000ea80000300800 */
[----:B------:R1:W-:Y:S01]  /*23b60*/  STL [R1+0x770], R7 ;  /* 0x0007700701007387 */ /* 0x0003e20000100800 */
[----:B---3--:R-:W-:-:S03]  /*23b70*/  IMAD R5, R2, UR6, RZ ;  /* 0x0000000602057c24 */ /* 0x008fc6000f8e02ff */
[----:B------:R-:W3:Y:S04]  /*23b80*/  LDL.LU R2, [R1+0x744] ;  /* 0x0007440001027983 */ /* 0x000ee80000300800 */
[----:B------:R0:W-:Y:S04]  /*23b90*/  STL [R1+0x76c], R5 ;  /* 0x00076c0501007387 */ /* 0x0001e80000100800 */
[----:B------:R-:W3:Y:S04]  /*23ba0*/  LDL.LU R22, [R1+0x740] ;  /* 0x0007400001167983 */ /* 0x000ee80000300800 */
[----:B------:R-:W3:Y:S01]  /*23bb0*/  LDL.LU R21, [R1+0x73c] ;  /* 0x00073c0001157983 */ /* 0x000ee20000300800 */
[----:B----4-:R-:W-:-:S05]  /*23bc0*/  IMAD R0, R0, UR6, RZ ;  /* 0x0000000600007c24 */ /* 0x010fca000f8e02ff */
[----:B------:R4:W-:Y:S04]  /*23bd0*/  STL [R1+0x768], R0 ;  /* 0x0007680001007387 */ /* 0x0009e80000100800 */
        /* <DEDUP_REMOVED lines=12> */
[----:B0-----:R-:W3:Y:S04]  /*23ca0*/  LDL.LU R8, [R1+0x708] ;  /* 0x0007080001087983 */ /* 0x001ee80000300800 */
[----:B-1----:R-:W3:Y:S04]  /*23cb0*/  LDL.LU R7, [R1+0x704] ;  /* 0x0007040001077983 */ /* 0x002ee80000300800 */
[----:B------:R-:W3:Y:S04]  /*23cc0*/  LDL.LU R5, [R1+0x700] ;  /* 0x0007000001057983 */ /* 0x000ee80000300800 */
[----:B------:R-:W3:Y:S04]  /*23cd0*/  LDL.LU R29, [R1+0x6fc] ;  /* 0x0006fc00011d7983 */ /* 0x000ee80000300800 */
[----:B----4-:R-:W4:Y:S01]  /*23ce0*/  LDL.LU R0, [R1+0x6f8] ;  /* 0x0006f80001007983 */ /* 0x010f220000300800 */
[----:B-----5:R-:W-:-:S02]  /*23cf0*/  IMAD R26, R26, UR6, RZ ;  /* 0x000000061a1a7c24 */ /* 0x020fc4000f8e02ff */
[----:B------:R-:W-:-:S03]  /*23d00*/  IMAD R25, R25, UR6, RZ ;  /* 0x0000000619197c24 */ /* 0x000fc6000f8e02ff */
[----:B------:R-:W-:Y:S01]  /*23d10*/  STL [R1+0x764], R26 ;  /* 0x0007641a01007387 */ /* 0x000fe20000100800 */
[----:B------:R-:W-:-:S03]  /*23d20*/  IMAD R24, R24, UR6, RZ ;  /* 0x0000000618187c24 */ /* 0x000fc6000f8e02ff */
[----:B------:R-:W-:Y:S01]  /*23d30*/  STL [R1+0x760], R25 ;  /* 0x0007601901007387 */ /* 0x000fe20000100800 */
[----:B------:R-:W-:-:S03]  /*23d40*/  IMAD R6, R6, UR6, RZ ;  /* 0x0000000606067c24 */ /* 0x000fc6000f8e02ff */
[----:B------:R-:W-:Y:S01]  /*23d50*/  STL [R1+0x75c], R24 ;  /* 0x00075c1801007387 */ /* 0x000fe20000100800 */
[----:B------:R-:W-:-:S03]  /*23d60*/  IMAD R4, R4, UR6, RZ ;  /* 0x0000000604047c24 */ /* 0x000fc6000f8e02ff */
[----:B------:R0:W-:Y:S01]  /*23d70*/  STL [R1+0x758], R6 ;  /* 0x0007580601007387 */ /* 0x0001e20000100800 */
[----:B------:R-:W-:-:S03]  /*23d80*/  IMAD R3, R3, UR6, RZ ;  /* 0x0000000603037c24 */ /* 0x000fc6000f8e02ff */
[----:B0-----:R-:W5:Y:S04]  /*23d90*/  LDL.LU R6, [R1+0x6f4] ;  /* 0x0006f40001067983 */ /* 0x001f680000300800 */
[----:B------:R0:W-:Y:S04]  /*23da0*/  STL [R1+0x754], R4 ;  /* 0x0007540401007387 */ /* 0x0001e80000100800 */
[----:B0-----:R-:W5:Y:S04]  /*23db0*/  LDL.LU R4, [R1+0x6f0] ;  /* 0x0006f00001047983 */ /* 0x001f680000300800 */
[----:B------:R0:W-:Y:S04]  /*23dc0*/  STL [R1+0x74c], R3 ;  /* 0x00074c0301007387 */ /* 0x0001e80000100800 */
[----:B0-----:R-:W5:Y:S01]  /*23dd0*/  LDL.LU R3, [R1+0x6ec] ;  /* 0x0006ec0001037983 */ /* 0x001f620000300800 */
[----:B--2---:R-:W-:-:S02]  /*23de0*/  IMAD R23, R23, UR6, RZ ;  /* 0x0000000617177c24 */ /* 0x004fc4000f8e02ff */
[----:B---3--:R-:W-:Y:S02]  /*23df0*/  IMAD R24, R2, UR6, RZ ;  /* 0x0000000602187c24 */ /* 0x008fe4000f8e02ff */
[----:B------:R-:W2:Y:S04]  /*23e00*/  LDL.LU R2, [R1+0x6e8] ;  /* 0x0006e80001027983 */ /* 0x000ea80000300800 */
[----:B------:R0:W-:Y:S04]  /*23e10*/  STL [R1+0x748], R23 ;  /* 0x0007481701007387 */ /* 0x0001e80000100800 */
[----:B------:R1:W-:Y:S01]  /*23e20*/  STL [R1+0x744], R24 ;  /* 0x0007441801007387 */ /* 0x0003e20000100800 */
[----:B0-----:R-:W-:-:S02]  /*23e30*/  IMAD R23, R22, UR6, RZ ;  /* 0x0000000616177c24 */ /* 0x001fc4000f8e02ff */
[----:B------:R-:W-:Y:S02]  /*23e40*/  IMAD R22, R21, UR6, RZ ;  /* 0x0000000615167c24 */ /* 0x000fe4000f8e02ff */
[----:B------:R-:W-:Y:S01]  /*23e50*/  IMAD R21, R20, UR6, RZ ;  /* 0x0000000614157c24 */ /* 0x000fe2000f8e02ff */
        /* <DEDUP_REMOVED lines=30> */
[----:B------:R-:W-:Y:S04]  /*24040*/  STL [R1+0x704], R8 ;  /* 0x0007040801007387 */ /* 0x000fe80000100800 */
[----:B------:R-:W-:Y:S01]  /*24050*/  STL [R1+0x700], R7 ;  /* 0x0007000701007387 */ /* 0x000fe20000100800 */
[----:B----4-:R-:W-:-:S03]  /*24060*/  IMAD R0, R0, UR6, RZ ;  /* 0x0000000600007c24 */ /* 0x010fc6000f8e02ff */
[----:B------:R-:W3:Y:S04]  /*24070*/  LDL.LU R26, [R1+0x6e4] ;  /* 0x0006e400011a7983 */ /* 0x000ee80000300800 */
[----:B------:R0:W-:Y:S04]  /*24080*/  STL [R1+0x6fc], R5 ;  /* 0x0006fc0501007387 */ /* 0x0001e80000100800 */
[----:B------:R-:W4:Y:S04]  /*24090*/  LDL.LU R25, [R1+0x6e0] ;  /* 0x0006e00001197983 */ /* 0x000f280000300800 */
[----:B------:R0:W-:Y:S04]  /*240a0*/  STL [R1+0x6f8], R0 ;  /* 0x0006f80001007387 */ /* 0x0001e80000100800 */
[----:B-1----:R-:W4:Y:S04]  /*240b0*/  LDL.LU R24, [R1+0x6d8] ;  /* 0x0006d80001187983 */ /* 0x002f280000300800 */
[----:B0-----:R-:W4:Y:S04]  /*240c0*/  LDL.LU R5, [R1+0x6d4] ;  /* 0x0006d40001057983 */ /* 0x001f280000300800 */
[----:B------:R-:W4:Y:S04]  /*240d0*/  LDL.LU R29, [R1+0x6d0] ;  /* 0x0006d000011d7983 */ /* 0x000f280000300800 */
[----:B------:R-:W4:Y:S01]  /*240e0*/  LDL.LU R0, [R1+0x6cc] ;  /* 0x0006cc0001007983 */ /* 0x000f220000300800 */
[----:B-----5:R-:W-:-:S05]  /*240f0*/  IMAD R7, R6, UR6, RZ ;  /* 0x0000000606077c24 */ /* 0x020fca000f8e02ff */
[----:B------:R0:W-:Y:S04]  /*24100*/  STL [R1+0x6f4], R7 ;  /* 0x0006f40701007387 */ /* 0x0001e80000100800 */
[----:B------:R-:W5:Y:S01]  /*24110*/  LDL.LU R23, [R1+0x6c8] ;  /* 0x0006c80001177983 */ /* 0x000f620000300800 */
[----:B------:R-:W-:-:S05]  /*24120*/  IMAD R6, R4, UR6, RZ ;  /* 0x0000000604067c24 */ /* 0x000fca000f8e02ff */
[----:B------:R1:W-:Y:S01]  /*24130*/  STL [R1+0x6f0], R6 ;  /* 0x0006f00601007387 */ /* 0x0003e20000100800 */
[----:B------:R-:W-:-:S03]  /*24140*/  IMAD R4, R3, UR6, RZ ;  /* 0x0000000603047c24 */ /* 0x000fc6000f8e02ff */
[----:B------:R-:W5:Y:S04]  /*24150*/  LDL.LU R3, [R1+0x6c4] ;  /* 0x0006c40001037983 */ /* 0x000f680000300800 */
[----:B------:R0:W-:Y:S04]  /*24160*/  STL [R1+0x6ec], R4 ;  /* 0x0006ec0401007387 */ /* 0x0001e80000100800 */
[----:B------:R-:W5:Y:S04]  /*24170*/  LDL.LU R22, [R1+0x6c0] ;  /* 0x0006c00001167983 */ /* 0x000f680000300800 */
[----:B------:R-:W5:Y:S01]  /*24180*/  LDL.LU R21, [R1+0x6b4] ;  /* 0x0006b40001157983 */ /* 0x000f620000300800 */
[----:B--2---:R-:W-:-:S05]  /*24190*/  IMAD R2, R2, UR6, RZ ;  /* 0x0000000602027c24 */ /* 0x004fca000f8e02ff */
        /* <DEDUP_REMOVED lines=16> */
[----:B------:R-:W5:Y:S04]  /*242a0*/  LDL.LU R4, [R1+0x670] ;  /* 0x0006700001047983 */ /* 0x000f680000300800 */
[----:B--2---:R-:W2:Y:S01]  /*242b0*/  LDL.LU R2, [R1+0x66c] ;  /* 0x00066c0001027983 */ /* 0x004ea20000300800 */
[----:B---3--:R-:W-:-:S05]  /*242c0*/  IMAD R26, R26, UR6, RZ ;  /* 0x000000061a1a7c24 */ /* 0x008fca000f8e02ff */
[----:B------:R4:W-:Y:S02]  /*242d0*/  STL [R1+0x6e4], R26 ;  /* 0x0006e41a01007387 */ /* 0x0009e40000100800 */
[----:B----4-:R-:W-:Y:S02]  /*242e0*/  IMAD R26, R25, UR6, RZ ;  /* 0x00000006191a7c24 */ /* 0x010fe4000f8e02ff */
[----:B------:R-:W-:Y:S02]  /*242f0*/  IMAD R25, R24, UR6, RZ ;  /* 0x0000000618197c24 */ /* 0x000fe4000f8e02ff */
[----:B------:R-:W-:Y:S01]  /*24300*/  IMAD R5, R5, UR6, RZ ;  /* 0x0000000605057c24 */ /* 0x000fe2000f8e02ff */
[----:B------:R-:W-:Y:S01]  /*24310*/  STL [R1+0x6e0], R26 ;  /* 0x0006e01a01007387 */ /* 0x000fe20000100800 */
[----:B------:R-:W-:-:S03]  /*24320*/  IMAD R24, R29, UR6, RZ ;  /* 0x000000061d187c24 */ /* 0x000fc6000f8e02ff */
[----:B------:R-:W-:Y:S04]  /*24330*/  STL [R1+0x6d8], R25 ;  /* 0x0006d81901007387 */ /* 0x000fe80000100800 */
[----:B------:R0:W-:Y:S01]  /*24340*/  STL [R1+0x6d4], R5 ;  /* 0x0006d40501007387 */ /* 0x0001e20000100800 */
[----:B------:R-:W-:-:S03]  /*24350*/  IMAD R0, R0, UR6, RZ ;  /* 0x0000000600007c24 */ /* 0x000fc6000f8e02ff */
[----:B0-----:R-:W3:Y:S04]  /*24360*/  LDL.LU R5, [R1+0x668] ;  /* 0x0006680001057983 */ /* 0x001ee80000300800 */
[----:B------:R5:W-:Y:S04]  /*24370*/  STL [R1+0x6d0], R24 ;  /* 0x0006d01801007387 */ /* 0x000be80000100800 */
[----:B------:R-:W4:Y:S04]  /*24380*/  LDL.LU R29, [R1+0x664] ;  /* 0x00066400011d7983 */ /* 0x000f280000300800 */
[----:B------:R0:W-:Y:S01]  /*24390*/  STL [R1+0x6cc], R0 ;  /* 0x0006cc0001007387 */ /* 0x0001e20000100800 */
[----:B-----5:R-:W-:-:S03]  /*243a0*/  IMAD R24, R23, UR6, RZ ;  /* 0x0000000617187c24 */ /* 0x020fc6000f8e02ff */
[----:B0-----:R-:W5:Y:S01]  /*243b0*/  LDL.LU R0, [R1+0x660] ;  /* 0x0006600001007983 */ /* 0x001f620000300800 */
[----:B------:R-:W-:-:S03]  /*243c0*/  IMAD R23, R3, UR6, RZ ;  /* 0x0000000603177c24 */ /* 0x000fc6000f8e02ff */
[----:B------:R-:W5:Y:S01]  /*243d0*/  LDL.LU R3, [R1+0x65c] ;  /* 0x00065c0001037983 */ /* 0x000f620000300800 */
[----:B------:R-:W-:-:S03]  /*243e0*/  IMAD R22, R22, UR6, RZ ;  /* 0x0000000616167c24 */ /* 0x000fc6000f8e02ff */
[----:B------:R0:W-:Y:S01]  /*243f0*/  STL [R1+0x6c8], R24 ;  /* 0x0006c81801007387 */ /* 0x0001e20000100800 */
[----:B------:R-:W-:-:S03]  /*24400*/  IMAD R21, R21, UR6, RZ ;  /* 0x0000000615157c24 */ /* 0x000fc6000f8e02ff */
[----:B------:R-:W-:Y:S04]  /*24410*/  STL [R1+0x6c4], R23 ;  /* 0x0006c41701007387 */ /* 0x000fe80000100800 */
        /* <DEDUP_REMOVED lines=33> */
[----:B--2---:R-:W-:-:S03]  /*24630*/  IMAD R2, R2, UR6, RZ ;  /* 0x0000000602027c24 */ /* 0x004fc6000f8e02ff */
[----:B------:R-:W2:Y:S04]  /*24640*/  LDL.LU R26, [R1+0x658] ;  /* 0x00065800011a7983 */ /* 0x000ea80000300800 */
[----:B------:R0:W-:Y:S04]  /*24650*/  STL [R1+0x670], R4 ;  /* 0x0006700401007387 */ /* 0x0001e80000100800 */
[----:B------:R-:W2:Y:S04]  /*24660*/  LDL.LU R25, [R1+0x654] ;  /* 0x0006540001197983 */ /* 0x000ea80000300800 */
[----:B------:R1:W-:Y:S04]  /*24670*/  STL [R1+0x66c], R2 ;  /* 0x00066c0201007387 */ /* 0x0003e80000100800 */
[----:B0-----:R-:W2:Y:S04]  /*24680*/  LDL.LU R24, [R1+0x650] ;  /* 0x0006500001187983 */ /* 0x001ea80000300800 */
[----:B-1----:R-:W2:Y:S04]  /*24690*/  LDL.LU R6, [R1+0x64c] ;  /* 0x00064c0001067983 */ /* 0x002ea80000300800 */
[----:B------:R-:W2:Y:S04]  /*246a0*/  LDL.LU R4, [R1+0x648] ;  /* 0x0006480001047983 */ /* 0x000ea80000300800 */
[----:B------:R-:W2:Y:S01]  /*246b0*/  LDL.LU R2, [R1+0x640] ;  /* 0x0006400001027983 */ /* 0x000ea20000300800 */
[----:B---3--:R-:W-:-:S05]  /*246c0*/  IMAD R8, R5, UR6, RZ ;  /* 0x0000000605087c24 */ /* 0x008fca000f8e02ff */
[----:B------:R0:W-:Y:S01]  /*246d0*/  STL [R1+0x668], R8 ;  /* 0x0006680801007387 */ /* 0x0001e20000100800 */
[----:B----4-:R-:W-:-:S03]  /*246e0*/  IMAD R7, R29, UR6, RZ ;  /* 0x000000061d077c24 */ /* 0x010fc6000f8e02ff */
[----:B------:R-:W3:Y:S04]  /*246f0*/  LDL.LU R23, [R1+0x63c] ;  /* 0x00063c0001177983 */ /* 0x000ee80000300800 */
[----:B------:R1:W-:Y:S01]  /*24700*/  STL [R1+0x664], R7 ;  /* 0x0006640701007387 */ /* 0x0003e20000100800 */
[----:B-----5:R-:W-:-:S03]  /*24710*/  IMAD R5, R0, UR6, RZ ;  /* 0x0000000600057c24 */ /* 0x020fc6000f8e02ff */
[----:B------:R-:W4:Y:S04]  /*24720*/  LDL.LU R0, [R1+0x638] ;  /* 0x0006380001007983 */ /* 0x000f280000300800 */
[----:B------:R5:W-:Y:S04]  /*24730*/  STL [R1+0x660], R5 ;  /* 0x0006600501007387 */ /* 0x000be80000100800 */
[----:B------:R-:W4:Y:S01]  /*24740*/  LDL.LU R22, [R1+0x634] ;  /* 0x0006340001167983 */ /* 0x000f220000300800 */
[----:B------:R-:W-:-:S03]  /*24750*/  IMAD R3, R3, UR6, RZ ;  /* 0x0000000603037c24 */ /* 0x000fc6000f8e02ff */
        /* <DEDUP_REMOVED lines=17> */
[----:B------:R-:W5:Y:S04]  /*24870*/  LDL.LU R29, [R1+0x5ec] ;  /* 0x0005ec00011d7983 */ /* 0x000f680000300800 */
[----:B------:R-:W5:Y:S01]  /*24880*/  LDL.LU R3, [R1+0x5e8] ;  /* 0x0005e80001037983 */ /* 0x000f620000300800 */
[----:B--2---:R-:W-:-:S02]  /*24890*/  IMAD R26, R26, UR6, RZ ;  /* 0x000000061a1a7c24 */ /* 0x004fc4000f8e02ff */
        /* <DEDUP_REMOVED lines=9> */
[----:B0-----:R-:W2:Y:S04]  /*24930*/  LDL.LU R6, [R1+0x5e4] ;  /* 0x0005e40001067983 */ /* 0x001ea80000300800 */
[----:B------:R0:W-:Y:S04]  /*24940*/  STL [R1+0x648], R4 ;  /* 0x0006480401007387 */ /* 0x0001e80000100800 */
[----:B0-----:R-:W2:Y:S04]  /*24950*/  LDL.LU R4, [R1+0x5e0] ;  /* 0x0005e00001047983 */ /* 0x001ea80000300800 */
[----:B------:R0:W-:Y:S04]  /*24960*/  STL [R1+0x640], R2 ;  /* 0x0006400201007387 */ /* 0x0001e80000100800 */
[----:B0-----:R-:W2:Y:S01]  /*24970*/  LDL.LU R2, [R1+0x5dc] ;  /* 0x0005dc0001027983 */ /* 0x001ea20000300800 */
[----:B---3--:R-:W-:-:S02]  /*24980*/  IMAD R23, R23, UR6, RZ ;  /* 0x0000000617177c24 */ /* 0x008fc4000f8e02ff */
[----:B----4-:R-:W-:Y:S02]  /*24990*/  IMAD R24, R0, UR6, RZ ;  /* 0x0000000600187c24 */ /* 0x010fe4000f8e02ff */
[----:B------:R-:W3:Y:S04]  /*249a0*/  LDL.LU R0, [R1+0x5d8] ;  /* 0x0005d80001007983 */ /* 0x000ee80000300800 */
        /* <DEDUP_REMOVED lines=33> */
[----:B------:R-:W-:Y:S01]  /*24bc0*/  STL [R1+0x5f8], R9 ;  /* 0x0005f80901007387 */ /* 0x000fe20000100800 */
[----:B------:R-:W-:-:S03]  /*24bd0*/  IMAD R5, R29, UR6, RZ ;  /* 0x000000061d057c24 */ /* 0x000fc6000f8e02ff */
[----:B------:R-:W-:Y:S04]  /*24be0*/  STL [R1+0x5f4], R8 ;  /* 0x0005f40801007387 */ /* 0x000fe80000100800 */
[----:B------:R-:W-:Y:S01]  /*24bf0*/  STL [R1+0x5f0], R7 ;  /* 0x0005f00701007387 */ /* 0x000fe20000100800 */
[----:B------:R-:W-:-:S03]  /*24c00*/  IMAD R3, R3, UR6, RZ ;  /* 0x0000000603037c24 */ /* 0x000fc6000f8e02ff */
[----:B------:R-:W4:Y:S04]  /*24c10*/  LDL.LU R26, [R1+0x5d4] ;  /* 0x0005d400011a7983 */ /* 0x000f280000300800 */
[----:B------:R0:W-:Y:S04]  /*24c20*/  STL [R1+0x5ec], R5 ;  /* 0x0005ec0501007387 */ /* 0x0001e80000100800 */
[----:B------:R-:W5:Y:S04]  /*24c30*/  LDL.LU R25, [R1+0x5cc] ;  /* 0x0005cc0001197983 */ /* 0x000f680000300800 */
[----:B------:R0:W-:Y:S04]  /*24c40*/  STL [R1+0x5e8], R3 ;  /* 0x0005e80301007387 */ /* 0x0001e80000100800 */
[----:B-1----:R-:W5:Y:S04]  /*24c50*/  LDL.LU R24, [R1+0x5c8] ;  /* 0x0005c80001187983 */ /* 0x002f680000300800 */
[----:B0-----:R-:W5:Y:S04]  /*24c60*/  LDL.LU R5, [R1+0x5c4] ;  /* 0x0005c40001057983 */ /* 0x001f680000300800 */
[----:B------:R-:W5:Y:S04]  /*24c70*/  LDL.LU R29, [R1+0x5c0] ;  /* 0x0005c000011d7983 */ /* 0x000f680000300800 */
[----:B------:R-:W5:Y:S01]  /*24c80*/  LDL.LU R3, [R1+0x5bc] ;  /* 0x0005bc0001037983 */ /* 0x000f620000300800 */
[----:B--2---:R-:W-:-:S05]  /*24c90*/  IMAD R7, R6, UR6, RZ ;  /* 0x0000000606077c24 */ /* 0x004fca000f8e02ff */
[----:B------:R0:W-:Y:S04]  /*24ca0*/  STL [R1+0x5e4], R7 ;  /* 0x0005e40701007387 */ /* 0x0001e80000100800 */
[----:B------:R-:W2:Y:S01]  /*24cb0*/  LDL.LU R23, [R1+0x5b4] ;  /* 0x0005b40001177983 */ /* 0x000ea20000300800 */
[----:B------:R-:W-:-:S05]  /*24cc0*/  IMAD R6, R4, UR6, RZ ;  /* 0x0000000604067c24 */ /* 0x000fca000f8e02ff */
[----:B------:R1:W-:Y:S01]  /*24cd0*/  STL [R1+0x5e0], R6 ;  /* 0x0005e00601007387 */ /* 0x0003e20000100800 */
[----:B------:R-:W-:-:S03]  /*24ce0*/  IMAD R4, R2, UR6, RZ ;  /* 0x0000000602047c24 */ /* 0x000fc6000f8e02ff */
[----:B------:R-:W2:Y:S04]  /*24cf0*/  LDL.LU R2, [R1+0x5b0] ;  /* 0x0005b00001027983 */ /* 0x000ea80000300800 */
[----:B------:R0:W-:Y:S04]  /*24d00*/  STL [R1+0x5dc], R4 ;  /* 0x0005dc0401007387 */ /* 0x0001e80000100800 */
[----:B------:R-:W2:Y:S04]  /*24d10*/  LDL.LU R22, [R1+0x5a8] ;  /* 0x0005a80001167983 */ /* 0x000ea80000300800 */
[----:B------:R-:W2:Y:S01]  /*24d20*/  LDL.LU R21, [R1+0x5a4] ;  /* 0x0005a40001157983 */ /* 0x000ea20000300800 */
[----:B---3--:R-:W-:-:S05]  /*24d30*/  IMAD R0, R0, UR6, RZ ;  /* 0x0000000600007c24 */ /* 0x008fca000f8e02ff */
[----:B------:R3:W-:Y:S04]  /*24d40*/  STL [R1+0x5d8], R0 ;  /* 0x0005d80001007387 */ /* 0x0007e80000100800 */
[----:B------:R-:W2:Y:S04]  /*24d50*/  LDL.LU R20, [R1+0x5a0] ;  /* 0x0005a00001147983 */ /* 0x000ea80000300800 */
        /* <DEDUP_REMOVED lines=12> */
[----:B0-----:R-:W2:Y:S04]  /*24e20*/  LDL.LU R7, [R1+0x568] ;  /* 0x0005680001077983 */ /* 0x001ea80000300800 */
[----:B-1----:R-:W2:Y:S04]  /*24e30*/  LDL.LU R6, [R1+0x564] ;  /* 0x0005640001067983 */ /* 0x002ea80000300800 */
[----:B------:R-:W2:Y:S04]  /*24e40*/  LDL.LU R4, [R1+0x560] ;  /* 0x0005600001047983 */ /* 0x000ea80000300800 */
[----:B---3--:R-:W3:Y:S01]  /*24e50*/  LDL.LU R0, [R1+0x55c] ;  /* 0x00055c0001007983 */ /* 0x008ee20000300800 */
[----:B----4-:R-:W-:-:S05]  /*24e60*/  IMAD R26, R26, UR6, RZ ;  /* 0x000000061a1a7c24 */ /* 0x010fca000f8e02ff */
[----:B------:R5:W-:Y:S02]  /*24e70*/  STL [R1+0x5d4], R26 ;  /* 0x0005d41a01007387 */ /* 0x000be40000100800 */
[----:B-----5:R-:W-:Y:S02]  /*24e80*/  IMAD R26, R25, UR6, RZ ;  /* 0x00000006191a7c24 */ /* 0x020fe4000f8e02ff */
[----:B------:R-:W-:Y:S02]  /*24e90*/  IMAD R25, R24, UR6, RZ ;  /* 0x0000000618197c24 */ /* 0x000fe4000f8e02ff */
[----:B------:R-:W-:Y:S01]  /*24ea0*/  IMAD R5, R5, UR6, RZ ;  /* 0x0000000605057c24 */ /* 0x000fe2000f8e02ff */
[----:B------:R-:W-:Y:S01]  /*24eb0*/  STL [R1+0x5cc], R26 ;  /* 0x0005cc1a01007387 */ /* 0x000fe20000100800 */
[----:B------:R-:W-:-:S03]  /*24ec0*/  IMAD R24, R29, UR6, RZ ;  /* 0x000000061d187c24 */ /* 0x000fc6000f8e02ff */
[----:B------:R-:W-:Y:S04]  /*24ed0*/  STL [R1+0x5c8], R25 ;  /* 0x0005c81901007387 */ /* 0x000fe80000100800 */
[----:B------:R0:W-:Y:S01]  /*24ee0*/  STL [R1+0x5c4], R5 ;  /* 0x0005c40501007387 */ /* 0x0001e20000100800 */
[----:B------:R-:W-:-:S03]  /*24ef0*/  IMAD R3, R3, UR6, RZ ;  /* 0x0000000603037c24 */ /* 0x000fc6000f8e02ff */
[----:B0-----:R-:W4:Y:S04]  /*24f00*/  LDL.LU R5, [R1+0x558] ;  /* 0x0005580001057983 */ /* 0x001f280000300800 */
[----:B------:R-:W-:Y:S04]  /*24f10*/  STL [R1+0x5c0], R24 ;  /* 0x0005c01801007387 */ /* 0x000fe80000100800 */
[----:B------:R-:W5:Y:S04]  /*24f20*/  LDL.LU R29, [R1+0x554] ;  /* 0x00055400011d7983 */ /* 0x000f680000300800 */
[----:B------:R0:W-:Y:S04]  /*24f30*/  STL [R1+0x5bc], R3 ;  /* 0x0005bc0301007387 */ /* 0x0001e80000100800 */
[----:B0-----:R-:W5:Y:S01]  /*24f40*/  LDL.LU R3, [R1+0x550] ;  /* 0x0005500001037983 */ /* 0x001f620000300800 */
[----:B--2---:R-:W-:-:S02]  /*24f50*/  IMAD R24, R23, UR6, RZ ;  /* 0x0000000617187c24 */ /* 0x004fc4000f8e02ff */
[----:B------:R-:W-:Y:S02]  /*24f60*/  IMAD R23, R2, UR6, RZ ;  /* 0x0000000602177c24 */ /* 0x000fe4000f8e02ff */
[----:B------:R-:W2:Y:S01]  /*24f70*/  LDL.LU R2, [R1+0x548] ;  /* 0x0005480001027983 */ /* 0x000ea20000300800 */
        /* <DEDUP_REMOVED lines=37> */
[----:B---3--:R-:W-:-:S03]  /*251d0*/  IMAD R0, R0, UR6, RZ ;  /* 0x0000000600007c24 */ /* 0x008fc6000f8e02ff */
[----:B------:R-:W3:Y:S04]  /*251e0*/  LDL.LU R26, [R1+0x544] ;  /* 0x00054400011a7983 */ /* 0x000ee80000300800 */
[----:B------:R0:W-:Y:S04]  /*251f0*/  STL [R1+0x7dc], R4 ;  /* 0x0007dc0401007387 */ /* 0x0001e80000100800 */
[----:B------:R-:W3:Y:S04]  /*25200*/  LDL.LU R25, [R1+0x540] ;  /* 0x0005400001197983 */ /* 0x000ee80000300800 */
[----:B------:R1:W-:Y:S04]  /*25210*/  STL [R1+0x7e0], R0 ;  /* 0x0007e00001007387 */ /* 0x0003e80000100800 */
[----:B0-----:R-:W3:Y:S04]  /*25220*/  LDL.LU R24, [R1+0x53c] ;  /* 0x00053c0001187983 */ /* 0x001ee80000300800 */
[----:B-1----:R-:W3:Y:S04]  /*25230*/  LDL.LU R6, [R1+0x538] ;  /* 0x0005380001067983 */ /* 0x002ee80000300800 */
[----:B------:R-:W3:Y:S04]  /*25240*/  LDL.LU R4, [R1+0x534] ;  /* 0x0005340001047983 */ /* 0x000ee80000300800 */
[----:B------:R-:W3:Y:S01]  /*25250*/  LDL.LU R0, [R1+0x530] ;  /* 0x0005300001007983 */ /* 0x000ee20000300800 */
[----:B----4-:R-:W-:-:S05]  /*25260*/  IMAD R8, R5, UR6, RZ ;  /* 0x0000000605087c24 */ /* 0x010fca000f8e02ff */
[----:B------:R0:W-:Y:S01]  /*25270*/  STL [R1+0x7e8], R8 ;  /* 0x0007e80801007387 */ /* 0x0001e20000100800 */
[----:B-----5:R-:W-:-:S03]  /*25280*/  IMAD R7, R29, UR6, RZ ;  /* 0x000000061d077c24 */ /* 0x020fc6000f8e02ff */
[----:B------:R-:W4:Y:S04]  /*25290*/  LDL.LU R23, [R1+0x52c] ;  /* 0x00052c0001177983 */ /* 0x000f280000300800 */
[----:B------:R1:W-:Y:S01]  /*252a0*/  STL [R1+0x7ec], R7 ;  /* 0x0007ec0701007387 */ /* 0x0003e20000100800 */
[----:B------:R-:W-:-:S03]  /*252b0*/  IMAD R5, R3, UR6, RZ ;  /* 0x0000000603057c24 */ /* 0x000fc6000f8e02ff */
[----:B------:R-:W5:Y:S04]  /*252c0*/  LDL.LU R3, [R1+0x524] ;  /* 0x0005240001037983 */ /* 0x000f680000300800 */
        /* <DEDUP_REMOVED lines=32> */
[----:B0-----:R-:W3:Y:S04]  /*254d0*/  LDL.LU R6, [R1+0x4cc] ;  /* 0x0004cc0001067983 */ /* 0x001ee80000300800 */
[----:B------:R0:W-:Y:S04]  /*254e0*/  STL [R1+0x81c], R4 ;  /* 0x00081c0401007387 */ /* 0x0001e80000100800 */
[----:B0-----:R-:W3:Y:S04]  /*254f0*/  LDL.LU R4, [R1+0x4c8] ;  /* 0x0004c80001047983 */ /* 0x001ee80000300800 */
[----:B------:R0:W-:Y:S04]  /*25500*/  STL [R1+0x820], R0 ;  /* 0x0008200001007387 */ /* 0x0001e80000100800 */
[----:B0-----:R-:W3:Y:S01]  /*25510*/  LDL.LU R0, [R1+0x4c4] ;  /* 0x0004c40001007983 */ /* 0x001ee20000300800 */
[----:B-----5:R-:W-:-:S03]  /*25520*/  IMAD R24, R3, UR6, RZ ;  /* 0x0000000603187c24 */ /* 0x020fc6000f8e02ff */
[----:B------:R-:W5:Y:S01]  /*25530*/  LDL.LU R3, [R1+0x4c0] ;  /* 0x0004c00001037983 */ /* 0x000f620000300800 */
[----:B----4-:R-:W-:-:S05]  /*25540*/  IMAD R23, R23, UR6, RZ ;  /* 0x0000000617177c24 */ /* 0x010fca000f8e02ff */
        /* <DEDUP_REMOVED lines=40> */
[----:B------:R-:W4:Y:S04]  /*257d0*/  LDL.LU R25, [R1+0x4b0] ;  /* 0x0004b00001197983 */ /* 0x000f280000300800 */
[----:B------:R0:W-:Y:S04]  /*257e0*/  STL [R1+0x8a8], R2 ;  /* 0x0008a80201007387 */ /* 0x0001e80000100800 */
[----:B-1----:R-:W4:Y:S04]  /*257f0*/  LDL.LU R24, [R1+0x4a8] ;  /* 0x0004a80001187983 */ /* 0x002f280000300800 */
[----:B0-----:R-:W4:Y:S04]  /*25800*/  LDL.LU R5, [R1+0x49c] ;  /* 0x00049c0001057983 */ /* 0x001f280000300800 */
[----:B------:R-:W4:Y:S04]  /*25810*/  LDL.LU R29, [R1+0x498] ;  /* 0x00049800011d7983 */ /* 0x000f280000300800 */
[----:B------:R-:W4:Y:S01]  /*25820*/  LDL.LU R2, [R1+0x494] ;  /* 0x0004940001027983 */ /* 0x000f220000300800 */
[----:B---3--:R-:W-:-:S05]  /*25830*/  IMAD R7, R6, UR6, RZ ;  /* 0x0000000606077c24 */ /* 0x008fca000f8e02ff */
[----:B------:R0:W-:Y:S04]  /*25840*/  STL [R1+0x8ac], R7 ;  /* 0x0008ac0701007387 */ /* 0x0001e80000100800 */
[----:B------:R-:W3:Y:S01]  /*25850*/  LDL.LU R23, [R1+0x490] ;  /* 0x0004900001177983 */ /* 0x000ee20000300800 */
[----:B------:R-:W-:-:S05]  /*25860*/  IMAD R6, R4, UR6, RZ ;  /* 0x0000000604067c24 */ /* 0x000fca000f8e02ff */
[----:B------:R1:W-:Y:S01]  /*25870*/  STL [R1+0x8b4], R6 ;  /* 0x0008b40601007387 */ /* 0x0003e20000100800 */
[----:B------:R-:W-:-:S03]  /*25880*/  IMAD R4, R0, UR6, RZ ;  /* 0x0000000600047c24 */ /* 0x000fc6000f8e02ff */
[----:B------:R-:W3:Y:S04]  /*25890*/  LDL.LU R0, [R1+0x48c] ;  /* 0x00048c0001007983 */ /* 0x000ee80000300800 */
[----:B------:R0:W-:Y:S04]  /*258a0*/  STL [R1+0x8bc], R4 ;  /* 0x0008bc0401007387 */ /* 0x0001e80000100800 */
[----:B------:R-:W3:Y:S04]  /*258b0*/  LDL.LU R22, [R1+0x488] ;  /* 0x0004880001167983 */ /* 0x000ee80000300800 */
[----:B------:R-:W3:Y:S01]  /*258c0*/  LDL.LU R21, [R1+0x484] ;  /* 0x0004840001157983 */ /* 0x000ee20000300800 */
[----:B-----5:R-:W-:-:S05]  /*258d0*/  IMAD R3, R3, UR6, RZ ;  /* 0x0000000603037c24 */ /* 0x020fca000f8e02ff */
        /* <DEDUP_REMOVED lines=17> */
[----:B-----5:R-:W5:Y:S01]  /*259f0*/  LDL.LU R3, [R1+0x420] ;  /* 0x0004200001037983 */ /* 0x020f620000300800 */
[----:B--2---:R-:W-:-:S05]  /*25a00*/  IMAD R26, R26, UR6, RZ ;  /* 0x000000061a1a7c24 */ /* 0x004fca000f8e02ff */
[----:B------:R4:W-:Y:S02]  /*25a10*/  STL [R1+0x8c8], R26 ;  /* 0x0008c81a01007387 */ /* 0x0009e40000100800 */
[----:B----4-:R-:W-:Y:S02]  /*25a20*/  IMAD R26, R25, UR6, RZ ;  /* 0x00000006191a7c24 */ /* 0x010fe4000f8e02ff */
        /* <DEDUP_REMOVED lines=9> */
[----:B------:R-:W4:Y:S04]  /*25ac0*/  LDL.LU R29, [R1+0x418] ;  /* 0x00041800011d7983 */ /* 0x000f280000300800 */
[----:B------:R0:W-:Y:S01]  /*25ad0*/  STL [R1+0x8e8], R2 ;  /* 0x0008e80201007387 */ /* 0x0001e20000100800 */
[----:B---3--:R-:W-:-:S03]  /*25ae0*/  IMAD R24, R23, UR6, RZ ;  /* 0x0000000617187c24 */ /* 0x008fc6000f8e02ff */
[----:B0-----:R-:W3:Y:S01]  /*25af0*/  LDL.LU R2, [R1+0x414] ;  /* 0x0004140001027983 */ /* 0x001ee20000300800 */
[----:B------:R-:W-:-:S03]  /*25b00*/  IMAD R23, R0, UR6, RZ ;  /* 0x0000000600177c24 */ /* 0x000fc6000f8e02ff */
[----:B------:R-:W3:Y:S01]  /*25b10*/  LDL.LU R0, [R1+0x410] ;  /* 0x0004100001007983 */ /* 0x000ee20000300800 */
        /* <DEDUP_REMOVED lines=37> */
[----:B-----5:R-:W-:-:S03]  /*25d70*/  IMAD R3, R3, UR6, RZ ;  /* 0x0000000603037c24 */ /* 0x020fc6000f8e02ff */
        /* <DEDUP_REMOVED lines=10> */
[----:B----4-:R-:W-:-:S03]  /*25e20*/  IMAD R7, R29, UR6, RZ ;  /* 0x000000061d077c24 */ /* 0x010fc6000f8e02ff */
[----:B------:R-:W2:Y:S04]  /*25e30*/  LDL.LU R23, [R1+0x3f4] ;  /* 0x0003f40001177983 */ /* 0x000ea80000300800 */
[----:B------:R1:W-:Y:S01]  /*25e40*/  STL [R1+0x978], R7 ;  /* 0x0009780701007387 */ /* 0x0003e20000100800 */
[----:B---3--:R-:W-:-:S03]  /*25e50*/  IMAD R5, R2, UR6, RZ ;  /* 0x0000000602057c24 */ /* 0x008fc6000f8e02ff */
[----:B------:R-:W3:Y:S04]  /*25e60*/  LDL.LU R2, [R1+0x3f0] ;  /* 0x0003f00001027983 */ /* 0x000ee80000300800 */
[----:B------:R4:W-:Y:S04]  /*25e70*/  STL [R1+0x980], R5 ;  /* 0x0009800501007387 */ /* 0x0009e80000100800 */
[----:B------:R-:W3:Y:S04]  /*25e80*/  LDL.LU R22, [R1+0x3ec] ;  /* 0x0003ec0001167983 */ /* 0x000ee80000300800 */
[----:B------:R-:W3:Y:S01]  /*25e90*/  LDL.LU R21, [R1+0x3e8] ;  /* 0x0003e80001157983 */ /* 0x000ee20000300800 */
[----:B------:R-:W-:-:S05]  /*25ea0*/  IMAD R0, R0, UR6, RZ ;  /* 0x0000000600007c24 */ /* 0x000fca000f8e02ff */
        /* <DEDUP_REMOVED lines=15> */
[----:B----4-:R-:W4:Y:S04]  /*25fa0*/  LDL.LU R5, [R1+0x3ac] ;  /* 0x0003ac0001057983 */ /* 0x010f280000300800 */
[----:B------:R-:W4:Y:S04]  /*25fb0*/  LDL.LU R29, [R1+0x3a8] ;  /* 0x0003a800011d7983 */ /* 0x000f280000300800 */
[----:B------:R-:W4:Y:S01]  /*25fc0*/  LDL.LU R0, [R1+0x3a4] ;  /* 0x0003a40001007983 */ /* 0x000f220000300800 */
        /* <DEDUP_REMOVED lines=52> */
[----:B------:R-:W-:Y:S01]  /*26310*/  STL [R1+0xa1c], R8 ;  /* 0x000a1c0801007387 */ /* 0x000fe20000100800 */
[----:B------:R-:W-:-:S03]  /*26320*/  IMAD R5, R29, UR6, RZ ;  /* 0x000000061d057c24 */ /* 0x000fc6000f8e02ff */
[----:B------:R-:W-:Y:S01]  /*26330*/  STL [R1+0xa24], R7 ;  /* 0x000a240701007387 */ /* 0x000fe20000100800 */
[----:B------:R-:W-:-:S03]  /*26340*/  IMAD R0, R0, UR6, RZ ;  /* 0x0000000600007c24 */ /* 0x000fc6000f8e02ff */
        /* <DEDUP_REMOVED lines=109> */
[----:B------:R-:W4:Y:S04]  /*26a20*/  LDL.LU R22, [R1+0x298] ;  /* 0x0002980001167983 */ /* 0x000f280000300800 */
[----:B------:R-:W4:Y:S01]  /*26a30*/  LDL.LU R21, [R1+0x294] ;  /* 0x0002940001157983 */ /* 0x000f220000300800 */
[----:B------:R-:W-:-:S05]  /*26a40*/  IMAD R3, R3, UR6, RZ ;  /* 0x0000000603037c24 */ /* 0x000fca000f8e02ff */
        /* <DEDUP_REMOVED lines=204> */
[----:B---3--:R-:W-:-:S05]  /*27710*/  IMAD R26, R26, UR6, RZ ;  /* 0x000000061a1a7c24 */ /* 0x008fca000f8e02ff */
[----:B------:R0:W-:Y:S01]  /*27720*/  STL [R1+0xca0], R26 ;  /* 0x000ca01a01007387 */ /* 0x0001e20000100800 */
[----:B------:R-:W-:-:S03]  /*27730*/  IMAD R25, R25, UR6, RZ ;  /* 0x0000000619197c24 */ /* 0x000fc6000f8e02ff */
[----:B0-----:R-:W3:Y:S01]  /*27740*/  LDL.LU R26, [R1+0x3478] ;  /* 0x00347800011a7983 */ /* 0x001ee20000300800 */
[----:B------:R-:W-:-:S03]  /*27750*/  IMAD R24, R24, UR6, RZ ;  /* 0x0000000618187c24 */ /* 0x000fc6000f8e02ff */
[----:B------:R0:W-:Y:S04]  /*27760*/  STL [R1+0xca8], R25 ;  /* 0x000ca81901007387 */ /* 0x0001e80000100800 */
[----:B0-----:R-:W3:Y:S04]  /*27770*/  LDL.LU R25, [R1+0x3474] ;  /* 0x0034740001197983 */ /* 0x001ee80000300800 */
[----:B------:R0:W-:Y:S02]  /*27780*/  STL [R1+0xcac], R24 ;  /* 0x000cac1801007387 */ /* 0x0001e40000100800 */
[----:B0-----:R-:W-:-:S02]  /*27790*/  IMAD R24, R10, UR6, RZ ;  /* 0x000000060a187c24 */ /* 0x001fc4000f8e02ff */
[----:B------:R-:W-:Y:S02]  /*277a0*/  IMAD R10, R4, UR6, RZ ;  /* 0x00000006040a7c24 */ /* 0x000fe4000f8e02ff */
[----:B------:R-:W-:Y:S01]  /*277b0*/  IMAD R4, R0, UR6, RZ ;  /* 0x0000000600047c24 */ /* 0x000fe2000f8e02ff */
[----:B------:R-:W-:Y:S04]  /*277c0*/  STL [R1+0xcb4], R24 ;  /* 0x000cb41801007387 */ /* 0x000fe80000100800 */
[----:B------:R-:W3:Y:S04]  /*277d0*/  LDL.LU R0, [R1+0xd4] ;  /* 0x0000d40001007983 */ /* 0x000ee80000300800 */
[----:B------:R0:W-:Y:S04]  /*277e0*/  STL [R1+0xcb8], R10 ;  /* 0x000cb80a01007387 */ /* 0x0001e80000100800 */
[----:B0-----:R-:W3:Y:S04]  /*277f0*/  LDL.LU R10, [R1+0xc8] ;  /* 0x0000c800010a7983 */ /* 0x001ee80000300800 */
[----:B------:R0:W-:Y:S01]  /*27800*/  STL [R1+0xcc0], R4 ;  /* 0x000cc00401007387 */ /* 0x0001e20000100800 */
[----:B-----5:R-:W-:-:S03]  /*27810*/  IMAD R24, R3, UR6, RZ ;  /* 0x0000000603187c24 */ /* 0x020fc6000f8e02ff */
[----:B0-----:R-:W5:Y:S04]  /*27820*/  LDL.LU R4, [R1+0xc4] ;  /* 0x0000c40001047983 */ /* 0x001f680000300800 */
[----:B------:R-:W5:Y:S01]  /*27830*/  LDL.LU R3, [R1+0xb4] ;  /* 0x0000b40001037983 */ /* 0x000f620000300800 */
[----:B----4-:R-:W-:-:S05]  /*27840*/  IMAD R23, R23, UR6, RZ ;  /* 0x0000000617177c24 */ /* 0x010fca000f8e02ff */
[----:B------:R0:W-:Y:S04]  /*27850*/  STL [R1+0xcc4], R23 ;  /* 0x000cc41701007387 */ /* 0x0001e80000100800 */
[----:B------:R-:W-:Y:S01]  /*27860*/  STL [R1+0xccc], R24 ;  /* 0x000ccc1801007387 */ /* 0x000fe20000100800 */
        /* <DEDUP_REMOVED lines=30> */
[----:B------:R1:W-:Y:S01]  /*27a50*/  STL [R1+0xd2c], R8 ;  /* 0x000d2c0801007387 */ /* 0x0003e20000100800 */
[----:B------:R-:W-:-:S03]  /*27a60*/  IMAD R6, R5, UR6, RZ ;  /* 0x0000000605067c24 */ /* 0x000fc6000f8e02ff */
[----:B------:R4:W-:Y:S01]  /*27a70*/  STL [R1+0xd34], R7 ;  /* 0x000d340701007387 */ /* 0x0009e20000100800 */
[----:B------:R-:W-:-:S03]  /*27a80*/  IMAD R5, R29, UR6, RZ ;  /* 0x000000061d057c24 */ /* 0x000fc6000f8e02ff */
[----:B------:R1:W-:Y:S04]  /*27a90*/  STL [R1+0xd38], R6 ;  /* 0x000d380601007387 */ /* 0x0003e80000100800 */
[----:B0-----:R-:W5:Y:S01]  /*27aa0*/  LDL.LU R9, [R1+0xb0] ;  /* 0x0000b00001097983 */ /* 0x001f620000300800 */
[----:B--2---:R-:W-:-:S03]  /*27ab0*/  IMAD R2, R2, UR6, RZ ;  /* 0x0000000602027c24 */ /* 0x004fc6000f8e02ff */
[----:B------:R0:W-:Y:S04]  /*27ac0*/  STL [R1+0xd40], R5 ;  /* 0x000d400501007387 */ /* 0x0001e80000100800 */
[----:B-1----:R-:W2:Y:S04]  /*27ad0*/  LDL.LU R8, [R1+0xa4] ;  /* 0x0000a40001087983 */ /* 0x002ea80000300800 */
[----:B----4-:R-:W4:Y:S04]  /*27ae0*/  LDL.LU R7, [R1+0xa0] ;  /* 0x0000a00001077983 */ /* 0x010f280000300800 */
[----:B------:R-:W4:Y:S04]  /*27af0*/  LDL.LU R6, [R1+0x9c] ;  /* 0x00009c0001067983 */ /* 0x000f280000300800 */
[----:B0-----:R-:W4:Y:S04]  /*27b00*/  LDL.LU R5, [R1+0x98] ;  /* 0x0000980001057983 */ /* 0x001f280000300800 */
[----:B------:R-:W4:Y:S04]  /*27b10*/  LDL.LU R29, [R1+0x94] ;  /* 0x00009400011d7983 */ /* 0x000f280000300800 */
[----:B------:R-:W-:Y:S01]  /*27b20*/  STL [R1+0xd44], R2 ;  /* 0x000d440201007387 */ /* 0x000fe20000100800 */
[----:B---3--:R-:W-:-:S05]  /*27b30*/  IMAD R10, R10, UR6, RZ ;  /* 0x000000060a0a7c24 */ /* 0x008fca000f8e02ff */
[----:B------:R-:W-:Y:S04]  /*27b40*/  STL [R1+0xd54], R10 ;  /* 0x000d540a01007387 */ /* 0x000fe80000100800 */
[----:B------:R0:W-:Y:S01]  /*27b50*/  STL [R1+0x33f8], R2 ;  /* 0x0033f80201007387 */ /* 0x0001e20000100800 */
[----:B-----5:R-:W-:Y:S02]  /*27b60*/  IMAD R4, R4, UR6, RZ ;  /* 0x0000000604047c24 */ /* 0x020fe4000f8e02ff */
[----:B0-----:R-:W-:-:S03]  /*27b70*/  IMAD R2, R3, UR6, RZ ;  /* 0x0000000603027c24 */ /* 0x001fc6000f8e02ff */
[----:B------:R0:W-:Y:S04]  /*27b80*/  STL [R1+0xd58], R4 ;  /* 0x000d580401007387 */ /* 0x0001e80000100800 */
[----:B------:R-:W3:Y:S04]  /*27b90*/  LDL.LU R24, [R1+0x90] ;  /* 0x0000900001187983 */ /* 0x000ee80000300800 */
        /* <DEDUP_REMOVED lines=15> */
[----:B------:R-:W5:Y:S01]  /*27c90*/  LDL.LU R3, [R1+0x38] ;  /* 0x0000380001037983 */ /* 0x000f620000300800 */
[----:B------:R-:W-:-:S03]  /*27ca0*/  IMAD R0, R0, UR6, RZ ;  /* 0x0000000600007c24 */ /* 0x000fc6000f8e02ff */
[----:B------:R-:W5:Y:S04]  /*27cb0*/  LDL.LU R10, [R1+0x30] ;  /* 0x00003000010a7983 */ /* 0x000f680000300800 */
[----:B------:R-:W-:Y:S04]  /*27cc0*/  STL [R1+0xd4c], R0 ;  /* 0x000d4c0001007387 */ /* 0x000fe80000100800 */
[----:B------:R4:W-:Y:S01]  /*27cd0*/  STL [R1+0x33fc], R0 ;  /* 0x0033fc0001007387 */ /* 0x0009e20000100800 */
[----:B------:R-:W-:Y:S02]  /*27ce0*/  IMAD R9, R9, UR6, RZ ;  /* 0x0000000609097c24 */ /* 0x000fe4000f8e02ff */
[----:B--2---:R-:W-:-:S03]  /*27cf0*/  IMAD R2, R8, UR6, RZ ;  /* 0x0000000608027c24 */ /* 0x004fc6000f8e02ff */
[----:B------:R-:W-:Y:S01]  /*27d00*/  STL [R1+0xd64], R9 ;  /* 0x000d640901007387 */ /* 0x000fe20000100800 */
[----:B----4-:R-:W-:-:S03]  /*27d10*/  IMAD R0, R7, UR6, RZ ;  /* 0x0000000607007c24 */ /* 0x010fc6000f8e02ff */
[----:B------:R0:W-:Y:S01]  /*27d20*/  STL [R1+0xd6c], R2 ;  /* 0x000d6c0201007387 */ /* 0x0001e20000100800 */
[----:B------:R-:W-:-:S03]  /*27d30*/  IMAD R6, R6, UR6, RZ ;  /* 0x0000000606067c24 */ /* 0x000fc6000f8e02ff */
[----:B------:R1:W-:Y:S01]  /*27d40*/  STL [R1+0xd74], R0 ;  /* 0x000d740001007387 */ /* 0x0003e20000100800 */
[----:B0-----:R-:W-:-:S03]  /*27d50*/  IMAD R2, R5, UR6, RZ ;  /* 0x0000000605027c24 */ /* 0x001fc6000f8e02ff */
[----:B------:R0:W-:Y:S01]  /*27d60*/  STL [R1+0xd7c], R6 ;  /* 0x000d7c0601007387 */ /* 0x0001e20000100800 */
[----:B-1----:R-:W-:-:S03]  /*27d70*/  IMAD R0, R29, UR6, RZ ;  /* 0x000000061d007c24 */ /* 0x002fc6000f8e02ff */
[----:B------:R-:W2:Y:S04]  /*27d80*/  LDL R9, [R1+0x24] ;  /* 0x0000240001097983 */ /* 0x000ea80000100800 */
[----:B------:R-:W-:Y:S04]  /*27d90*/  STL [R1+0xd84], R2 ;  /* 0x000d840201007387 */ /* 0x000fe80000100800 */
[----:B------:R-:W4:Y:S04]  /*27da0*/  LDL R8, [R1+0x20] ;  /* 0x0000200001087983 */ /* 0x000f280000100800 */
[----:B------:R1:W-:Y:S04]  /*27db0*/  STL [R1+0xd8c], R0 ;  /* 0x000d8c0001007387 */ /* 0x0003e80000100800 */
[----:B------:R-:W4:Y:S04]  /*27dc0*/  LDL R7, [R1+0x1c] ;  /* 0x00001c0001077983 */ /* 0x000f280000100800 */
[----:B0-----:R-:W4:Y:S04]  /*27dd0*/  LDL R6, [R1+0x18] ;  /* 0x0000180001067983 */ /* 0x001f280000100800 */
[----:B------:R-:W4:Y:S04]  /*27de0*/  LDL R5, [R1+0x14] ;  /* 0x0000140001057983 */ /* 0x000f280000100800 */
[----:B------:R-:W4:Y:S04]  /*27df0*/  LDL R29, [R1+0x10] ;  /* 0x00001000011d7983 */ /* 0x000f280000100800 */
[----:B-1----:R-:W4:Y:S04]  /*27e00*/  LDL R0, [R1+0x4] ;  /* 0x0000040001007983 */ /* 0x002f280000100800 */
[----:B------:R-:W4:Y:S01]  /*27e10*/  LDL R2, [R1] ;  /* 0x0000000001027983 */ /* 0x000f220000100800 */
[----:B---3--:R-:W-:-:S02]  /*27e20*/  IMAD R24, R24, UR6, RZ ;  /* 0x0000000618187c24 */ /* 0x008fc4000f8e02ff */
[----:B-----5:R-:W-:-:S03]  /*27e30*/  IMAD R23, R23, UR6, RZ ;  /* 0x0000000617177c24 */ /* 0x020fc6000f8e02ff */
[----:B------:R0:W-:Y:S01]  /*27e40*/  STL [R1+0xd90], R24 ;  /* 0x000d901801007387 */ /* 0x0001e20000100800 */
[----:B------:R-:W-:-:S03]  /*27e50*/  IMAD R22, R22, UR6, RZ ;  /* 0x0000000616167c24 */ /* 0x000fc6000f8e02ff */
[----:B0-----:R-:W3:Y:S01]  /*27e60*/  LDL.LU R24, [R1+0x3470] ;  /* 0x0034700001187983 */ /* 0x001ee20000300800 */
[----:B------:R-:W-:-:S03]  /*27e70*/  IMAD R21, R21, UR6, RZ ;  /* 0x0000000615157c24 */ /* 0x000fc6000f8e02ff */
[----:B------:R0:W-:Y:S01]  /*27e80*/  STL [R1+0xd98], R23 ;  /* 0x000d981701007387 */ /* 0x0001e20000100800 */
[----:B------:R-:W-:Y:S02]  /*27e90*/  IMAD R20, R20, UR6, RZ ;  /* 0x0000000614147c24 */ /* 0x000fe4000f8e02ff */
[----:B------:R-:W-:Y:S01]  /*27ea0*/  IMAD R19, R19, UR6, RZ ;  /* 0x0000000613137c24 */ /* 0x000fe2000f8e02ff */
[----:B0-----:R-:W5:Y:S01]  /*27eb0*/  LDL.LU R23, [R1+0x346c] ;  /* 0x00346c0001177983 */ /* 0x001f620000300800 */
[----:B------:R-:W-:-:S03]  /*27ec0*/  IMAD R18, R18, UR6, RZ ;  /* 0x0000000612127c24 */ /* 0x000fc6000f8e02ff */
[----:B------:R0:W-:Y:S01]  /*27ed0*/  STL [R1+0xda0], R22 ;  /* 0x000da01601007387 */ /* 0x0001e20000100800 */
[----:B------:R-:W-:Y:S02]  /*27ee0*/  IMAD R17, R17, UR6, RZ ;  /* 0x0000000611117c24 */ /* 0x000fe4000f8e02ff */
[----:B------:R-:W-:Y:S01]  /*27ef0*/  IMAD R16, R16, UR6, RZ ;  /* 0x0000000610107c24 */ /* 0x000fe2000f8e02ff */
[----:B0-----:R-:W3:Y:S04]  /*27f00*/  LDL.LU R22, [R1+0x3468] ;  /* 0x0034680001167983 */ /* 0x001ee80000300800 */
[----:B------:R0:W-:Y:S01]  /*27f10*/  STL [R1+0xe08], R21 ;  /* 0x000e081501007387 */ /* 0x0001e20000100800 */
[----:B------:R-:W-:-:S03]  /*27f20*/  IMAD R15, R15, UR6, RZ ;  /* 0x000000060f0f7c24 */ /* 0x000fc6000f8e02ff */
        /* <DEDUP_REMOVED lines=31> */
[----:B------:R-:W-:-:S05]  /*28120*/  IMAD R10, R10, UR6, RZ ;  /* 0x000000060a0a7c24 */ /* 0x000fca000f8e02ff */
[----:B------:R3:W-:Y:S01]  /*28130*/  STL [R1+0xdf4], R10 ;  /* 0x000df40a01007387 */ /* 0x0007e20000100800 */
[----:B--2---:R-:W-:Y:S02]  /*28140*/  SHF.R.S32.HI R9, RZ, 0x1f, R9 ;  /* 0x0000001fff097819 */ /* 0x004fe40000011409 */
[----:B----4-:R-:W-:Y:S02]  /*28150*/  SHF.R.S32.HI R8, RZ, 0x1f, R8 ;  /* 0x0000001fff087819 */ /* 0x010fe40000011408 */
[----:B------:R-:W-:Y:S02]  /*28160*/  SHF.R.S32.HI R7, RZ, 0x1f, R7 ;  /* 0x0000001fff077819 */ /* 0x000fe40000011407 */
[----:B------:R-:W-:Y:S02]  /*28170*/  SHF.R.S32.HI R6, RZ, 0x1f, R6 ;  /* 0x0000001fff067819 */ /* 0x000fe40000011406 */
[----:B------:R-:W-:Y:S02]  /*28180*/  SHF.R.S32.HI R5, RZ, 0x1f, R5 ;  /* 0x0000001fff057819 */ /* 0x000fe40000011405 */
[----:B------:R-:W-:-:S02]  /*28190*/  SHF.R.S32.HI R29, RZ, 0x1f, R29 ;  /* 0x0000001fff1d7819 */ /* 0x000fc4000001141d */
[----:B---3--:R-:W-:Y:S01]  /*281a0*/  SHF.R.S32.HI R10, RZ, 0x1f, R3 ;  /* 0x0000001fff0a7819 */ /* 0x008fe20000011403 */
[----:B------:R0:W-:Y:S04]  /*281b0*/  STL [R1+0x3400], R3 ;  /* 0x0034000301007387 */ /* 0x0001e80000100800 */
[----:B0-----:R-:W2:Y:S04]  /*281c0*/  LDL R3, [R1+0x8] ;  /* 0x0000080001037983 */ /* 0x001ea80000100800 */
[----:B------:R0:W-:Y:S02]  /*281d0*/  STL [R1+0xcc], R10 ;  /* 0x0000cc0a01007387 */ /* 0x0001e40000100800 */
[----:B0-----:R-:W-:-:S05]  /*281e0*/  SHF.R.S32.HI R10, RZ, 0x1f, R4 ;  /* 0x0000001fff0a7819 */ /* 0x001fca0000011404 */
[----:B------:R0:W-:Y:S04]  /*281f0*/  STL [R1+0xc8], R10 ;  /* 0x0000c80a01007387 */ /* 0x0001e80000100800 */
[----:B0-----:R-:W3:Y:S04]  /*28200*/  LDL.LU R10, [R1+0x3430] ;  /* 0x00343000010a7983 */ /* 0x001ee80000300800 */
[----:B------:R0:W-:Y:S04]  /*28210*/  STL [R1+0x3404], R4 ;  /* 0x0034040401007387 */ /* 0x0001e80000100800 */
[----:B0-----:R-:W4:Y:S04]  /*28220*/  LDL R4, [R1+0xc] ;  /* 0x00000c0001047983 */ /* 0x001f280000100800 */
[----:B------:R0:W-:Y:S04]  /*28230*/  STL [R1+0xc4], R9 ;  /* 0x0000c40901007387 */ /* 0x0001e80000100800 */
[----:B0-----:R-:W2:Y:S04]  /*28240*/  LDL.LU R9, [R1+0x342c] ;  /* 0x00342c0001097983 */ /* 0x001ea80000300800 */
        /* <DEDUP_REMOVED lines=10> */
[----:B------:R-:W-:-:S02]  /*282f0*/  SHF.R.S32.HI R2, RZ, 0x1f, R2 ;  /* 0x0000001fff027819 */ /* 0x000fc40000011402 */
[----:B----4-:R-:W-:-:S05]  /*28300*/  SHF.R.S32.HI R4, RZ, 0x1f, R4 ;  /* 0x0000001fff047819 */ /* 0x010fca0000011404 */
[----:B------:R2:W-:Y:S02]  /*28310*/  STL [R1+0xac], R4 ;  /* 0x0000ac0401007387 */ /* 0x0005e40000100800 */
[----:B--2---:R-:W-:Y:S02]  /*28320*/  SHF.R.S32.HI R4, RZ, 0x1f, R3 ;  /* 0x0000001fff047819 */ /* 0x004fe40000011403 */
[----:B------:R-:W-:-:S03]  /*28330*/  SHF.R.S32.HI R3, RZ, 0x1f, R0 ;  /* 0x0000001fff037819 */ /* 0x000fc60000011400 */
[----:B------:R-:W-:Y:S04]  /*28340*/  STL [R1+0xa8], R4 ;  /* 0x0000a80401007387 */ /* 0x000fe80000100800 */
[----:B------:R-:W-:Y:S01]  /*28350*/  STL [R1+0xa4], R3 ;  /* 0x0000a40301007387 */ /* 0x000fe20000100800 */
[----:B---3--:R-:W-:-:S03]  /*28360*/  SHF.R.S32.HI R0, RZ, 0x1f, R29 ;  /* 0x0000001fff007819 */ /* 0x008fc6000001141d */
[----:B------:R-:W-:Y:S04]  /*28370*/  STL [R1+0x33c4], R29 ;  /* 0x0033c41d01007387 */ /* 0x000fe80000100800 */
[----:B------:R0:W-:Y:S04]  /*28380*/  STL [R1+0xa0], R2 ;  /* 0x0000a00201007387 */ /* 0x0001e80000100800 */
[----:B------:R1:W-:Y:S01]  /*28390*/  STL [R1+0x9c], R0 ;  /* 0x00009c0001007387 */ /* 0x0003e20000100800 */
[----:B0-----:R-:W-:-:S03]  /*283a0*/  SHF.R.S32.HI R2, RZ, 0x1f, R5 ;  /* 0x0000001fff027819 */ /* 0x001fc60000011405 */
[----:B------:R-:W-:Y:S01]  /*283b0*/  STL [R1+0x33c0], R5 ;  /* 0x0033c00501007387 */ /* 0x000fe20000100800 */
[----:B-1----:R-:W-:-:S03]  /*283c0*/  SHF.R.S32.HI R0, RZ, 0x1f, R6 ;  /* 0x0000001fff007819 */ /* 0x002fc60000011406 */
[----:B------:R0:W-:Y:S04]  /*283d0*/  STL [R1+0x98], R2 ;  /* 0x0000980201007387 */ /* 0x0001e80000100800 */
[----:B------:R-:W-:Y:S01]  /*283e0*/  STL [R1+0x33bc], R6 ;  /* 0x0033bc0601007387 */ /* 0x000fe20000100800 */
[----:B0-----:R-:W-:-:S03]  /*283f0*/  SHF.R.S32.HI R2, RZ, 0x1f, R7 ;  /* 0x0000001fff027819 */ /* 0x001fc60000011407 */
[----:B------:R0:W-:Y:S04]  /*28400*/  STL [R1+0x94], R0 ;  /* 0x0000940001007387 */ /* 0x0001e80000100800 */
[----:B------:R-:W-:Y:S04]  /*28410*/  STL [R1+0x33b8], R7 ;  /* 0x0033b80701007387 */ /* 0x000fe80000100800 */
[----:B------:R1:W-:Y:S01]  /*28420*/  STL [R1+0x90], R2 ;  /* 0x0000900201007387 */ /* 0x0003e20000100800 */
[----:B0-----:R-:W-:-:S03]  /*28430*/  SHF.R.S32.HI R0, RZ, 0x1f, R8 ;  /* 0x0000001fff007819 */ /* 0x001fc60000011408 */
[----:B------:R-:W-:Y:S01]  /*28440*/  STL [R1+0x33b4], R8 ;  /* 0x0033b40801007387 */ /* 0x000fe20000100800 */
[----:B-1----:R-:W-:-:S03]  /*28450*/  SHF.R.S32.HI R2, RZ, 0x1f, R9 ;  /* 0x0000001fff027819 */ /* 0x002fc60000011409 */
        /* <DEDUP_REMOVED lines=26> */
[----:B------:R-:W-:Y:S01]  /*28600*/  STL [R1+0x68], R2 ;  /* 0x0000680201007387 */ /* 0x000fe20000100800 */
[----:B0-----:R-:W-:-:S03]  /*28610*/  SHF.R.S32.HI R0, RZ, 0x1f, R18 ;  /* 0x0000001fff007819 */ /* 0x001fc60000011412 */
[----:B------:R-:W2:Y:S04]  /*28620*/  LDL R16, [R1+0xd8] ;  /* 0x0000d80001107983 */ /* 0x000ea80000100800 */
[----:B------:R-:W3:Y:S04]  /*28630*/  LDL R15, [R1+0x110] ;  /* 0x00011000010f7983 */ /* 0x000ee80000100800 */
[----:B------:R0:W-:Y:S04]  /*28640*/  STL [R1+0x64], R0 ;  /* 0x0000640001007387 */ /* 0x0001e80000100800 */
[----:B------:R-:W4:Y:S04]  /*28650*/  LDL R5, [R1+0x1a0] ;  /* 0x0001a00001057983 */ /* 0x000f280000100800 */
[----:B------:R-:W-:Y:S01]  /*28660*/  STL [R1+0x33e4], R18 ;  /* 0x0033e41201007387 */ /* 0x000fe20000100800 */
[----:B0-----:R-:W-:-:S03]  /*28670*/  SHF.R.S32.HI R0, RZ, 0x1f, R19 ;  /* 0x0000001fff007819 */ /* 0x001fc60000011413 */
[----:B------:R-:W4:Y:S04]  /*28680*/  LDL R14, [R1+0x1a8] ;  /* 0x0001a800010e7983 */ /* 0x000f280000100800 */
[----:B------:R-:W4:Y:S04]  /*28690*/  LDL R7, [R1+0x1b0] ;  /* 0x0001b00001077983 */ /* 0x000f280000100800 */
        /* <DEDUP_REMOVED lines=8> */
[----:B------:R-:W4:Y:S04]  /*28720*/  LDL R3, [R1+0x1e4] ;  /* 0x0001e40001037983 */ /* 0x000f280000100800 */
[----:B------:R-:W4:Y:S04]  /*28730*/  LDL R9, [R1+0x1ec] ;  /* 0x0001ec0001097983 */ /* 0x000f280000100800 */
[----:B0-----:R-:W4:Y:S04]  /*28740*/  LDL R0, [R1+0x1f0] ;  /* 0x0001f00001007983 */ /* 0x001f280000100800 */
[----:B------:R-:W-:Y:S04]  /*28750*/  STL [R1+0x340c], R20 ;  /* 0x00340c1401007387 */ /* 0x000fe80000100800 */
[----:B------:R-:W4:Y:S04]  /*28760*/  LDL R6, [R1+0x1f8] ;  /* 0x0001f80001067983 */ /* 0x000f280000100800 */
[----:B------:R-:W4:Y:S01]  /*28770*/  LDL R2, [R1+0x1fc] ;  /* 0x0001fc0001027983 */ /* 0x000f220000100800 */
[----:B------:R-:W-:-:S05]  /*28780*/  SHF.R.S32.HI R8, RZ, 0x1f, R21 ;  /* 0x0000001fff087819 */ /* 0x000fca0000011415 */
[----:B------:R0:W-:Y:S01]  /*28790*/  STL [R1+0x58], R8 ;  /* 0x0000580801007387 */ /* 0x0001e20000100800 */
[----:B-----5:R-:W-:-:S03]  /*287a0*/  SHF.R.S32.HI R17, RZ, 0x1f, R23 ;  /* 0x0000001fff117819 */ /* 0x020fc60000011417 */
[----:B------:R-:W-:Y:S01]  /*287b0*/  STL [R1+0x3410], R21 ;  /* 0x0034101501007387 */ /* 0x000fe20000100800 */
[----:B0-----:R-:W-:-:S03]  /*287c0*/  SHF.R.S32.HI R8, RZ, 0x1f, R22 ;  /* 0x0000001fff087819 */ /* 0x001fc60000011416 */
[----:B------:R-:W-:Y:S04]  /*287d0*/  STL [R1+0x3414], R22 ;  /* 0x0034141601007387 */ /* 0x000fe80000100800 */
[----:B------:R0:W-:Y:S04]  /*287e0*/  STL [R1+0x54], R8 ;  /* 0x0000540801007387 */ /* 0x0001e80000100800 */
[----:B------:R-:W5:Y:S01]  /*287f0*/  LDL R10, [R1+0x204] ;  /* 0x00020400010a7983 */ /* 0x000f620000100800 */
[----:B------:R-:W-:-:S03]  /*28800*/  SHF.R.S32.HI R19, RZ, 0x1f, R24 ;  /* 0x0000001fff137819 */ /* 0x000fc60000011418 */
[----:B0-----:R-:W5:Y:S04]  /*28810*/  LDL R8, [R1+0x20c] ;  /* 0x00020c0001087983 */ /* 0x001f680000100800 */
[----:B------:R0:W-:Y:S04]  /*28820*/  STL [R1+0x50], R17 ;  /* 0x0000501101007387 */ /* 0x0001e80000100800 */
[----:B------:R-:W5:Y:S01]  /*28830*/  LDL R29, [R1+0x214] ;  /* 0x00021400011d7983 */ /* 0x000f620000100800 */
[----:B------:R-:W-:Y:S01]  /*28840*/  IMAD R27, R27, UR6, RZ ;  /* 0x000000061b1b7c24 */ /* 0x000fe2000f8e02ff */
[----:B------:R-:W-:Y:S01]  /*28850*/  SHF.R.S32.HI R18, RZ, 0x1f, R25 ;  /* 0x0000001fff127819 */ /* 0x000fe20000011419 */
[----:B------:R-:W-:Y:S01]  /*28860*/  IMAD R28, R28, UR6, RZ ;  /* 0x000000061c1c7c24 */ /* 0x000fe2000f8e02ff */
[----:B0-----:R-:W-:Y:S01]  /*28870*/  SHF.R.S32.HI R17, RZ, 0x1f, R26 ;  /* 0x0000001fff117819 */ /* 0x001fe2000001141a */
[----:B------:R0:W-:Y:S04]  /*28880*/  STL [R1+0x4c], R19 ;  /* 0x00004c1301007387 */ /* 0x0001e80000100800 */
[----:B------:R1:W-:Y:S04]  /*28890*/  STL [R1+0x48], R18 ;  /* 0x0000481201007387 */ /* 0x0003e80000100800 */
[----:B------:R2:W-:Y:S01]  /*288a0*/  STL [R1+0x44], R17 ;  /* 0x0000441101007387 */ /* 0x0005e20000100800 */
[----:B0-----:R-:W-:-:S02]  /*288b0*/  SHF.R.S32.HI R19, RZ, 0x1f, R27 ;  /* 0x0000001fff137819 */ /* 0x001fc4000001141b */
[----:B-1----:R-:W-:-:S03]  /*288c0*/  SHF.R.S32.HI R18, RZ, 0x1f, R28 ;  /* 0x0000001fff127819 */ /* 0x002fc6000001141c */
[----:B------:R-:W-:Y:S04]  /*288d0*/  STL [R1+0x40], R19 ;  /* 0x0000401301007387 */ /* 0x000fe80000100800 */
[----:B------:R-:W-:Y:S01]  /*288e0*/  STL [R1+0x3c], R18 ;  /* 0x00003c1201007387 */ /* 0x000fe20000100800 */
[----:B--2---:R-:W-:Y:S02]  /*288f0*/  SHF.R.S32.HI R17, RZ, 0x1f, R16 ;  /* 0x0000001fff117819 */ /* 0x004fe40000011410 */
[----:B---3--:R-:W-:-:S03]  /*28900*/  SHF.R.S32.HI R16, RZ, 0x1f, R15 ;  /* 0x0000001fff107819 */ /* 0x008fc6000001140f */
[----:B------:R-:W-:Y:S01]  /*28910*/  STL [R1+0x38], R17 ;  /* 0x0000381101007387 */ /* 0x000fe20000100800 */
[----:B----4-:R-:W-:-:S03]  /*28920*/  SHF.R.S32.HI R15, RZ, 0x1f, R5 ;  /* 0x0000001fff0f7819 */ /* 0x010fc60000011405 */
[----:B------:R-:W2:Y:S04]  /*28930*/  LDL R5, [R1+0x218] ;  /* 0x0002180001057983 */ /* 0x000ea80000100800 */
[----:B------:R0:W-:Y:S04]  /*28940*/  STL [R1+0x34], R16 ;  /* 0x0000341001007387 */ /* 0x0001e80000100800 */
[----:B------:R1:W-:Y:S01]  /*28950*/  STL [R1+0x30], R15 ;  /* 0x0000300f01007387 */ /* 0x0003e20000100800 */
[----:B0-----:R-:W-:Y:S02]  /*28960*/  SHF.R.S32.HI R16, RZ, 0x1f, R14 ;  /* 0x0000001fff107819 */ /* 0x001fe4000001140e */
[----:B-1----:R-:W-:-:S03]  /*28970*/  SHF.R.S32.HI R15, RZ, 0x1f, R7 ;  /* 0x0000001fff0f7819 */ /* 0x002fc60000011407 */
[----:B------:R-:W-:Y:S01]  /*28980*/  STL [R1+0xd0], R16 ;  /* 0x0000d01001007387 */ /* 0x000fe20000100800 */
[----:B------:R-:W-:-:S03]  /*28990*/  SHF.R.S32.HI R14, RZ, 0x1f, R4 ;  /* 0x0000001fff0e7819 */ /* 0x000fc60000011404 */
[----:B------:R-:W3:Y:S04]  /*289a0*/  LDL R7, [R1+0x224] ;  /* 0x0002240001077983 */ /* 0x000ee80000100800 */
[----:B------:R-:W-:Y:S04]  /*289b0*/  STL [R1+0xd4], R15 ;  /* 0x0000d40f01007387 */ /* 0x000fe80000100800 */
[----:B------:R-:W4:Y:S04]  /*289c0*/  LDL R4, [R1+0x22c] ;  /* 0x00022c0001047983 */ /* 0x000f280000100800 */
[----:B------:R0:W-:Y:S01]  /*289d0*/  STL [R1+0xdc], R14 ;  /* 0x0000dc0e01007387 */ /* 0x0001e20000100800 */
[----:B------:R-:W-:-:S02]  /*289e0*/  SHF.R.S32.HI R11, RZ, 0x1f, R11 ;  /* 0x0000001fff0b7819 */ /* 0x000fc4000001140b */
[----:B0-----:R-:W-:Y:S02]  /*289f0*/  SHF.R.S32.HI R14, RZ, 0x1f, R13 ;  /* 0x0000001fff0e7819 */ /* 0x001fe4000001140d */
[----:B------:R-:W-:Y:S02]  /*28a00*/  SHF.R.S32.HI R13, RZ, 0x1f, R12 ;  /* 0x0000001fff0d7819 */ /* 0x000fe4000001140c */
[----:B------:R-:W-:Y:S01]  /*28a10*/  SHF.R.S32.HI R12, RZ, 0x1f, R3 ;  /* 0x0000001fff0c7819 */ /* 0x000fe20000011403 */
[----:B------:R-:W-:Y:S04]  /*28a20*/  STL [R1+0xe0], R14 ;  /* 0x0000e00e01007387 */ /* 0x000fe80000100800 */
[----:B------:R-:W-:Y:S04]  /*28a30*/  STL [R1+0xe4], R13 ;  /* 0x0000e40d01007387 */ /* 0x000fe80000100800 */
[----:B------:R-:W4:Y:S04]  /*28a40*/  LDL R3, [R1+0x234] ;  /* 0x0002340001037983 */ /* 0x000f280000100800 */
[----:B------:R0:W-:Y:S04]  /*28a50*/  STL [R1+0xe8], R11 ;  /* 0x0000e80b01007387 */ /* 0x0001e80000100800 */
[----:B------:R-:W-:Y:S01]  /*28a60*/  STL [R1+0xec], R12 ;  /* 0x0000ec0c01007387 */ /* 0x000fe20000100800 */
[----:B0-----:R-:W-:-:S02]  /*28a70*/  SHF.R.S32.HI R11, RZ, 0x1f, R9 ;  /* 0x0000001fff0b7819 */ /* 0x001fc40000011409 */
[----:B------:R-:W-:Y:S02]  /*28a80*/  SHF.R.S32.HI R9, RZ, 0x1f, R0 ;  /* 0x0000001fff097819 */ /* 0x000fe40000011400 */
[----:B------:R-:W4:Y:S01]  /*28a90*/  LDL R0, [R1+0x240] ;  /* 0x0002400001007983 */ /* 0x000f220000100800 */
[----:B------:R-:W-:Y:S02]  /*28aa0*/  SHF.R.S32.HI R6, RZ, 0x1f, R6 ;  /* 0x0000001fff067819 */ /* 0x000fe40000011406 */
[----:B------:R-:W-:Y:S01]  /*28ab0*/  SHF.R.S32.HI R2, RZ, 0x1f, R2 ;  /* 0x0000001fff027819 */ /* 0x000fe20000011402 */
[----:B------:R-:W-:Y:S04]  /*28ac0*/  STL [R1+0xf0], R11 ;  /* 0x0000f00b01007387 */ /* 0x000fe80000100800 */
[----:B------:R0:W-:Y:S04]  /*28ad0*/  STL [R1+0xf4], R9 ;  /* 0x0000f40901007387 */ /* 0x0001e80000100800 */
[----:B------:R-:W4:Y:S04]  /*28ae0*/  LDL R22, [R1+0x258] ;  /* 0x0002580001167983 */ /* 0x000f280000100800 */
[----:B------:R1:W-:Y:S04]  /*28af0*/  STL [R1+0xf8], R6 ;  /* 0x0000f80601007387 */ /* 0x0003e80000100800 */
[----:B0-----:R-:W4:Y:S04]  /*28b00*/  LDL R9, [R1+0x25c] ;  /* 0x00025c0001097983 */ /* 0x001f280000100800 */
[----:B------:R0:W-:Y:S04]  /*28b10*/  STL [R1+0xfc], R2 ;  /* 0x0000fc0201007387 */ /* 0x0001e80000100800 */
[----:B-1----:R-:W4:Y:S04]  /*28b20*/  LDL R6, [R1+0x264] ;  /* 0x0002640001067983 */ /* 0x002f280000100800 */
[----:B0-----:R-:W4:Y:S01]  /*28b30*/  LDL R2, [R1+0x26c] ;  /* 0x00026c0001027983 */ /* 0x001f220000100800 */
[----:B-----5:R-:W-:-:S02]  /*28b40*/  SHF.R.S32.HI R11, RZ, 0x1f, R10 ;  /* 0x0000001fff0b7819 */ /* 0x020fc4000001140a */
[----:B------:R-:W-:Y:S02]  /*28b50*/  SHF.R.S32.HI R10, RZ, 0x1f, R8 ;  /* 0x0000001fff0a7819 */ /* 0x000fe40000011408 */
[----:B------:R-:W-:Y:S01]  /*28b60*/  SHF.R.S32.HI R8, RZ, 0x1f, R29 ;  /* 0x0000001fff087819 */ /* 0x000fe2000001141d */
[----:B------:R-:W-:Y:S04]  /*28b70*/  STL [R1+0x100], R11 ;  /* 0x0001000b01007387 */ /* 0x000fe80000100800 */
[----:B------:R-:W5:Y:S04]  /*28b80*/  LDL R21, [R1+0x270] ;  /* 0x0002700001157983 */ /* 0x000f680000100800 */
[----:B------:R-:W-:Y:S04]  /*28b90*/  STL [R1+0x104], R10 ;  /* 0x0001040a01007387 */ /* 0x000fe80000100800 */
[----:B------:R-:W5:Y:S04]  /*28ba0*/  LDL R20, [R1+0x278] ;  /* 0x0002780001147983 */ /* 0x000f680000100800 */
[----:B------:R0:W-:Y:S04]  /*28bb0*/  STL [R1+0x108], R8 ;  /* 0x0001080801007387 */ /* 0x0001e80000100800 */
[----:B------:R-:W5:Y:S04]  /*28bc0*/  LDL R19, [R1+0x27c] ;  /* 0x00027c0001137983 */ /* 0x000f680000100800 */
[----:B------:R-:W5:Y:S04]  /*28bd0*/  LDL R18, [R1+0x288] ;  /* 0x0002880001127983 */ /* 0x000f680000100800 */
[----:B------:R-:W5:Y:S04]  /*28be0*/  LDL R17, [R1+0x28c] ;  /* 0x00028c0001117983 */ /* 0x000f680000100800 */
[----:B------:R-:W5:Y:S04]  /*28bf0*/  LDL R16, [R1+0x29c] ;  /* 0x00029c0001107983 */ /* 0x000f680000100800 */
[----:B------:R-:W5:Y:S04]  /*28c00*/  LDL R15, [R1+0x2a8] ;  /* 0x0002a800010f7983 */ /* 0x000f680000100800 */
[----:B------:R-:W5:Y:S04]  /*28c10*/  LDL R29, [R1+0x2ac] ;  /* 0x0002ac00011d7983 */ /* 0x000f680000100800 */
[----:B------:R-:W5:Y:S04]  /*28c20*/  LDL R14, [R1+0x2b4] ;  /* 0x0002b400010e7983 */ /* 0x000f680000100800 */
[----:B0-----:R-:W5:Y:S01]  /*28c30*/  LDL R8, [R1+0x2b8] ;  /* 0x0002b80001087983 */ /* 0x001f620000100800 */
[----:B--2---:R-:W-:-:S05]  /*28c40*/  SHF.R.S32.HI R5, RZ, 0x1f, R5 ;  /* 0x0000001fff057819 */ /* 0x004fca0000011405 */
[----:B------:R0:W-:Y:S04]  /*28c50*/  STL [R1+0x10c], R5 ;  /* 0x00010c0501007387 */ /* 0x0001e80000100800 */
[----:B------:R-:W2:Y:S04]  /*28c60*/  LDL R13, [R1+0x2c8] ;  /* 0x0002c800010d7983 */ /* 0x000ea80000100800 */
[----:B0-----:R-:W2:Y:S01]  /*28c70*/  LDL R5, [R1+0x2c0] ;  /* 0x0002c00001057983 */ /* 0x001ea20000100800 */
[----:B---3--:R-:W-:-:S05]  /*28c80*/  SHF.R.S32.HI R7, RZ, 0x1f, R7 ;  /* 0x0000001fff077819 */ /* 0x008fca0000011407 */
[----:B------:R-:W-:Y:S01]  /*28c90*/  STL [R1+0x114], R7 ;  /* 0x0001140701007387 */ /* 0x000fe20000100800 */
[----:B----4-:R-:W-:-:S03]  /*28ca0*/  SHF.R.S32.HI R4, RZ, 0x1f, R4 ;  /* 0x0000001fff047819 */ /* 0x010fc60000011404 */
[----:B------:R-:W3:Y:S04]  /*28cb0*/  LDL R12, [R1+0x2cc] ;  /* 0x0002cc00010c7983 */ /* 0x000ee80000100800 */
[----:B------:R0:W-:Y:S04]  /*28cc0*/  STL [R1+0x118], R4 ;  /* 0x0001180401007387 */ /* 0x0001e80000100800 */
[----:B------:R-:W4:Y:S04]  /*28cd0*/  LDL R11, [R1+0x2f8] ;  /* 0x0002f800010b7983 */ /* 0x000f280000100800 */
[----:B------:R-:W4:Y:S04]  /*28ce0*/  LDL R10, [R1+0x310] ;  /* 0x00031000010a7983 */ /* 0x000f280000100800 */
[----:B0-----:R-:W4:Y:S01]  /*28cf0*/  LDL R4, [R1+0x30c] ;  /* 0x00030c0001047983 */ /* 0x001f220000100800 */
[----:B------:R-:W-:-:S03]  /*28d00*/  SHF.R.S32.HI R7, RZ, 0x1f, R3 ;  /* 0x0000001fff077819 */ /* 0x000fc60000011403 */
[----:B------:R-:W4:Y:S04]  /*28d10*/  LDL R3, [R1+0x344] ;  /* 0x0003440001037983 */ /* 0x000f280000100800 */
[----:B------:R0:W-:Y:S04]  /*28d20*/  STL [R1+0x11c], R7 ;  /* 0x00011c0701007387 */ /* 0x0001e80000100800 */
[----:B0-----:R-:W4:Y:S01]  /*28d30*/  LDL R7, [R1+0x354] ;  /* 0x0003540001077983 */ /* 0x001f220000100800 */
[----:B------:R-:W-:-:S05]  /*28d40*/  SHF.R.S32.HI R0, RZ, 0x1f, R0 ;  /* 0x0000001fff007819 */ /* 0x000fca0000011400 */
[----:B------:R0:W-:Y:S04]  /*28d50*/  STL [R1+0x120], R0 ;  /* 0x0001200001007387 */ /* 0x0001e80000100800 */
[----:B0-----:R-:W4:Y:S01]  /*28d60*/  LDL R0, [R1+0x358] ;  /* 0x0003580001007983 */ /* 0x001f220000100800 */
[----:B------:R-:W-:Y:S02]  /*28d70*/  SHF.R.S32.HI R22, RZ, 0x1f, R22 ;  /* 0x0000001fff167819 */ /* 0x000fe40000011416 */
[----:B------:R-:W-:-:S03]  /*28d80*/  SHF.R.S32.HI R9, RZ, 0x1f, R9 ;  /* 0x0000001fff097819 */ /* 0x000fc60000011409 */
[----:B------:R-:W-:Y:S04]  /*28d90*/  STL [R1+0x124], R22 ;  /* 0x0001241601007387 */ /* 0x000fe80000100800 */
[----:B------:R0:W-:Y:S01]  /*28da0*/  STL [R1+0x128], R9 ;  /* 0x0001280901007387 */ /* 0x0001e20000100800 */
[----:B------:R-:W-:Y:S02]  /*28db0*/  SHF.R.S32.HI R6, RZ, 0x1f, R6 ;  /* 0x0000001fff067819 */ /* 0x000fe40000011406 */
[----:B------:R-:W-:Y:S01]  /*28dc0*/  SHF.R.S32.HI R2, RZ, 0x1f, R2 ;  /* 0x0000001fff027819 */ /* 0x000fe20000011402 */
[----:B0-----:R-:W4:Y:S04]  /*28dd0*/  LDL R9, [R1+0x360] ;  /* 0x0003600001097983 */ /* 0x001f280000100800 */
[----:B------:R0:W-:Y:S04]  /*28de0*/  STL [R1+0x12c], R6 ;  /* 0x00012c0601007387 */ /* 0x0001e80000100800 */
[----:B0-----:R-:W4:Y:S04]  /*28df0*/  LDL R6, [R1+0x364] ;  /* 0x0003640001067983 */ /* 0x001f280000100800 */
[----:B------:R0:W-:Y:S04]  /*28e00*/  STL [R1+0x130], R2 ;  /* 0x0001300201007387 */ /* 0x0001e80000100800 */
[----:B0-----:R-:W4:Y:S01]  /*28e10*/  LDL R2, [R1+0x368] ;  /* 0x0003680001027983 */ /* 0x001f220000100800 */
[----:B-----5:R-:W-:-:S02]  /*28e20*/  SHF.R.S32.HI R22, RZ, 0x1f, R21 ;  /* 0x0000001fff167819 */ /* 0x020fc40000011415 */
[----:B------:R-:W-:Y:S02]  /*28e30*/  SHF.R.S32.HI R21, RZ, 0x1f, R20 ;  /* 0x0000001fff157819 */ /* 0x000fe40000011414 */
[----:B------:R-:W-:Y:S02]  /*28e40*/  SHF.R.S32.HI R20, RZ, 0x1f, R19 ;  /* 0x0000001fff147819 */ /* 0x000fe40000011413 */
[----:B------:R-:W-:Y:S01]  /*28e50*/  SHF.R.S32.HI R19, RZ, 0x1f, R18 ;  /* 0x0000001fff137819 */ /* 0x000fe20000011412 */
[----:B------:R-:W-:Y:S01]  /*28e60*/  STL [R1+0x134], R22 ;  /* 0x0001341601007387 */ /* 0x000fe20000100800 */
[----:B------:R-:W-:Y:S02]  /*28e70*/  SHF.R.S32.HI R18, RZ, 0x1f, R17 ;  /* 0x0000001fff127819 */ /* 0x000fe40000011411 */
[----:B------:R-:W-:Y:S01]  /*28e80*/  SHF.R.S32.HI R17, RZ, 0x1f, R16 ;  /* 0x0000001fff117819 */ /* 0x000fe20000011410 */
[----:B------:R-:W-:Y:S01]  /*28e90*/  STL [R1+0x138], R21 ;  /* 0x0001381501007387 */ /* 0x000fe20000100800 */
[----:B------:R-:W-:-:S03]  /*28ea0*/  SHF.R.S32.HI R16, RZ, 0x1f, R15 ;  /* 0x0000001fff107819 */ /* 0x000fc6000001140f */
[----:B------:R-:W-:Y:S01]  /*28eb0*/  STL [R1+0x13c], R20 ;  /* 0x00013c1401007387 */ /* 0x000fe20000100800 */
[----:B------:R-:W-:-:S03]  /*28ec0*/  SHF.R.S32.HI R15, RZ, 0x1f, R29 ;  /* 0x0000001fff0f7819 */ /* 0x000fc6000001141d */
[----:B------:R-:W-:Y:S04]  /*28ed0*/  STL [R1+0x140], R19 ;  /* 0x0001401301007387 */ /* 0x000fe80000100800 */
[----:B------:R-:W-:Y:S04]  /*28ee0*/  STL [R1+0x144], R18 ;  /* 0x0001441201007387 */ /* 0x000fe80000100800 */
[----:B------:R-:W-:Y:S04]  /*28ef0*/  STL [R1+0x148], R17 ;  /* 0x0001481101007387 */ /* 0x000fe80000100800 */
[----:B------:R-:W5:Y:S04]  /*28f00*/  LDL R29, [R1+0x370] ;  /* 0x00037000011d7983 */ /* 0x000f680000100800 */
[----:B------:R0:W-:Y:S04]  /*28f10*/  STL [R1+0x14c], R16 ;  /* 0x00014c1001007387 */ /* 0x0001e80000100800 */
[----:B------:R1:W-:Y:S01]  /*28f20*/  STL [R1+0x150], R15 ;  /* 0x0001500f01007387 */ /* 0x0003e20000100800 */
[----:B0-----:R-:W-:-:S02]  /*28f30*/  SHF.R.S32.HI R16, RZ, 0x1f, R14 ;  /* 0x0000001fff107819 */ /* 0x001fc4000001140e */
[----:B-1----:R-:W-:-:S03]  /*28f40*/  SHF.R.S32.HI R15, RZ, 0x1f, R8 ;  /* 0x0000001fff0f7819 */ /* 0x002fc60000011408 */
[----:B------:R-:W-:Y:S04]  /*28f50*/  STL [R1+0x154], R16 ;  /* 0x0001541001007387 */ /* 0x000fe80000100800 */
[----:B------:R-:W5:Y:S04]  /*28f60*/  LDL R8, [R1+0x374] ;  /* 0x0003740001087983 */ /* 0x000f680000100800 */
[----:B------:R-:W-:Y:S01]  /*28f70*/  STL [R1+0x158], R15 ;  /* 0x0001580f01007387 */ /* 0x000fe20000100800 */
[----:B--2---:R-:W-:-:S03]  /*28f80*/  SHF.R.S32.HI R14, RZ, 0x1f, R5 ;  /* 0x0000001fff0e7819 */ /* 0x004fc60000011405 */
[----:B------:R-:W2:Y:S04]  /*28f90*/  LDL R5, [R1+0x37c] ;  /* 0x00037c0001057983 */ /* 0x000ea80000100800 */
[----:B------:R0:W-:Y:S02]  /*28fa0*/  STL [R1+0x15c], R14 ;  /* 0x00015c0e01007387 */ /* 0x0001e40000100800 */
[----:B0-----:R-:W-:Y:S02]  /*28fb0*/  SHF.R.S32.HI R14, RZ, 0x1f, R13 ;  /* 0x0000001fff0e7819 */ /* 0x001fe4000001140d */
[----:B---3--:R-:W-:-:S03]  /*28fc0*/  SHF.R.S32.HI R13, RZ, 0x1f, R12 ;  /* 0x0000001fff0d7819 */ /* 0x008fc6000001140c */
[----:B------:R-:W-:Y:S01]  /*28fd0*/  STL [R1+0x160], R14 ;  /* 0x0001600e01007387 */ /* 0x000fe20000100800 */
[----:B----4-:R-:W-:-:S03]  /*28fe0*/  SHF.R.S32.HI R11, RZ, 0x1f, R11 ;  /* 0x0000001fff0b7819 */ /* 0x010fc6000001140b */
[----:B------:R-:W-:Y:S01]  /*28ff0*/  STL [R1+0x164], R13 ;  /* 0x0001640d01007387 */ /* 0x000fe20000100800 */
[----:B------:R-:W-:-:S03]  /*29000*/  SHF.R.S32.HI R12, RZ, 0x1f, R4 ;  /* 0x0000001fff0c7819 */ /* 0x000fc60000011404 */
[----:B------:R-:W3:Y:S04]  /*29010*/  LDL R4, [R1+0x380] ;  /* 0x0003800001047983 */ /* 0x000ee80000100800 */
[----:B------:R0:W-:Y:S04]  /*29020*/  STL [R1+0x168], R11 ;  /* 0x0001680b01007387 */ /* 0x0001e80000100800 */
[----:B------:R-:W-:Y:S01]  /*29030*/  STL [R1+0x16c], R12 ;  /* 0x00016c0c01007387 */ /* 0x000fe20000100800 */
[----:B0-----:R-:W-:Y:S02]  /*29040*/  SHF.R.S32.HI R11, RZ, 0x1f, R10 ;  /* 0x0000001fff0b7819 */ /* 0x001fe4000001140a */
[----:B------:R-:W-:-:S02]  /*29050*/  SHF.R.S32.HI R10, RZ, 0x1f, R3 ;  /* 0x0000001fff0a7819 */ /* 0x000fc40000011403 */
[----:B------:R-:W4:Y:S04]  /*29060*/  LDL R3, [R1+0x384] ;  /* 0x0003840001037983 */ /* 0x000f280000100800 */
[----:B------:R-:W-:Y:S01]  /*29070*/  STL [R1+0x170], R11 ;  /* 0x0001700b01007387 */ /* 0x000fe20000100800 */
[----:B------:R-:W-:-:S03]  /*29080*/  SHF.R.S32.HI R7, RZ, 0x1f, R7 ;  /* 0x0000001fff077819 */ /* 0x000fc60000011407 */
[----:B------:R0:W-:Y:S04]  /*29090*/  STL [R1+0x174], R10 ;  /* 0x0001740a01007387 */ /* 0x0001e80000100800 */
[----:B------:R-:W4:Y:S04]  /*290a0*/  LDL R22, [R1+0x38c] ;  /* 0x00038c0001167983 */ /* 0x000f280000100800 */
[----:B------:R1:W-:Y:S04]  /*290b0*/  STL [R1+0x178], R7 ;  /* 0x0001780701007387 */ /* 0x0003e80000100800 */
[----:B0-----:R-:W4:Y:S01]  /*290c0*/  LDL R10, [R1+0x428] ;  /* 0x00042800010a7983 */ /* 0x001f220000100800 */
[----:B------:R-:W-:-:S05]  /*290d0*/  SHF.R.S32.HI R0, RZ, 0x1f, R0 ;  /* 0x0000001fff007819 */ /* 0x000fca0000011400 */
[----:B------:R0:W-:Y:S04]  /*290e0*/  STL [R1+0x17c], R0 ;  /* 0x00017c0001007387 */ /* 0x0001e80000100800 */
[----:B-1----:R-:W4:Y:S04]  /*290f0*/  LDL R7, [R1+0x444] ;  /* 0x0004440001077983 */ /* 0x002f280000100800 */
[----:B0-----:R-:W4:Y:S01]  /*29100*/  LDL R0, [R1+0x45c] ;  /* 0x00045c0001007983 */ /* 0x001f220000100800 */
[----:B------:R-:W-:-:S05]  /*29110*/  SHF.R.S32.HI R9, RZ, 0x1f, R9 ;  /* 0x0000001fff097819 */ /* 0x000fca0000011409 */
[----:B------:R-:W-:Y:S04]  /*29120*/  STL [R1+0x180], R9 ;  /* 0x0001800901007387 */ /* 0x000fe80000100800 */
[----:B------:R-:W4:Y:S01]  /*29130*/  LDL R21, [R1+0x464] ;  /* 0x0004640001157983 */ /* 0x000f220000100800 */
[----:B------:R-:W-:-:S05]  /*29140*/  SHF.R.S32.HI R6, RZ, 0x1f, R6 ;  /* 0x0000001fff067819 */ /* 0x000fca0000011406 */
[----:B------:R-:W-:Y:S04]  /*29150*/  STL [R1+0x184], R6 ;  /* 0x0001840601007387 */ /* 0x000fe80000100800 */
[----:B------:R-:W4:Y:S01]  /*29160*/  LDL R20, [R1+0x46c] ;  /* 0x00046c0001147983 */ /* 0x000f220000100800 */
[----:B------:R-:W-:-:S05]  /*29170*/  SHF.R.S32.HI R2, RZ, 0x1f, R2 ;  /* 0x0000001fff027819 */ /* 0x000fca0000011402 */
[----:B------:R0:W-:Y:S04]  /*29180*/  STL [R1+0x188], R2 ;  /* 0x0001880201007387 */ /* 0x0001e80000100800 */
[----:B------:R-:W4:Y:S04]  /*29190*/  LDL R19, [R1+0x470] ;  /* 0x0004700001137983 */ /* 0x000f280000100800 */
[----:B------:R-:W4:Y:S04]  /*291a0*/  LDL R18, [R1+0x474] ;  /* 0x0004740001127983 */ /* 0x000f280000100800 */
[----:B------:R-:W4:Y:S04]  /*291b0*/  LDL R17, [R1+0x480] ;  /* 0x0004800001117983 */ /* 0x000f280000100800 */
[----:B------:R-:W4:Y:S04]  /*291c0*/  LDL R16, [R1+0x4a0] ;  /* 0x0004a00001107983 */ /* 0x000f280000100800 */
[----:B------:R-:W4:Y:S04]  /*291d0*/  LDL R15, [R1+0x4a4] ;  /* 0x0004a400010f7983 */ /* 0x000f280000100800 */
[----:B0-----:R-:W4:Y:S01]  /*291e0*/  LDL R2, [R1+0x4ac] ;  /* 0x0004ac0001027983 */ /* 0x001f220000100800 */
[----:B-----5:R-:W-:-:S03]  /*291f0*/  SHF.R.S32.HI R9, RZ, 0x1f, R29 ;  /* 0x0000001fff097819 */ /* 0x020fc6000001141d */
[----:B------:R-:W5:Y:S04]  /*29200*/  LDL R14, [R1+0x4b4] ;  /* 0x0004b400010e7983 */ /* 0x000f680000100800 */
[----:B------:R-:W5:Y:S04]  /*29210*/  LDL R6, [R1+0x4b8] ;  /* 0x0004b80001067983 */ /* 0x000f680000100800 */
[----:B------:R0:W-:Y:S04]  /*29220*/  STL [R1+0x18c], R9 ;  /* 0x00018c0901007387 */ /* 0x0001e80000100800 */
[----:B------:R-:W5:Y:S04]  /*29230*/  LDL R29, [R1+0x4f0] ;  /* 0x0004f000011d7983 */ /* 0x000f680000100800 */
[----:B------:R-:W5:Y:S01]  /*29240*/  LDL R13, [R1+0x518] ;  /* 0x00051800010d7983 */ /* 0x000f620000100800 */
[----:B------:R-:W-:-:S05]  /*29250*/  SHF.R.S32.HI R8, RZ, 0x1f, R8 ;  /* 0x0000001fff087819 */ /* 0x000fca0000011408 */
[----:B------:R-:W-:Y:S04]  /*29260*/  STL [R1+0x190], R8 ;  /* 0x0001900801007387 */ /* 0x000fe80000100800 */
[----:B------:R-:W5:Y:S01]  /*29270*/  LDL R12, [R1+0x528] ;  /* 0x00052800010c7983 */ /* 0x000f620000100800 */
[----:B--2---:R-:W-:-:S05]  /*29280*/  SHF.R.S32.HI R5, RZ, 0x1f, R5 ;  /* 0x0000001fff057819 */ /* 0x004fca0000011405 */
[----:B------:R1:W-:Y:S04]  /*29290*/  STL [R1+0x194], R5 ;  /* 0x0001940501007387 */ /* 0x0003e80000100800 */
[----:B------:R-:W2:Y:S04]  /*292a0*/  LDL R11, [R1+0x54c] ;  /* 0x00054c00010b7983 */ /* 0x000ea80000100800 */
[----:B0-----:R-:W2:Y:S04]  /*292b0*/  LDL R9, [R1+0x5ac] ;  /* 0x0005ac0001097983 */ /* 0x001ea80000100800 */
[----:B-1----:R-:W2:Y:S01]  /*292c0*/  LDL R5, [R1+0x580] ;  /* 0x0005800001057983 */ /* 0x002ea20000100800 */
[----:B---3--:R-:W-:-:S03]  /*292d0*/  SHF.R.S32.HI R8, RZ, 0x1f, R4 ;  /* 0x0000001fff087819 */ /* 0x008fc60000011404 */
[----:B------:R-:W3:Y:S04]  /*292e0*/  LDL R4, [R1+0x5b8] ;  /* 0x0005b80001047983 */ /* 0x000ee80000100800 */
[----:B------:R0:W-:Y:S04]  /*292f0*/  STL [R1+0x198], R8 ;  /* 0x0001980801007387 */ /* 0x0001e80000100800 */
[----:B0-----:R-:W3:Y:S01]  /*29300*/  LDL R8, [R1+0x5d0] ;  /* 0x0005d00001087983 */ /* 0x001ee20000100800 */
[----:B----4-:R-:W-:-:S05]  /*29310*/  SHF.R.S32.HI R3, RZ, 0x1f, R3 ;  /* 0x0000001fff037819 */ /* 0x010fca0000011403 */
[----:B------:R0:W-:Y:S04]  /*29320*/  STL [R1+0x19c], R3 ;  /* 0x00019c0301007387 */ /* 0x0001e80000100800 */
[----:B0-----:R-:W4:Y:S01]  /*29330*/  LDL R3, [R1+0x604] ;  /* 0x0006040001037983 */ /* 0x001f220000100800 */
[----:B------:R-:W-:Y:S02]  /*29340*/  SHF.R.S32.HI R22, RZ, 0x1f, R22 ;  /* 0x0000001fff167819 */ /* 0x000fe40000011416 */
[----:B------:R-:W-:-:S03]  /*29350*/  SHF.R.S32.HI R10, RZ, 0x1f, R10 ;  /* 0x0000001fff0a7819 */ /* 0x000fc6000001140a */
[----:B------:R-:W-:Y:S04]  /*29360*/  STL [R1+0x1a4], R22 ;  /* 0x0001a41601007387 */ /* 0x000fe80000100800 */
[----:B------:R0:W-:Y:S01]  /*29370*/  STL [R1+0x1ac], R10 ;  /* 0x0001ac0a01007387 */ /* 0x0001e20000100800 */
[----:B------:R-:W-:-:S03]  /*29380*/  SHF.R.S32.HI R7, RZ, 0x1f, R7 ;  /* 0x0000001fff077819 */ /* 0x000fc60000011407 */
[----:B0-----:R-:W4:Y:S01]  /*29390*/  LDL R10, [R1+0x644] ;  /* 0x00064400010a7983 */ /* 0x001f220000100800 */
[----:B------:R-:W-:-:S03]  /*293a0*/  SHF.R.S32.HI R0, RZ, 0x1f, R0 ;  /* 0x0000001fff007819 */ /* 0x000fc60000011400 */
[----:B------:R0:W-:Y:S04]  /*293b0*/  STL [R1+0x1b8], R7 ;  /* 0x0001b80701007387 */ /* 0x0001e80000100800 */
[----:B0-----:R-:W4:Y:S04]  /*293c0*/  LDL R7, [R1+0x69c] ;  /* 0x00069c0001077983 */ /* 0x001f280000100800 */
[----:B------:R0:W-:Y:S04]  /*293d0*/  STL [R1+0x1bc], R0 ;  /* 0x0001bc0001007387 */ /* 0x0001e80000100800 */
[----:B0-----:R-:W4:Y:S01]  /*293e0*/  LDL R0, [R1+0x6b8] ;  /* 0x0006b80001007983 */ /* 0x001f220000100800 */
[----:B------:R-:W-:-:S02]  /*293f0*/  SHF.R.S32.HI R22, RZ, 0x1f, R21 ;  /* 0x0000001fff167819 */ /* 0x000fc40000011415 */
[----:B------:R-:W-:-:S03]  /*29400*/  SHF.R.S32.HI R21, RZ, 0x1f, R20 ;  /* 0x0000001fff157819 */ /* 0x000fc60000011414 */
[----:B------:R-:W-:Y:S04]  /*29410*/  STL [R1+0x1c0], R22 ;  /* 0x0001c01601007387 */ /* 0x000fe80000100800 */
[----:B------:R-:W-:Y:S01]  /*29420*/  STL [R1+0x1c4], R21 ;  /* 0x0001c41501007387 */ /* 0x000fe20000100800 */
[----:B------:R-:W-:Y:S02]  /*29430*/  SHF.R.S32.HI R20, RZ, 0x1f, R19 ;  /* 0x0000001fff147819 */ /* 0x000fe40000011413 */
[----:B------:R-:W-:-:S03]  /*29440*/  SHF.R.S32.HI R19, RZ, 0x1f, R18 ;  /* 0x0000001fff137819 */ /* 0x000fc60000011412 */
[----:B------:R-:W-:Y:S01]  /*29450*/  STL [R1+0x1c8], R20 ;  /* 0x0001c81401007387 */ /* 0x000fe20000100800 */
[----:B------:R-:W-:-:S03]  /*29460*/  SHF.R.S32.HI R18, RZ, 0x1f, R17 ;  /* 0x0000001fff127819 */ /* 0x000fc60000011411 */
[----:B------:R-:W-:Y:S01]  /*29470*/  STL [R1+0x1cc], R19 ;  /* 0x0001cc1301007387 */ /* 0x000fe20000100800 */
[----:B------:R-:W-:-:S03]  /*29480*/  SHF.R.S32.HI R17, RZ, 0x1f, R16 ;  /* 0x0000001fff117819 */ /* 0x000fc60000011410 */
[----:B------:R-:W-:Y:S01]  /*29490*/  STL [R1+0x1d8], R18 ;  /* 0x0001d81201007387 */ /* 0x000fe20000100800 */
[----:B------:R-:W-:-:S03]  /*294a0*/  SHF.R.S32.HI R16, RZ, 0x1f, R15 ;  /* 0x0000001fff107819 */ /* 0x000fc6000001140f */
[----:B------:R-:W-:Y:S01]  /*294b0*/  STL [R1+0x1e0], R17 ;  /* 0x0001e01101007387 */ /* 0x000fe20000100800 */
[----:B------:R-:W-:-:S03]  /*294c0*/  SHF.R.S32.HI R15, RZ, 0x1f, R2 ;  /* 0x0000001fff0f7819 */ /* 0x000fc60000011402 */
[----:B------:R-:W4:Y:S04]  /*294d0*/  LDL R2, [R1+0x6bc] ;  /* 0x0006bc0001027983 */ /* 0x000f280000100800 */
[----:B------:R5:W-:Y:S04]  /*294e0*/  STL [R1+0x1e8], R16 ;  /* 0x0001e81001007387 */ /* 0x000be80000100800 */
[----:B------:R0:W-:Y:S01]  /*294f0*/  STL [R1+0x1f4], R15 ;  /* 0x0001f40f01007387 */ /* 0x0001e20000100800 */
[----:B-----5:R-:W-:Y:S02]  /*29500*/  SHF.R.S32.HI R16, RZ, 0x1f, R14 ;  /* 0x0000001fff107819 */ /* 0x020fe4000001140e */
[----:B0-----:R-:W-:-:S03]  /*29510*/  SHF.R.S32.HI R15, RZ, 0x1f, R6 ;  /* 0x0000001fff0f7819 */ /* 0x001fc60000011406 */
[----:B------:R-:W-:Y:S01]  /*29520*/  STL [R1+0x200], R16 ;  /* 0x0002001001007387 */ /* 0x000fe20000100800 */
[----:B------:R-:W-:-:S03]  /*29530*/  SHF.R.S32.HI R14, RZ, 0x1f, R29 ;  /* 0x0000001fff0e7819 */ /* 0x000fc6000001141d */
[----:B------:R-:W5:Y:S04]  /*29540*/  LDL R6, [R1+0x6dc] ;  /* 0x0006dc0001067983 */ /* 0x000f680000100800 */
[----:B------:R-:W-:Y:S04]  /*29550*/  STL [R1+0x208], R15 ;  /* 0x0002080f01007387 */ /* 0x000fe80000100800 */
[----:B------:R-:W5:Y:S04]  /*29560*/  LDL R29, [R1+0x750] ;  /* 0x00075000011d7983 */ /* 0x000f680000100800 */
[----:B------:R0:W-:Y:S02]  /*29570*/  STL [R1+0x210], R14 ;  /* 0x0002100e01007387 */ /* 0x0001e40000100800 */
[----:B0-----:R-:W-:-:S02]  /*29580*/  SHF.R.S32.HI R14, RZ, 0x1f, R13 ;  /* 0x0000001fff0e7819 */ /* 0x001fc4000001140d */
[----:B------:R-:W-:-:S03]  /*29590*/  SHF.R.S32.HI R13, RZ, 0x1f, R12 ;  /* 0x0000001fff0d7819 */ /* 0x000fc6000001140c */
[----:B------:R-:W-:Y:S04]  /*295a0*/  STL [R1+0x21c], R14 ;  /* 0x00021c0e01007387 */ /* 0x000fe80000100800 */
[----:B------:R-:W-:Y:S01]  /*295b0*/  STL [R1+0x228], R13 ;  /* 0x0002280d01007387 */ /* 0x000fe20000100800 */
[----:B--2---:R-:W-:Y:S02]  /*295c0*/  SHF.R.S32.HI R11, RZ, 0x1f, R11 ;  /* 0x0000001fff0b7819 */ /* 0x004fe4000001140b */
[----:B------:R-:W-:Y:S02]  /*295d0*/  SHF.R.S32.HI R12, RZ, 0x1f, R5 ;  /* 0x0000001fff0c7819 */ /* 0x000fe40000011405 */
[----:B------:R-:W2:Y:S04]  /*295e0*/  LDL R5, [R1+0x784] ;  /* 0x0007840001057983 */ /* 0x000ea80000100800 */
[----:B------:R0:W-:Y:S04]  /*295f0*/  STL [R1+0x230], R11 ;  /* 0x0002300b01007387 */ /* 0x0001e80000100800 */
[----:B------:R-:W-:Y:S01]  /*29600*/  STL [R1+0x238], R12 ;  /* 0x0002380c01007387 */ /* 0x000fe20000100800 */
[----:B0-----:R-:W-:-:S02]  /*29610*/  SHF.R.S32.HI R11, RZ, 0x1f, R9 ;  /* 0x0000001fff0b7819 */ /* 0x001fc40000011409 */
[----:B---3--:R-:W-:Y:S02]  /*29620*/  SHF.R.S32.HI R9, RZ, 0x1f, R4 ;  /* 0x0000001fff097819 */ /* 0x008fe40000011404 */
[----:B------:R-:W3:Y:S04]  /*29630*/  LDL R4, [R1+0x798] ;  /* 0x0007980001047983 */ /* 0x000ee80000100800 */
[----:B------:R-:W-:Y:S04]  /*29640*/  STL [R1+0x23c], R11 ;  /* 0x00023c0b01007387 */ /* 0x000fe80000100800 */
[----:B------:R0:W-:Y:S01]  /*29650*/  STL [R1+0x244], R9 ;  /* 0x0002440901007387 */ /* 0x0001e20000100800 */
[----:B------:R-:W-:-:S03]  /*29660*/  SHF.R.S32.HI R8, RZ, 0x1f, R8 ;  /* 0x0000001fff087819 */ /* 0x000fc60000011408 */
[----:B------:R-:W3:Y:S04]  /*29670*/  LDL R22, [R1+0x79c] ;  /* 0x00079c0001167983 */ /* 0x000ee80000100800 */
[----:B------:R1:W-:Y:S04]  /*29680*/  STL [R1+0x248], R8 ;  /* 0x0002480801007387 */ /* 0x0003e80000100800 */
[----:B0-----:R-:W3:Y:S01]  /*29690*/  LDL R9, [R1+0x7a0] ;  /* 0x0007a00001097983 */ /* 0x001ee20000100800 */
[----:B----4-:R-:W-:-:S05]  /*296a0*/  SHF.R.S32.HI R3, RZ, 0x1f, R3 ;  /* 0x0000001fff037819 */ /* 0x010fca0000011403 */
        /* <DEDUP_REMOVED lines=16> */
[----:B0-----:R-:W4:Y:S04]  /*297b0*/  LDL R0, [R1+0x7b4] ;  /* 0x0007b40001007983 */ /* 0x001f280000100800 */
[----:B------:R-:W4:Y:S04]  /*297c0*/  LDL R14, [R1+0x7b0] ;  /* 0x0007b000010e7983 */ /* 0x000f280000100800 */
[----:B------:R-:W4:Y:S01]  /*297d0*/  LDL R7, [R1+0x7ac] ;  /* 0x0007ac0001077983 */ /* 0x000f220000100800 */
[----:B------:R-:W-:-:S05]  /*297e0*/  SHF.R.S32.HI R2, RZ, 0x1f, R2 ;  /* 0x0000001fff027819 */ /* 0x000fca0000011402 */
[----:B------:R0:W-:Y:S04]  /*297f0*/  STL [R1+0x268], R2 ;  /* 0x0002680201007387 */ /* 0x0001e80000100800 */
[----:B------:R-:W4:Y:S04]  /*29800*/  LDL R13, [R1+0x7a4] ;  /* 0x0007a400010d7983 */ /* 0x000f280000100800 */
[----:B0-----:R-:W4:Y:S01]  /*29810*/  LDL R2, [R1+0x7a8] ;  /* 0x0007a80001027983 */ /* 0x001f220000100800 */
[----:B-----5:R-:W-:-:S05]  /*29820*/  SHF.R.S32.HI R10, RZ, 0x1f, R6 ;  /* 0x0000001fff0a7819 */ /* 0x020fca0000011406 */
[----:B------:R0:W-:Y:S01]  /*29830*/  STL [R1+0x274], R10 ;  /* 0x0002740a01007387 */ /* 0x0001e20000100800 */
[----:B------:R-:W-:-:S03]  /*29840*/  SHF.R.S32.HI R6, RZ, 0x1f, R29 ;  /* 0x0000001fff067819 */ /* 0x000fc6000001141d */
[----:B------:R-:W5:Y:S04]  /*29850*/  LDL R12, [R1+0x794] ;  /* 0x00079400010c7983 */ /* 0x000f680000100800 */
[----:B------:R2:W-:Y:S04]  /*29860*/  STL [R1+0x280], R6 ;  /* 0x0002800601007387 */ /* 0x0005e80000100800 */
[----:B------:R-:W5:Y:S04]  /*29870*/  LDL R11, [R1+0x790] ;  /* 0x00079000010b7983 */ /* 0x000f680000100800 */
[----:B------:R-:W5:Y:S04]  /*29880*/  LDL R29, [R1+0x78c] ;  /* 0x00078c00011d7983 */ /* 0x000f680000100800 */
[----:B0-----:R-:W5:Y:S01]  /*29890*/  LDL R10, [R1+0x788] ;  /* 0x00078800010a7983 */ /* 0x001f620000100800 */
[----:B--2---:R-:W-:-:S03]  /*298a0*/  SHF.R.S32.HI R6, RZ, 0x1f, R5 ;  /* 0x0000001fff067819 */ /* 0x004fc60000011405 */
[----:B------:R-:W2:Y:S04]  /*298b0*/  LDL R5, [R1+0x780] ;  /* 0x0007800001057983 */ /* 0x000ea80000100800 */
[----:B------:R0:W-:Y:S04]  /*298c0*/  STL [R1+0x284], R6 ;  /* 0x0002840601007387 */ /* 0x0001e80000100800 */
[----:B0-----:R-:W2:Y:S01]  /*298d0*/  LDL R6, [R1+0x77c] ;  /* 0x00077c0001067983 */ /* 0x001ea20000100800 */
[----:B---3--:R-:W-:-:S05]  /*298e0*/  SHF.R.S32.HI R4, RZ, 0x1f, R4 ;  /* 0x0000001fff047819 */ /* 0x008fca0000011404 */
[----:B------:R0:W-:Y:S04]  /*298f0*/  STL [R1+0x290], R4 ;  /* 0x0002900401007387 */ /* 0x0001e80000100800 */
[----:B0-----:R-:W3:Y:S01]  /*29900*/  LDL R4, [R1+0x778] ;  /* 0x0007780001047983 */ /* 0x001ee20000100800 */
[----:B------:R-:W-:Y:S02]  /*29910*/  SHF.R.S32.HI R22, RZ, 0x1f, R22 ;  /* 0x0000001fff167819 */ /* 0x000fe40000011416 */
[----:B------:R-:W-:-:S03]  /*29920*/  SHF.R.S32.HI R9, RZ, 0x1f, R9 ;  /* 0x0000001fff097819 */ /* 0x000fc60000011409 */
[----:B------:R-:W-:Y:S04]  /*29930*/  STL [R1+0x294], R22 ;  /* 0x0002941601007387 */ /* 0x000fe80000100800 */
[----:B------:R0:W-:Y:S04]  /*29940*/  STL [R1+0x298], R9 ;  /* 0x0002980901007387 */ /* 0x0001e80000100800 */
[----:B0-----:R-:W3:Y:S01]  /*29950*/  LDL R9, [R1+0x774] ;  /* 0x0007740001097983 */ /* 0x001ee20000100800 */
[----:B----4-:R-:W-:Y:S02]  /*29960*/  SHF.R.S32.HI R8, RZ, 0x1f, R8 ;  /* 0x0000001fff087819 */ /* 0x010fe40000011408 */
[----:B------:R-:W-:-:S03]  /*29970*/  SHF.R.S32.HI R3, RZ, 0x1f, R3 ;  /* 0x0000001fff037819 */ /* 0x000fc60000011403 */
[----:B------:R0:W-:Y:S04]  /*29980*/  STL [R1+0x2a0], R8 ;  /* 0x0002a00801007387 */ /* 0x0001e80000100800 */
[----:B0-----:R-:W4:Y:S04]  /*29990*/  LDL R8, [R1+0x770] ;  /* 0x0007700001087983 */ /* 0x001f280000100800 */
[----:B------:R0:W-:Y:S01]  /*299a0*/  STL [R1+0x2a4], R3 ;  /* 0x0002a40301007387 */ /* 0x0001e20000100800 */
[----:B------:R-:W-:-:S03]  /*299b0*/  SHF.R.S32.HI R22, RZ, 0x1f, R21 ;  /* 0x0000001fff167819 */ /* 0x000fc60000011415 */
[----:B0-----:R-:W4:Y:S01]  /*299c0*/  LDL R3, [R1+0x76c] ;  /* 0x00076c0001037983 */ /* 0x001f220000100800 */
        /* <DEDUP_REMOVED lines=16> */
[----:B0-----:R-:W-:Y:S02]  /*29ad0*/  SHF.R.S32.HI R16, RZ, 0x1f, R14 ;  /* 0x0000001fff107819 */ /* 0x001fe4000001140e */
[----:B-1----:R-:W-:-:S03]  /*29ae0*/  SHF.R.S32.HI R15, RZ, 0x1f, R7 ;  /* 0x0000001fff0f7819 */ /* 0x002fc60000011407 */
[----:B------:R-:W-:Y:S04]  /*29af0*/  STL [R1+0x2e4], R16 ;  /* 0x0002e41001007387 */ /* 0x000fe80000100800 */
[----:B------:R-:W4:Y:S01]  /*29b00*/  LDL R7, [R1+0x764] ;  /* 0x0007640001077983 */ /* 0x000f220000100800 */
[----:B------:R-:W-:-:S03]  /*29b10*/  SHF.R.S32.HI R14, RZ, 0x1f, R2 ;  /* 0x0000001fff0e7819 */ /* 0x000fc60000011402 */
[----:B------:R-:W-:Y:S04]  /*29b20*/  STL [R1+0x2e8], R15 ;  /* 0x0002e80f01007387 */ /* 0x000fe80000100800 */
[----:B------:R-:W4:Y:S04]  /*29b30*/  LDL R2, [R1+0x760] ;  /* 0x0007600001027983 */ /* 0x000f280000100800 */
[----:B------:R0:W-:Y:S02]  /*29b40*/  STL [R1+0x2ec], R14 ;  /* 0x0002ec0e01007387 */ /* 0x0001e40000100800 */
[----:B0-----:R-:W-:-:S02]  /*29b50*/  SHF.R.S32.HI R14, RZ, 0x1f, R13 ;  /* 0x0000001fff0e7819 */ /* 0x001fc4000001140d */
[----:B-----5:R-:W-:Y:S02]  /*29b60*/  SHF.R.S32.HI R13, RZ, 0x1f, R12 ;  /* 0x0000001fff0d7819 */ /* 0x020fe4000001140c */
[----:B------:R-:W-:Y:S01]  /*29b70*/  SHF.R.S32.HI R11, RZ, 0x1f, R11 ;  /* 0x0000001fff0b7819 */ /* 0x000fe2000001140b */
[----:B------:R-:W-:Y:S01]  /*29b80*/  STL [R1+0x2f0], R14 ;  /* 0x0002f00e01007387 */ /* 0x000fe20000100800 */
[----:B------:R-:W-:-:S03]  /*29b90*/  SHF.R.S32.HI R12, RZ, 0x1f, R29 ;  /* 0x0000001fff0c7819 */ /* 0x000fc6000001141d */
[----:B------:R-:W-:Y:S04]  /*29ba0*/  STL [R1+0x2f4], R13 ;  /* 0x0002f40d01007387 */ /* 0x000fe80000100800 */
[----:B------:R-:W5:Y:S04]  /*29bb0*/  LDL R29, [R1+0x75c] ;  /* 0x00075c00011d7983 */ /* 0x000f680000100800 */
[----:B------:R0:W-:Y:S04]  /*29bc0*/  STL [R1+0x2fc], R11 ;  /* 0x0002fc0b01007387 */ /* 0x0001e80000100800 */
[----:B------:R-:W-:Y:S01]  /*29bd0*/  STL [R1+0x300], R12 ;  /* 0x0003000c01007387 */ /* 0x000fe20000100800 */
[----:B0-----:R-:W-:-:S02]  /*29be0*/  SHF.R.S32.HI R11, RZ, 0x1f, R10 ;  /* 0x0000001fff0b7819 */ /* 0x001fc4000001140a */
[----:B--2---:R-:W-:Y:S02]  /*29bf0*/  SHF.R.S32.HI R10, RZ, 0x1f, R5 ;  /* 0x0000001fff0a7819 */ /* 0x004fe40000011405 */
[----:B------:R-:W2:Y:S04]  /*29c00*/  LDL R5, [R1+0x758] ;  /* 0x0007580001057983 */ /* 0x000ea80000100800 */
[----:B------:R-:W-:Y:S04]  /*29c10*/  STL [R1+0x304], R11 ;  /* 0x0003040b01007387 */ /* 0x000fe80000100800 */
[----:B------:R0:W-:Y:S01]  /*29c20*/  STL [R1+0x308], R10 ;  /* 0x0003080a01007387 */ /* 0x0001e20000100800 */
[----:B------:R-:W-:-:S03]  /*29c30*/  SHF.R.S32.HI R6, RZ, 0x1f, R6 ;  /* 0x0000001fff067819 */ /* 0x000fc60000011406 */
[----:B------:R-:W2:Y:S04]  /*29c40*/  LDL R22, [R1+0x754] ;  /* 0x0007540001167983 */ /* 0x000ea80000100800 */
[----:B------:R1:W-:Y:S04]  /*29c50*/  STL [R1+0x314], R6 ;  /* 0x0003140601007387 */ /* 0x0003e80000100800 */
[----:B0-----:R-:W2:Y:S01]  /*29c60*/  LDL R10, [R1+0x74c] ;  /* 0x00074c00010a7983 */ /* 0x001ea20000100800 */
[----:B---3--:R-:W-:-:S05]  /*29c70*/  SHF.R.S32.HI R4, RZ, 0x1f, R4 ;  /* 0x0000001fff047819 */ /* 0x008fca0000011404 */
[----:B------:R0:W-:Y:S04]  /*29c80*/  STL [R1+0x318], R4 ;  /* 0x0003180401007387 */ /* 0x0001e80000100800 */
[----:B-1----:R-:W3:Y:S04]  /*29c90*/  LDL R6, [R1+0x748] ;  /* 0x0007480001067983 */ /* 0x002ee80000100800 */
[----:B0-----:R-:W3:Y:S01]  /*29ca0*/  LDL R4, [R1+0x744] ;  /* 0x0007440001047983 */ /* 0x001ee20000100800 */
[----:B------:R-:W-:-:S05]  /*29cb0*/  SHF.R.S32.HI R9, RZ, 0x1f, R9 ;  /* 0x0000001fff097819 */ /* 0x000fca0000011409 */
[----:B------:R-:W-:Y:S04]  /*29cc0*/  STL [R1+0x31c], R9 ;  /* 0x00031c0901007387 */ /* 0x000fe80000100800 */
[----:B------:R-:W3:Y:S01]  /*29cd0*/  LDL R21, [R1+0x740] ;  /* 0x0007400001157983 */ /* 0x000ee20000100800 */
[----:B----4-:R-:W-:-:S05]  /*29ce0*/  SHF.R.S32.HI R8, RZ, 0x1f, R8 ;  /* 0x0000001fff087819 */ /* 0x010fca0000011408 */
        /* <DEDUP_REMOVED lines=16> */
[----:B------:R-:W-:-:S05]  /*29df0*/  SHF.R.S32.HI R7, RZ, 0x1f, R7 ;  /* 0x0000001fff077819 */ /* 0x000fca0000011407 */
[----:B------:R-:W-:Y:S01]  /*29e00*/  STL [R1+0x32c], R7 ;  /* 0x00032c0701007387 */ /* 0x000fe20000100800 */
[----:B------:R-:W-:-:S03]  /*29e10*/  SHF.R.S32.HI R2, RZ, 0x1f, R2 ;  /* 0x0000001fff027819 */ /* 0x000fc60000011402 */
[----:B------:R-:W4:Y:S04]  /*29e20*/  LDL R12, [R1+0x710] ;  /* 0x00071000010c7983 */ /* 0x000f280000100800 */
[----:B------:R0:W-:Y:S04]  /*29e30*/  STL [R1+0x330], R2 ;  /* 0x0003300201007387 */ /* 0x0001e80000100800 */
[----:B------:R-:W4:Y:S04]  /*29e40*/  LDL R11, [R1+0x70c] ;  /* 0x00070c00010b7983 */ /* 0x000f280000100800 */
[----:B------:R-:W4:Y:S04]  /*29e50*/  LDL R9, [R1+0x704] ;  /* 0x0007040001097983 */ /* 0x000f280000100800 */
[----:B0-----:R-:W4:Y:S01]  /*29e60*/  LDL R2, [R1+0x708] ;  /* 0x0007080001027983 */ /* 0x001f220000100800 */
[----:B-----5:R-:W-:-:S03]  /*29e70*/  SHF.R.S32.HI R7, RZ, 0x1f, R29 ;  /* 0x0000001fff077819 */ /* 0x020fc6000001141d */
[----:B------:R-:W5:Y:S04]  /*29e80*/  LDL R29, [R1+0x700] ;  /* 0x00070000011d7983 */ /* 0x000f680000100800 */
[----:B------:R0:W-:Y:S04]  /*29e90*/  STL [R1+0x334], R7 ;  /* 0x0003340701007387 */ /* 0x0001e80000100800 */
[----:B0-----:R-:W5:Y:S01]  /*29ea0*/  LDL R7, [R1+0x6fc] ;  /* 0x0006fc0001077983 */ /* 0x001f620000100800 */
[----:B--2---:R-:W-:-:S05]  /*29eb0*/  SHF.R.S32.HI R5, RZ, 0x1f, R5 ;  /* 0x0000001fff057819 */ /* 0x004fca0000011405 */
[----:B------:R0:W-:Y:S04]  /*29ec0*/  STL [R1+0x338], R5 ;  /* 0x0003380501007387 */ /* 0x0001e80000100800 */
[----:B0-----:R-:W2:Y:S01]  /*29ed0*/  LDL R5, [R1+0x6f8] ;  /* 0x0006f80001057983 */ /* 0x001ea20000100800 */
[----:B------:R-:W-:Y:S02]  /*29ee0*/  SHF.R.S32.HI R22, RZ, 0x1f, R22 ;  /* 0x0000001fff167819 */ /* 0x000fe40000011416 */
[----:B------:R-:W-:-:S03]  /*29ef0*/  SHF.R.S32.HI R10, RZ, 0x1f, R10 ;  /* 0x0000001fff0a7819 */ /* 0x000fc6000001140a */
[----:B------:R-:W-:Y:S04]  /*29f00*/  STL [R1+0x33c], R22 ;  /* 0x00033c1601007387 */ /* 0x000fe80000100800 */
[----:B------:R0:W-:Y:S04]  /*29f10*/  STL [R1+0x340], R10 ;  /* 0x0003400a01007387 */ /* 0x0001e80000100800 */
[----:B0-----:R-:W2:Y:S01]  /*29f20*/  LDL R10, [R1+0x6f4] ;  /* 0x0006f400010a7983 */ /* 0x001ea20000100800 */
[----:B---3--:R-:W-:Y:S02]  /*29f30*/  SHF.R.S32.HI R6, RZ, 0x1f, R6 ;  /* 0x0000001fff067819 */ /* 0x008fe40000011406 */
[----:B------:R-:W-:-:S03]  /*29f40*/  SHF.R.S32.HI R4, RZ, 0x1f, R4 ;  /* 0x0000001fff047819 */ /* 0x000fc60000011404 */
[----:B------:R0:W-:Y:S04]  /*29f50*/  STL [R1+0x348], R6 ;  /* 0x0003480601007387 */ /* 0x0001e80000100800 */
[----:B0-----:R-:W3:Y:S04]  /*29f60*/  LDL R6, [R1+0x6f0] ;  /* 0x0006f00001067983 */ /* 0x001ee80000100800 */
[----:B------:R0:W-:Y:S01]  /*29f70*/  STL [R1+0x34c], R4 ;  /* 0x00034c0401007387 */ /* 0x0001e20000100800 */
[----:B------:R-:W-:-:S03]  /*29f80*/  SHF.R.S32.HI R22, RZ, 0x1f, R21 ;  /* 0x0000001fff167819 */ /* 0x000fc60000011415 */
[----:B0-----:R-:W3:Y:S04]  /*29f90*/  LDL R4, [R1+0x6ec] ;  /* 0x0006ec0001047983 */ /* 0x001ee80000100800 */
[----:B------:R-:W-:Y:S01]  /*29fa0*/  STL [R1+0x350], R22 ;  /* 0x0003501601007387 */ /* 0x000fe20000100800 */
[----:B----4-:R-:W-:-:S05]  /*29fb0*/  SHF.R.S32.HI R21, RZ, 0x1f, R20 ;  /* 0x0000001fff157819 */ /* 0x010fca0000011414 */
        /* <DEDUP_REMOVED lines=23> */
[----:B------:R-:W-:-:S03]  /*2a130*/  SHF.R.S32.HI R13, RZ, 0x1f, R12 ;  /* 0x0000001fff0d7819 */ /* 0x000fc6000001140c */
[----:B------:R-:W-:Y:S04]  /*2a140*/  STL [R1+0x3a8], R14 ;  /* 0x0003a80e01007387 */ /* 0x000fe80000100800 */
[----:B------:R-:W-:Y:S01]  /*2a150*/  STL [R1+0x3ac], R13 ;  /* 0x0003ac0d01007387 */ /* 0x000fe20000100800 */
[----:B------:R-:W-:-:S03]  /*2a160*/  SHF.R.S32.HI R12, RZ, 0x1f, R2 ;  /* 0x0000001fff0c7819 */ /* 0x000fc60000011402 */
[----:B------:R-:W4:Y:S01]  /*2a170*/  LDL R2, [R1+0x6d8] ;  /* 0x0006d80001027983 */ /* 0x000f220000100800 */
[----:B------:R-:W-:-:S05]  /*2a180*/  SHF.R.S32.HI R11, RZ, 0x1f, R11 ;  /* 0x0000001fff0b7819 */ /* 0x000fca000001140b */
[----:B------:R0:W-:Y:S04]  /*2a190*/  STL [R1+0x3b0], R11 ;  /* 0x0003b00b01007387 */ /* 0x0001e80000100800 */
[----:B------:R-:W-:Y:S01]  /*2a1a0*/  STL [R1+0x3b4], R12 ;  /* 0x0003b40c01007387 */ /* 0x000fe20000100800 */
[----:B0-----:R-:W-:Y:S02]  /*2a1b0*/  SHF.R.S32.HI R11, RZ, 0x1f, R9 ;  /* 0x0000001fff0b7819 */ /* 0x001fe40000011409 */
[----:B-----5:R-:W-:Y:S02]  /*2a1c0*/  SHF.R.S32.HI R9, RZ, 0x1f, R29 ;  /* 0x0000001fff097819 */ /* 0x020fe4000001141d */
[----:B------:R-:W5:Y:S01]  /*2a1d0*/  LDL R29, [R1+0x6d4] ;  /* 0x0006d400011d7983 */ /* 0x000f620000100800 */
[----:B------:R-:W-:-:S03]  /*2a1e0*/  SHF.R.S32.HI R7, RZ, 0x1f, R7 ;  /* 0x0000001fff077819 */ /* 0x000fc60000011407 */
[----:B------:R-:W-:Y:S04]  /*2a1f0*/  STL [R1+0x3b8], R11 ;  /* 0x0003b80b01007387 */ /* 0x000fe80000100800 */
[----:B------:R0:W-:Y:S04]  /*2a200*/  STL [R1+0x3bc], R9 ;  /* 0x0003bc0901007387 */ /* 0x0001e80000100800 */
[----:B------:R-:W5:Y:S04]  /*2a210*/  LDL R22, [R1+0x6d0] ;  /* 0x0006d00001167983 */ /* 0x000f680000100800 */
[----:B------:R1:W-:Y:S04]  /*2a220*/  STL [R1+0x3c0], R7 ;  /* 0x0003c00701007387 */ /* 0x0003e80000100800 */
[----:B0-----:R-:W5:Y:S01]  /*2a230*/  LDL R9, [R1+0x6cc] ;  /* 0x0006cc0001097983 */ /* 0x001f620000100800 */
[----:B--2---:R-:W-:-:S05]  /*2a240*/  SHF.R.S32.HI R5, RZ, 0x1f, R5 ;  /* 0x0000001fff057819 */ /* 0x004fca0000011405 */
[----:B------:R0:W-:Y:S04]  /*2a250*/  STL [R1+0x3c4], R5 ;  /* 0x0003c40501007387 */ /* 0x0001e80000100800 */
[----:B-1----:R-:W2:Y:S04]  /*2a260*/  LDL R7, [R1+0x6c8] ;  /* 0x0006c80001077983 */ /* 0x002ea80000100800 */
[----:B0-----:R-:W2:Y:S01]  /*2a270*/  LDL R5, [R1+0x6c4] ;  /* 0x0006c40001057983 */ /* 0x001ea20000100800 */
[----:B------:R-:W-:-:S05]  /*2a280*/  SHF.R.S32.HI R10, RZ, 0x1f, R10 ;  /* 0x0000001fff0a7819 */ /* 0x000fca000001140a */
[----:B------:R-:W-:Y:S04]  /*2a290*/  STL [R1+0x3c8], R10 ;  /* 0x0003c80a01007387 */ /* 0x000fe80000100800 */
[----:B------:R-:W2:Y:S01]  /*2a2a0*/  LDL R21, [R1+0x6c0] ;  /* 0x0006c00001157983 */ /* 0x000ea20000100800 */
[----:B---3--:R-:W-:-:S05]  /*2a2b0*/  SHF.R.S32.HI R6, RZ, 0x1f, R6 ;  /* 0x0000001fff067819 */ /* 0x008fca0000011406 */
[----:B------:R-:W-:Y:S04]  /*2a2c0*/  STL [R1+0x3cc], R6 ;  /* 0x0003cc0601007387 */ /* 0x000fe80000100800 */
[----:B------:R-:W3:Y:S01]  /*2a2d0*/  LDL R20, [R1+0x6b4] ;  /* 0x0006b40001147983 */ /* 0x000ee20000100800 */
[----:B------:R-:W-:-:S05]  /*2a2e0*/  SHF.R.S32.HI R4, RZ, 0x1f, R4 ;  /* 0x0000001fff047819 */ /* 0x000fca0000011404 */
[----:B------:R0:W-:Y:S04]  /*2a2f0*/  STL [R1+0x3d0], R4 ;  /* 0x0003d00401007387 */ /* 0x0001e80000100800 */
[----:B------:R-:W3:Y:S04]  /*2a300*/  LDL R19, [R1+0x6b0] ;  /* 0x0006b00001137983 */ /* 0x000ee80000100800 */
[----:B------:R-:W3:Y:S04]  /*2a310*/  LDL R18, [R1+0x6ac] ;  /* 0x0006ac0001127983 */ /* 0x000ee80000100800 */
[----:B------:R-:W3:Y:S04]  /*2a320*/  LDL R17, [R1+0x6a8] ;  /* 0x0006a80001117983 */ /* 0x000ee80000100800 */
[----:B------:R-:W3:Y:S04]  /*2a330*/  LDL R16, [R1+0x6a4] ;  /* 0x0006a40001107983 */ /* 0x000ee80000100800 */
[----:B------:R-:W3:Y:S04]  /*2a340*/  LDL R15, [R1+0x6a0] ;  /* 0x0006a000010f7983 */ /* 0x000ee80000100800 */
[----:B0-----:R-:W3:Y:S04]  /*2a350*/  LDL R4, [R1+0x698] ;  /* 0x0006980001047983 */ /* 0x001ee80000100800 */
[----:B------:R-:W3:Y:S04]  /*2a360*/  LDL R14, [R1+0x694] ;  /* 0x00069400010e7983 */ /* 0x000ee80000100800 */
[----:B------:R-:W3:Y:S01]  /*2a370*/  LDL R6, [R1+0x690] ;  /* 0x0006900001067983 */ /* 0x000ee20000100800 */
[----:B----4-:R-:W-:-:S05]  /*2a380*/  SHF.R.S32.HI R3, RZ, 0x1f, R3 ;  /* 0x0000001fff037819 */ /* 0x010fca0000011403 */
        /* <DEDUP_REMOVED lines=15> */
[----:B-----5:R-:W-:-:S05]  /*2a480*/  SHF.R.S32.HI R29, RZ, 0x1f, R29 ;  /* 0x0000001fff1d7819 */ /* 0x020fca000001141d */
[----:B------:R0:W-:Y:S01]  /*2a490*/  STL [R1+0x3e8], R29 ;  /* 0x0003e81d01007387 */ /* 0x0001e20000100800 */
[----:B------:R-:W-:-:S03]  /*2a4a0*/  SHF.R.S32.HI R22, RZ, 0x1f, R22 ;  /* 0x0000001fff167819 */ /* 0x000fc60000011416 */
[----:B0-----:R-:W5:Y:S01]  /*2a4b0*/  LDL R29, [R1+0x670] ;  /* 0x00067000011d7983 */ /* 0x001f620000100800 */
[----:B------:R-:W-:-:S03]  /*2a4c0*/  SHF.R.S32.HI R9, RZ, 0x1f, R9 ;  /* 0x0000001fff097819 */ /* 0x000fc60000011409 */
[----:B------:R-:W-:Y:S04]  /*2a4d0*/  STL [R1+0x3ec], R22 ;  /* 0x0003ec1601007387 */ /* 0x000fe80000100800 */
[----:B------:R0:W-:Y:S04]  /*2a4e0*/  STL [R1+0x3f0], R9 ;  /* 0x0003f00901007387 */ /* 0x0001e80000100800 */
[----:B0-----:R-:W5:Y:S01]  /*2a4f0*/  LDL R9, [R1+0x66c] ;  /* 0x00066c0001097983 */ /* 0x001f620000100800 */
[----:B--2---:R-:W-:Y:S02]  /*2a500*/  SHF.R.S32.HI R7, RZ, 0x1f, R7 ;  /* 0x0000001fff077819 */ /* 0x004fe40000011407 */
[----:B------:R-:W-:-:S03]  /*2a510*/  SHF.R.S32.HI R5, RZ, 0x1f, R5 ;  /* 0x0000001fff057819 */ /* 0x000fc60000011405 */
[----:B------:R0:W-:Y:S04]  /*2a520*/  STL [R1+0x3f4], R7 ;  /* 0x0003f40701007387 */ /* 0x0001e80000100800 */
[----:B0-----:R-:W2:Y:S04]  /*2a530*/  LDL R7, [R1+0x668] ;  /* 0x0006680001077983 */ /* 0x001ea80000100800 */
[----:B------:R0:W-:Y:S01]  /*2a540*/  STL [R1+0x3f8], R5 ;  /* 0x0003f80501007387 */ /* 0x0001e20000100800 */
[----:B------:R-:W-:-:S03]  /*2a550*/  SHF.R.S32.HI R22, RZ, 0x1f, R21 ;  /* 0x0000001fff167819 */ /* 0x000fc60000011415 */
[----:B0-----:R-:W2:Y:S04]  /*2a560*/  LDL R5, [R1+0x664] ;  /* 0x0006640001057983 */ /* 0x001ea80000100800 */
[----:B------:R-:W-:Y:S01]  /*2a570*/  STL [R1+0x3fc], R22 ;  /* 0x0003fc1601007387 */ /* 0x000fe20000100800 */
[----:B---3--:R-:W-:-:S05]  /*2a580*/  SHF.R.S32.HI R21, RZ, 0x1f, R20 ;  /* 0x0000001fff157819 */ /* 0x008fca0000011414 */
        /* <DEDUP_REMOVED lines=11> */
[----:B------:R-:W3:Y:S04]  /*2a640*/  LDL R4, [R1+0x660] ;  /* 0x0006600001047983 */ /* 0x000ee80000100800 */
[----:B------:R0:W-:Y:S04]  /*2a650*/  STL [R1+0x414], R16 ;  /* 0x0004141001007387 */ /* 0x0001e80000100800 */
[----:B------:R1:W-:Y:S01]  /*2a660*/  STL [R1+0x418], R15 ;  /* 0x0004180f01007387 */ /* 0x0003e20000100800 */
[----:B0-----:R-:W-:Y:S02]  /*2a670*/  SHF.R.S32.HI R16, RZ, 0x1f, R14 ;  /* 0x0000001fff107819 */ /* 0x001fe4000001140e */
[----:B-1----:R-:W-:-:S03]  /*2a680*/  SHF.R.S32.HI R15, RZ, 0x1f, R6 ;  /* 0x0000001fff0f7819 */ /* 0x002fc60000011406 */
[----:B------:R-:W-:Y:S04]  /*2a690*/  STL [R1+0x41c], R16 ;  /* 0x00041c1001007387 */ /* 0x000fe80000100800 */
[----:B------:R-:W3:Y:S04]  /*2a6a0*/  LDL R6, [R1+0x65c] ;  /* 0x00065c0001067983 */ /* 0x000ee80000100800 */
[----:B------:R-:W-:Y:S01]  /*2a6b0*/  STL [R1+0x420], R15 ;  /* 0x0004200f01007387 */ /* 0x000fe20000100800 */
[----:B----4-:R-:W-:-:S03]  /*2a6c0*/  SHF.R.S32.HI R14, RZ, 0x1f, R3 ;  /* 0x0000001fff0e7819 */ /* 0x010fc60000011403 */
[----:B------:R-:W4:Y:S04]  /*2a6d0*/  LDL R3, [R1+0x658] ;  /* 0x0006580001037983 */ /* 0x000f280000100800 */
[----:B------:R0:W-:Y:S02]  /*2a6e0*/  STL [R1+0x424], R14 ;  /* 0x0004240e01007387 */ /* 0x0001e40000100800 */
[----:B0-----:R-:W-:Y:S02]  /*2a6f0*/  SHF.R.S32.HI R14, RZ, 0x1f, R13 ;  /* 0x0000001fff0e7819 */ /* 0x001fe4000001140d */
[----:B------:R-:W-:-:S03]  /*2a700*/  SHF.R.S32.HI R13, RZ, 0x1f, R12 ;  /* 0x0000001fff0d7819 */ /* 0x000fc6000001140c */
[----:B------:R-:W-:Y:S01]  /*2a710*/  STL [R1+0x42c], R14 ;  /* 0x00042c0e01007387 */ /* 0x000fe20000100800 */
[----:B------:R-:W-:-:S03]  /*2a720*/  SHF.R.S32.HI R12, RZ, 0x1f, R11 ;  /* 0x0000001fff0c7819 */ /* 0x000fc6000001140b */
[----:B------:R-:W-:Y:S01]  /*2a730*/  STL [R1+0x430], R13 ;  /* 0x0004300d01007387 */ /* 0x000fe20000100800 */
[----:B------:R-:W-:-:S03]  /*2a740*/  SHF.R.S32.HI R11, RZ, 0x1f, R0 ;  /* 0x0000001fff0b7819 */ /* 0x000fc60000011400 */
[----:B------:R-:W4:Y:S04]  /*2a750*/  LDL R0, [R1+0x654] ;  /* 0x0006540001007983 */ /* 0x000f280000100800 */
[----:B------:R-:W-:Y:S04]  /*2a760*/  STL [R1+0x434], R12 ;  /* 0x0004340c01007387 */ /* 0x000fe80000100800 */
[----:B------:R0:W-:Y:S02]  /*2a770*/  STL [R1+0x438], R11 ;  /* 0x0004380b01007387 */ /* 0x0001e40000100800 */
[----:B0-----:R-:W-:-:S02]  /*2a780*/  SHF.R.S32.HI R11, RZ, 0x1f, R2 ;  /* 0x0000001fff0b7819 */ /* 0x001fc40000011402 */
[----:B------:R-:W4:Y:S01]  /*2a790*/  LDL R2, [R1+0x650] ;  /* 0x0006500001027983 */ /* 0x000f220000100800 */
[----:B------:R-:W-:-:S05]  /*2a7a0*/  SHF.R.S32.HI R10, RZ, 0x1f, R10 ;  /* 0x0000001fff0a7819 */ /* 0x000fca000001140a */
[----:B------:R0:W-:Y:S04]  /*2a7b0*/  STL [R1+0x43c], R10 ;  /* 0x00043c0a01007387 */ /* 0x0001e80000100800 */
[----:B------:R-:W-:Y:S04]  /*2a7c0*/  STL [R1+0x440], R11 ;  /* 0x0004400b01007387 */ /* 0x000fe80000100800 */
[----:B------:R-:W4:Y:S01]  /*2a7d0*/  LDL R22, [R1+0x64c] ;  /* 0x00064c0001167983 */ /* 0x000f220000100800 */
[----:B0-----:R-:W-:Y:S02]  /*2a7e0*/  SHF.R.S32.HI R10, RZ, 0x1f, R8 ;  /* 0x0000001fff0a7819 */ /* 0x001fe40000011408 */
[----:B-----5:R-:W-:-:S03]  /*2a7f0*/  SHF.R.S32.HI R8, RZ, 0x1f, R29 ;  /* 0x0000001fff087819 */ /* 0x020fc6000001141d */
[----:B------:R0:W-:Y:S04]  /*2a800*/  STL [R1+0x448], R10 ;  /* 0x0004480a01007387 */ /* 0x0001e80000100800 */
[----:B0-----:R-:W5:Y:S04]  /*2a810*/  LDL R10, [R1+0x648] ;  /* 0x00064800010a7983 */ /* 0x001f680000100800 */
[----:B------:R0:W-:Y:S04]  /*2a820*/  STL [R1+0x44c], R8 ;  /* 0x00044c0801007387 */ /* 0x0001e80000100800 */
[----:B------:R-:W5:Y:S01]  /*2a830*/  LDL R29, [R1+0x63c] ;  /* 0x00063c00011d7983 */ /* 0x000f620000100800 */
[----:B------:R-:W-:-:S03]  /*2a840*/  SHF.R.S32.HI R9, RZ, 0x1f, R9 ;  /* 0x0000001fff097819 */ /* 0x000fc60000011409 */
[----:B0-----:R-:W5:Y:S04]  /*2a850*/  LDL R8, [R1+0x640] ;  /* 0x0006400001087983 */ /* 0x001f680000100800 */
[----:B------:R-:W-:Y:S04]  /*2a860*/  STL [R1+0x450], R9 ;  /* 0x0004500901007387 */ /* 0x000fe80000100800 */
[----:B------:R-:W5:Y:S01]  /*2a870*/  LDL R21, [R1+0x638] ;  /* 0x0006380001157983 */ /* 0x000f620000100800 */
[----:B--2---:R-:W-:-:S05]  /*2a880*/  SHF.R.S32.HI R7, RZ, 0x1f, R7 ;  /* 0x0000001fff077819 */ /* 0x004fca0000011407 */
[----:B------:R-:W-:Y:S04]  /*2a890*/  STL [R1+0x454], R7 ;  /* 0x0004540701007387 */ /* 0x000fe80000100800 */
[----:B------:R-:W2:Y:S01]  /*2a8a0*/  LDL R20, [R1+0x634] ;  /* 0x0006340001147983 */ /* 0x000ea20000100800 */
[----:B------:R-:W-:-:S05]  /*2a8b0*/  SHF.R.S32.HI R5, RZ, 0x1f, R5 ;  /* 0x0000001fff057819 */ /* 0x000fca0000011405 */
[----:B------:R0:W-:Y:S04]  /*2a8c0*/  STL [R1+0x458], R5 ;  /* 0x0004580501007387 */ /* 0x0001e80000100800 */
[----:B------:R-:W2:Y:S04]  /*2a8d0*/  LDL R19, [R1+0x630] ;  /* 0x0006300001137983 */ /* 0x000ea80000100800 */
[----:B------:R-:W2:Y:S04]  /*2a8e0*/  LDL R18, [R1+0x62c] ;  /* 0x00062c0001127983 */ /* 0x000ea80000100800 */
[----:B------:R-:W2:Y:S04]  /*2a8f0*/  LDL R17, [R1+0x628] ;  /* 0x0006280001117983 */ /* 0x000ea80000100800 */
[----:B------:R-:W2:Y:S04]  /*2a900*/  LDL R16, [R1+0x624] ;  /* 0x0006240001107983 */ /* 0x000ea80000100800 */
[----:B------:R-:W2:Y:S04]  /*2a910*/  LDL R15, [R1+0x620] ;  /* 0x00062000010f7983 */ /* 0x000ea80000100800 */
[----:B0-----:R-:W2:Y:S04]  /*2a920*/  LDL R5, [R1+0x61c] ;  /* 0x00061c0001057983 */ /* 0x001ea80000100800 */
[----:B------:R-:W2:Y:S04]  /*2a930*/  LDL R14, [R1+0x618] ;  /* 0x00061800010e7983 */ /* 0x000ea80000100800 */
[----:B------:R-:W2:Y:S01]  /*2a940*/  LDL R7, [R1+0x614] ;  /* 0x0006140001077983 */ /* 0x000ea20000100800 */
[----:B---3--:R-:W-:-:S05]  /*2a950*/  SHF.R.S32.HI R4, RZ, 0x1f, R4 ;  /* 0x0000001fff047819 */ /* 0x008fca0000011404 */
[----:B------:R0:W-:Y:S04]  /*2a960*/  STL [R1+0x460], R4 ;  /* 0x0004600401007387 */ /* 0x0001e80000100800 */
[----:B------:R-:W3:Y:S04]  /*2a970*/  LDL R13, [R1+0x60c] ;  /* 0x00060c00010d7983 */ /* 0x000ee80000100800 */
[----:B0-----:R-:W3:Y:S01]  /*2a980*/  LDL R4, [R1+0x610] ;  /* 0x0006100001047983 */ /* 0x001ee20000100800 */
[----:B------:R-:W-:-:S05]  /*2a990*/  SHF.R.S32.HI R6, RZ, 0x1f, R6 ;  /* 0x0000001fff067819 */ /* 0x000fca0000011406 */
[----:B------:R-:W-:Y:S01]  /*2a9a0*/  STL [R1+0x468], R6 ;  /* 0x0004680601007387 */ /* 0x000fe20000100800 */
[----:B----4-:R-:W-:-:S03]  /*2a9b0*/  SHF.R.S32.HI R3, RZ, 0x1f, R3 ;  /* 0x0000001fff037819 */ /* 0x010fc60000011403 */
        /* <DEDUP_REMOVED lines=12> */
[----:B------:R-:W-:-:S05]  /*2aa80*/  SHF.R.S32.HI R22, RZ, 0x1f, R22 ;  /* 0x0000001fff167819 */ /* 0x000fca0000011416 */
[----:B------:R0:W-:Y:S01]  /*2aa90*/  STL [R1+0x488], R22 ;  /* 0x0004881601007387 */ /* 0x0001e20000100800 */
[----:B-----5:R-:W-:-:S05]  /*2aaa0*/  SHF.R.S32.HI R10, RZ, 0x1f, R10 ;  /* 0x0000001fff0a7819 */ /* 0x020fca000001140a */
[----:B------:R1:W-:Y:S01]  /*2aab0*/  STL [R1+0x48c], R10 ;  /* 0x00048c0a01007387 */ /* 0x0003e20000100800 */
[----:B0-----:R-:W-:Y:S02]  /*2aac0*/  SHF.R.S32.HI R22, RZ, 0x1f, R29 ;  /* 0x0000001fff167819 */ /* 0x001fe4000001141d */
[----:B------:R-:W-:Y:S01]  /*2aad0*/  SHF.R.S32.HI R8, RZ, 0x1f, R8 ;  /* 0x0000001fff087819 */ /* 0x000fe20000011408 */
[----:B-1----:R-:W5:Y:S04]  /*2aae0*/  LDL R10, [R1+0x5e8] ;  /* 0x0005e800010a7983 */ /* 0x002f680000100800 */
[----:B------:R0:W-:Y:S04]  /*2aaf0*/  STL [R1+0x490], R8 ;  /* 0x0004900801007387 */ /* 0x0001e80000100800 */
[----:B0-----:R-:W5:Y:S04]  /*2ab00*/  LDL R8, [R1+0x5e4] ;  /* 0x0005e40001087983 */ /* 0x001f680000100800 */
[----:B------:R0:W-:Y:S04]  /*2ab10*/  STL [R1+0x494], R22 ;  /* 0x0004941601007387 */ /* 0x0001e80000100800 */
[----:B------:R-:W5:Y:S01]  /*2ab20*/  LDL R29, [R1+0x5e0] ;  /* 0x0005e000011d7983 */ /* 0x000f620000100800 */
[----:B0-----:R-:W-:-:S05]  /*2ab30*/  SHF.R.S32.HI R22, RZ, 0x1f, R21 ;  /* 0x0000001fff167819 */ /* 0x001fca0000011415 */
[----:B------:R-:W-:Y:S01]  /*2ab40*/  STL [R1+0x498], R22 ;  /* 0x0004981601007387 */ /* 0x000fe20000100800 */
[----:B--2---:R-:W-:-:S05]  /*2ab50*/  SHF.R.S32.HI R21, RZ, 0x1f, R20 ;  /* 0x0000001fff157819 */ /* 0x004fca0000011414 */
        /* <DEDUP_REMOVED lines=11> */
[----:B------:R-:W2:Y:S04]  /*2ac10*/  LDL R5, [R1+0x5dc] ;  /* 0x0005dc0001057983 */ /* 0x000ea80000100800 */
[----:B------:R0:W-:Y:S04]  /*2ac20*/  STL [R1+0x4c4], R16 ;  /* 0x0004c41001007387 */ /* 0x0001e80000100800 */
[----:B------:R1:W-:Y:S01]  /*2ac30*/  STL [R1+0x4c8], R15 ;  /* 0x0004c80f01007387 */ /* 0x0003e20000100800 */
[----:B0-----:R-:W-:Y:S02]  /*2ac40*/  SHF.R.S32.HI R16, RZ, 0x1f, R14 ;  /* 0x0000001fff107819 */ /* 0x001fe4000001140e */
[----:B-1----:R-:W-:-:S03]  /*2ac50*/  SHF.R.S32.HI R15, RZ, 0x1f, R7 ;  /* 0x0000001fff0f7819 */ /* 0x002fc60000011407 */
[----:B------:R-:W-:Y:S04]  /*2ac60*/  STL [R1+0x4cc], R16 ;  /* 0x0004cc1001007387 */ /* 0x000fe80000100800 */
[----:B------:R-:W2:Y:S04]  /*2ac70*/  LDL R7, [R1+0x5d8] ;  /* 0x0005d80001077983 */ /* 0x000ea80000100800 */
[----:B------:R-:W-:Y:S01]  /*2ac80*/  STL [R1+0x4d0], R15 ;  /* 0x0004d00f01007387 */ /* 0x000fe20000100800 */
[----:B---3--:R-:W-:-:S03]  /*2ac90*/  SHF.R.S32.HI R14, RZ, 0x1f, R4 ;  /* 0x0000001fff0e7819 */ /* 0x008fc60000011404 */
[----:B------:R-:W3:Y:S04]  /*2aca0*/  LDL R4, [R1+0x5d4] ;  /* 0x0005d40001047983 */ /* 0x000ee80000100800 */
[----:B------:R0:W-:Y:S02]  /*2acb0*/  STL [R1+0x4d4], R14 ;  /* 0x0004d40e01007387 */ /* 0x0001e40000100800 */
[----:B0-----:R-:W-:Y:S02]  /*2acc0*/  SHF.R.S32.HI R14, RZ, 0x1f, R13 ;  /* 0x0000001fff0e7819 */ /* 0x001fe4000001140d */
[----:B----4-:R-:W-:-:S03]  /*2acd0*/  SHF.R.S32.HI R13, RZ, 0x1f, R12 ;  /* 0x0000001fff0d7819 */ /* 0x010fc6000001140c */
[----:B------:R-:W-:Y:S01]  /*2ace0*/  STL [R1+0x4d8], R14 ;  /* 0x0004d80e01007387 */ /* 0x000fe20000100800 */
[----:B------:R-:W-:-:S03]  /*2acf0*/  SHF.R.S32.HI R11, RZ, 0x1f, R11 ;  /* 0x0000001fff0b7819 */ /* 0x000fc6000001140b */
[----:B------:R-:W-:Y:S01]  /*2ad00*/  STL [R1+0x4dc], R13 ;  /* 0x0004dc0d01007387 */ /* 0x000fe20000100800 */
[----:B------:R-:W-:-:S03]  /*2ad10*/  SHF.R.S32.HI R12, RZ, 0x1f, R3 ;  /* 0x0000001fff0c7819 */ /* 0x000fc60000011403 */
[----:B------:R-:W4:Y:S04]  /*2ad20*/  LDL R3, [R1+0x5cc] ;  /* 0x0005cc0001037983 */ /* 0x000f280000100800 */
[----:B------:R0:W-:Y:S04]  /*2ad30*/  STL [R1+0x4e0], R11 ;  /* 0x0004e00b01007387 */ /* 0x0001e80000100800 */
[----:B------:R-:W-:Y:S01]  /*2ad40*/  STL [R1+0x4e4], R12 ;  /* 0x0004e40c01007387 */ /* 0x000fe20000100800 */
[----:B0-----:R-:W-:Y:S02]  /*2ad50*/  SHF.R.S32.HI R11, RZ, 0x1f, R9 ;  /* 0x0000001fff0b7819 */ /* 0x001fe40000011409 */
[----:B------:R-:W-:-:S02]  /*2ad60*/  SHF.R.S32.HI R9, RZ, 0x1f, R0 ;  /* 0x0000001fff097819 */ /* 0x000fc40000011400 */
[----:B------:R-:W4:Y:S04]  /*2ad70*/  LDL R0, [R1+0x5c8] ;  /* 0x0005c80001007983 */ /* 0x000f280000100800 */
[----:B------:R-:W-:Y:S04]  /*2ad80*/  STL [R1+0x4e8], R11 ;  /* 0x0004e80b01007387 */ /* 0x000fe80000100800 */
[----:B------:R0:W-:Y:S01]  /*2ad90*/  STL [R1+0x4ec], R9 ;  /* 0x0004ec0901007387 */ /* 0x0001e20000100800 */
[----:B------:R-:W-:-:S03]  /*2ada0*/  SHF.R.S32.HI R6, RZ, 0x1f, R6 ;  /* 0x0000001fff067819 */ /* 0x000fc60000011406 */
[----:B------:R-:W4:Y:S04]  /*2adb0*/  LDL R22, [R1+0x5c4] ;  /* 0x0005c40001167983 */ /* 0x000f280000100800 */
[----:B------:R1:W-:Y:S04]  /*2adc0*/  STL [R1+0x4f4], R6 ;  /* 0x0004f40601007387 */ /* 0x0003e80000100800 */
[----:B0-----:R-:W4:Y:S01]  /*2add0*/  LDL R9, [R1+0x5c0] ;  /* 0x0005c00001097983 */ /* 0x001f220000100800 */
[----:B------:R-:W-:-:S05]  /*2ade0*/  SHF.R.S32.HI R2, RZ, 0x1f, R2 ;  /* 0x0000001fff027819 */ /* 0x000fca0000011402 */
[----:B------:R0:W-:Y:S04]  /*2adf0*/  STL [R1+0x4f8], R2 ;  /* 0x0004f80201007387 */ /* 0x0001e80000100800 */
[----:B-1----:R-:W4:Y:S04]  /*2ae00*/  LDL R6, [R1+0x5bc] ;  /* 0x0005bc0001067983 */ /* 0x002f280000100800 */
[----:B0-----:R-:W4:Y:S01]  /*2ae10*/  LDL R2, [R1+0x5b4] ;  /* 0x0005b40001027983 */ /* 0x001f220000100800 */
[----:B-----5:R-:W-:-:S05]  /*2ae20*/  SHF.R.S32.HI R11, RZ, 0x1f, R10 ;  /* 0x0000001fff0b7819 */ /* 0x020fca000001140a */
[----:B------:R-:W-:Y:S04]  /*2ae30*/  STL [R1+0x4fc], R11 ;  /* 0x0004fc0b01007387 */ /* 0x000fe80000100800 */
[----:B------:R-:W5:Y:S01]  /*2ae40*/  LDL R21, [R1+0x5b0] ;  /* 0x0005b00001157983 */ /* 0x000f620000100800 */
[----:B------:R-:W-:-:S05]  /*2ae50*/  SHF.R.S32.HI R10, RZ, 0x1f, R8 ;  /* 0x0000001fff0a7819 */ /* 0x000fca0000011408 */
[----:B------:R-:W-:Y:S01]  /*2ae60*/  STL [R1+0x500], R10 ;  /* 0x0005000a01007387 */ /* 0x000fe20000100800 */
[----:B------:R-:W-:-:S03]  /*2ae70*/  SHF.R.S32.HI R8, RZ, 0x1f, R29 ;  /* 0x0000001fff087819 */ /* 0x000fc6000001141d */
        /* <DEDUP_REMOVED lines=14> */
[----:B------:R-:W-:-:S05]  /*2af60*/  SHF.R.S32.HI R7, RZ, 0x1f, R7 ;  /* 0x0000001fff077819 */ /* 0x000fca0000011407 */
[----:B------:R-:W-:Y:S01]  /*2af70*/  STL [R1+0x50c], R7 ;  /* 0x00050c0701007387 */ /* 0x000fe20000100800 */
[----:B---3--:R-:W-:-:S03]  /*2af80*/  SHF.R.S32.HI R4, RZ, 0x1f, R4 ;  /* 0x0000001fff047819 */ /* 0x008fc60000011404 */
[----:B------:R-:W3:Y:S04]  /*2af90*/  LDL R12, [R1+0x578] ;  /* 0x00057800010c7983 */ /* 0x000ee80000100800 */
[----:B------:R0:W-:Y:S04]  /*2afa0*/  STL [R1+0x510], R4 ;  /* 0x0005100401007387 */ /* 0x0001e80000100800 */
[----:B------:R-:W3:Y:S04]  /*2afb0*/  LDL R11, [R1+0x574] ;  /* 0x00057400010b7983 */ /* 0x000ee80000100800 */
[----:B------:R-:W3:Y:S04]  /*2afc0*/  LDL R10, [R1+0x56c] ;  /* 0x00056c00010a7983 */ /* 0x000ee80000100800 */
[----:B0-----:R-:W3:Y:S01]  /*2afd0*/  LDL R4, [R1+0x570] ;  /* 0x0005700001047983 */ /* 0x001ee20000100800 */
[----:B----4-:R-:W-:-:S03]  /*2afe0*/  SHF.R.S32.HI R7, RZ, 0x1f, R3 ;  /* 0x0000001fff077819 */ /* 0x010fc60000011403 */
        /* <DEDUP_REMOVED lines=9> */
[----:B------:R0:W-:Y:S04]  /*2b080*/  STL [R1+0x524], R9 ;  /* 0x0005240901007387 */ /* 0x0001e80000100800 */
[----:B0-----:R-:W4:Y:S01]  /*2b090*/  LDL R9, [R1+0x7e0] ;  /* 0x0007e00001097983 */ /* 0x001f220000100800 */
[----:B------:R-:W-:Y:S02]  /*2b0a0*/  SHF.R.S32.HI R6, RZ, 0x1f, R6 ;  /* 0x0000001fff067819 */ /* 0x000fe40000011406 */
[----:B------:R-:W-:-:S03]  /*2b0b0*/  SHF.R.S32.HI R2, RZ, 0x1f, R2 ;  /* 0x0000001fff027819 */ /* 0x000fc60000011402 */
[----:B------:R0:W-:Y:S04]  /*2b0c0*/  STL [R1+0x52c], R6 ;  /* 0x00052c0601007387 */ /* 0x0001e80000100800 */
[----:B0-----:R-:W4:Y:S04]  /*2b0d0*/  LDL R6, [R1+0x7e8] ;  /* 0x0007e80001067983 */ /* 0x001f280000100800 */
[----:B------:R0:W-:Y:S04]  /*2b0e0*/  STL [R1+0x530], R2 ;  /* 0x0005300201007387 */ /* 0x0001e80000100800 */
[----:B0-----:R-:W4:Y:S01]  /*2b0f0*/  LDL R2, [R1+0x7ec] ;  /* 0x0007ec0001027983 */ /* 0x001f220000100800 */
[----:B-----5:R-:W-:-:S05]  /*2b100*/  SHF.R.S32.HI R22, RZ, 0x1f, R21 ;  /* 0x0000001fff167819 */ /* 0x020fca0000011415 */
        /* <DEDUP_REMOVED lines=13> */
[----:B------:R-:W5:Y:S04]  /*2b1e0*/  LDL R29, [R1+0x7f4] ;  /* 0x0007f400011d7983 */ /* 0x000f680000100800 */
[----:B------:R0:W-:Y:S04]  /*2b1f0*/  STL [R1+0x550], R16 ;  /* 0x0005501001007387 */ /* 0x0001e80000100800 */
[----:B------:R1:W-:Y:S01]  /*2b200*/  STL [R1+0x554], R15 ;  /* 0x0005540f01007387 */ /* 0x0003e20000100800 */
[----:B0-----:R-:W-:Y:S02]  /*2b210*/  SHF.R.S32.HI R16, RZ, 0x1f, R14 ;  /* 0x0000001fff107819 */ /* 0x001fe4000001140e */
        /* <DEDUP_REMOVED lines=10> */
[----:B------:R-:W-:-:S03]  /*2b2c0*/  SHF.R.S32.HI R11, RZ, 0x1f, R11 ;  /* 0x0000001fff0b7819 */ /* 0x000fc6000001140b */
[----:B------:R-:W-:Y:S01]  /*2b2d0*/  STL [R1+0x7f0], R13 ;  /* 0x0007f00d01007387 */ /* 0x000fe20000100800 */
[----:B------:R-:W-:-:S03]  /*2b2e0*/  SHF.R.S32.HI R12, RZ, 0x1f, R4 ;  /* 0x0000001fff0c7819 */ /* 0x000fc60000011404 */
[----:B------:R-:W3:Y:S04]  /*2b2f0*/  LDL R4, [R1+0x808] ;  /* 0x0008080001047983 */ /* 0x000ee80000100800 */
[----:B------:R0:W-:Y:S04]  /*2b300*/  STL [R1+0x7f8], R11 ;  /* 0x0007f80b01007387 */ /* 0x0001e80000100800 */
[----:B------:R-:W-:Y:S01]  /*2b310*/  STL [R1+0x804], R12 ;  /* 0x0008040c01007387 */ /* 0x000fe20000100800 */
[----:B0-----:R-:W-:Y:S02]  /*2b320*/  SHF.R.S32.HI R11, RZ, 0x1f, R10 ;  /* 0x0000001fff0b7819 */ /* 0x001fe4000001140a */
[----:B----4-:R-:W-:-:S02]  /*2b330*/  SHF.R.S32.HI R10, RZ, 0x1f, R3 ;  /* 0x0000001fff0a7819 */ /* 0x010fc40000011403 */
        /* <DEDUP_REMOVED lines=27> */
[----:B-----5:R-:W-:-:S05]  /*2b4f0*/  SHF.R.S32.HI R9, RZ, 0x1f, R29 ;  /* 0x0000001fff097819 */ /* 0x020fca000001141d */
        /* <DEDUP_REMOVED lines=29> */
[----:B------:R-:W-:-:S05]  /*2b6d0*/  SHF.R.S32.HI R22, RZ, 0x1f, R21 ;  /* 0x0000001fff167819 */ /* 0x000fca0000011415 */
[----:B------:R-:W-:Y:S01]  /*2b6e0*/  STL [R1+0x8b8], R22 ;  /* 0x0008b81601007387 */ /* 0x000fe20000100800 */
[----:B------:R-:W-:-:S05]  /*2b6f0*/  SHF.R.S32.HI R21, RZ, 0x1f, R20 ;  /* 0x0000001fff157819 */ /* 0x000fca0000011414 */
        /* <DEDUP_REMOVED lines=18> */
[----:B-----5:R-:W-:-:S03]  /*2b820*/  SHF.R.S32.HI R14, RZ, 0x1f, R29 ;  /* 0x0000001fff0e7819 */ /* 0x020fc6000001141d */
        /* <DEDUP_REMOVED lines=46> */
[----:B------:R0:W-:Y:S01]  /*2bb10*/  STL [R1+0x9b4], R10 ;  /* 0x0009b40a01007387 */ /* 0x0001e20000100800 */
[----:B-----5:R-:W-:-:S03]  /*2bb20*/  SHF.R.S32.HI R6, RZ, 0x1f, R29 ;  /* 0x0000001fff067819 */ /* 0x020fc6000001141d */
        /* <DEDUP_REMOVED lines=10> */
[----:B------:R0:W-:Y:S01]  /*2bbd0*/  STL [R1+0x9d0], R4 ;  /* 0x0009d00401007387 */ /* 0x0001e20000100800 */
[----:B------:R-:W-:-:S03]  /*2bbe0*/  SHF.R.S32.HI R22, RZ, 0x1f, R22 ;  /* 0x0000001fff167819 */ /* 0x000fc60000011416 */
[----:B0-----:R-:W3:Y:S01]  /*2bbf0*/  LDL R4, [R1+0x964] ;  /* 0x0009640001047983 */ /* 0x001ee20000100800 */
        /* <DEDUP_REMOVED lines=10> */
[----:B0-----:R-:W4:Y:S04]  /*2bca0*/  LDL R3, [R1+0x978] ;  /* 0x0009780001037983 */ /* 0x001f280000100800 */
        /* <DEDUP_REMOVED lines=19> */
[----:B------:R-:W4:Y:S04]  /*2bde0*/  LDL R7, [R1+0x984] ;  /* 0x0009840001077983 */ /* 0x000f280000100800 */
[----:B------:R-:W-:Y:S01]  /*2bdf0*/  STL [R1+0xa68], R15 ;  /* 0x000a680f01007387 */ /* 0x000fe20000100800 */
[----:B------:R-:W-:-:S03]  /*2be00*/  SHF.R.S32.HI R14, RZ, 0x1f, R2 ;  /* 0x0000001fff0e7819 */ /* 0x000fc60000011402 */
[----:B------:R-:W4:Y:S04]  /*2be10*/  LDL R2, [R1+0x98c] ;  /* 0x00098c0001027983 */ /* 0x000f280000100800 */
[----:B------:R0:W-:Y:S02]  /*2be20*/  STL [R1+0xa74], R14 ;  /* 0x000a740e01007387 */ /* 0x0001e40000100800 */
[----:B0-----:R-:W-:Y:S02]  /*2be30*/  SHF.R.S32.HI R14, RZ, 0x1f, R13 ;  /* 0x0000001fff0e7819 */ /* 0x001fe4000001140d */
[----:B-----5:R-:W-:-:S03]  /*2be40*/  SHF.R.S32.HI R13, RZ, 0x1f, R12 ;  /* 0x0000001fff0d7819 */ /* 0x020fc6000001140c */
[----:B------:R-:W-:Y:S01]  /*2be50*/  STL [R1+0xa80], R14 ;  /* 0x000a800e01007387 */ /* 0x000fe20000100800 */
[----:B------:R-:W-:-:S03]  /*2be60*/  SHF.R.S32.HI R11, RZ, 0x1f, R11 ;  /* 0x0000001fff0b7819 */ /* 0x000fc6000001140b */
[----:B------:R-:W-:Y:S01]  /*2be70*/  STL [R1+0xa88], R13 ;  /* 0x000a880d01007387 */ /* 0x000fe20000100800 */
[----:B------:R-:W-:-:S03]  /*2be80*/  SHF.R.S32.HI R12, RZ, 0x1f, R29 ;  /* 0x0000001fff0c7819 */ /* 0x000fc6000001141d */
[----:B------:R-:W5:Y:S04]  /*2be90*/  LDL R29, [R1+0x994] ;  /* 0x00099400011d7983 */ /* 0x000f680000100800 */
[----:B------:R0:W-:Y:S04]  /*2bea0*/  STL [R1+0xa98], R11 ;  /* 0x000a980b01007387 */ /* 0x0001e80000100800 */
[----:B------:R-:W-:Y:S01]  /*2beb0*/  STL [R1+0xaa4], R12 ;  /* 0x000aa40c01007387 */ /* 0x000fe20000100800 */
[----:B0-----:R-:W-:Y:S02]  /*2bec0*/  SHF.R.S32.HI R11, RZ, 0x1f, R10 ;  /* 0x0000001fff0b7819 */ /* 0x001fe4000001140a */
[----:B--2---:R-:W-:-:S02]  /*2bed0*/  SHF.R.S32.HI R10, RZ, 0x1f, R5 ;  /* 0x0000001fff0a7819 */ /* 0x004fc40000011405 */
        /* <DEDUP_REMOVED lines=32> */
[----:B------:R-:W-:Y:S04]  /*2c0e0*/  STL [R1+0xb04], R7 ;  /* 0x000b040701007387 */ /* 0x000fe80000100800 */
[----:B------:R-:W4:Y:S01]  /*2c0f0*/  LDL R12, [R1+0xa04] ;  /* 0x000a0400010c7983 */ /* 0x000f220000100800 */
[----:B------:R-:W-:-:S05]  /*2c100*/  SHF.R.S32.HI R2, RZ, 0x1f, R2 ;  /* 0x0000001fff027819 */ /* 0x000fca0000011402 */
        /* <DEDUP_REMOVED lines=9> */
[----:B------:R0:W-:Y:S01]  /*2c1a0*/  STL [R1+0xb24], R5 ;  /* 0x000b240501007387 */ /* 0x0001e20000100800 */
[----:B------:R-:W-:-:S03]  /*2c1b0*/  SHF.R.S32.HI R22, RZ, 0x1f, R22 ;  /* 0x0000001fff167819 */ /* 0x000fc60000011416 */
[----:B0-----:R-:W2:Y:S01]  /*2c1c0*/  LDL R5, [R1+0xa2c] ;  /* 0x000a2c0001057983 */ /* 0x001ea20000100800 */
        /* <DEDUP_REMOVED lines=46> */
[----:B------:R-:W5:Y:S04]  /*2c4b0*/  LDL R29, [R1+0xa5c] ;  /* 0x000a5c00011d7983 */ /* 0x000f680000100800 */
[----:B------:R-:W-:Y:S01]  /*2c4c0*/  STL [R1+0xbf8], R11 ;  /* 0x000bf80b01007387 */ /* 0x000fe20000100800 */
[----:B------:R-:W-:-:S03]  /*2c4d0*/  SHF.R.S32.HI R7, RZ, 0x1f, R7 ;  /* 0x0000001fff077819 */ /* 0x000fc60000011407 */
        /* <DEDUP_REMOVED lines=12> */
[----:B------:R0:W-:Y:S04]  /*2c5a0*/  STL [R1+0xc30], R6 ;  /* 0x000c300601007387 */ /* 0x0001e80000100800 */
        /* <DEDUP_REMOVED lines=10> */
[----:B-1----:R-:W3:Y:S01]  /*2c650*/  LDL R4, [R1+0xabc] ;  /* 0x000abc0001047983 */ /* 0x002ee20000100800 */
        /* <DEDUP_REMOVED lines=50> */
[----:B------:R-:W3:Y:S01]  /*2c980*/  LDL R4, [R1+0xb14] ;  /* 0x000b140001047983 */ /* 0x000ee20000100800 */
[----:B----4-:R-:W-:-:S03]  /*2c990*/  SHF.R.S32.HI R14, RZ, 0x1f, R3 ;  /* 0x0000001fff0e7819 */ /* 0x010fc60000011403 */
[----:B------:R-:W-:Y:S04]  /*2c9a0*/  STL [R1+0xd08], R15 ;  /* 0x000d080f01007387 */ /* 0x000fe80000100800 */
[----:B------:R-:W4:Y:S04]  /*2c9b0*/  LDL R3, [R1+0xb1c] ;  /* 0x000b1c0001037983 */ /* 0x000f280000100800 */
[----:B------:R0:W-:Y:S02]  /*2c9c0*/  STL [R1+0xd10], R14 ;  /* 0x000d100e01007387 */ /* 0x0001e40000100800 */
[----:B0-----:R-:W-:-:S02]  /*2c9d0*/  SHF.R.S32.HI R14, RZ, 0x1f, R13 ;  /* 0x0000001fff0e7819 */ /* 0x001fc4000001140d */
[----:B------:R-:W-:Y:S02]  /*2c9e0*/  SHF.R.S32.HI R13, RZ, 0x1f, R12 ;  /* 0x0000001fff0d7819 */ /* 0x000fe4000001140c */
[----:B------:R-:W-:Y:S01]  /*2c9f0*/  SHF.R.S32.HI R12, RZ, 0x1f, R11 ;  /* 0x0000001fff0c7819 */ /* 0x000fe2000001140b */
[----:B------:R-:W-:Y:S04]  /*2ca00*/  STL [R1+0xd1c], R14 ;  /* 0x000d1c0e01007387 */ /* 0x000fe80000100800 */
        /* <DEDUP_REMOVED lines=11> */
[----:B0-----:R-:W-:-:S05]  /*2cac0*/  SHF.R.S32.HI R10, RZ, 0x1f, R9 ;  /* 0x0000001fff0a7819 */ /* 0x001fca0000011409 */
[----:B------:R0:W-:Y:S01]  /*2cad0*/  STL [R1+0xd5c], R10 ;  /* 0x000d5c0a01007387 */ /* 0x0001e20000100800 */
[----:B-----5:R-:W-:-:S03]  /*2cae0*/  SHF.R.S32.HI R9, RZ, 0x1f, R29 ;  /* 0x0000001fff097819 */ /* 0x020fc6000001141d */
[----:B0-----:R-:W5:Y:S04]  /*2caf0*/  LDL R10, [R1+0xb34] ;  /* 0x000b3400010a7983 */ /* 0x001f680000100800 */
[----:B------:R0:W-:Y:S04]  /*2cb00*/  STL [R1+0xd68], R9 ;  /* 0x000d680901007387 */ /* 0x0001e80000100800 */
[----:B------:R-:W5:Y:S04]  /*2cb10*/  LDL R29, [R1+0xb40] ;  /* 0x000b4000011d7983 */ /* 0x000f680000100800 */
[----:B0-----:R-:W5:Y:S01]  /*2cb20*/  LDL R9, [R1+0xb3c] ;  /* 0x000b3c0001097983 */ /* 0x001f620000100800 */
[----:B------:R-:W-:-:S05]  /*2cb30*/  SHF.R.S32.HI R8, RZ, 0x1f, R8 ;  /* 0x0000001fff087819 */ /* 0x000fca0000011408 */
        /* <DEDUP_REMOVED lines=20> */
[----:B------:R0:W-:Y:S04]  /*2cc80*/  STL [R1+0xd94], R4 ;  /* 0x000d940401007387 */ /* 0x0001e80000100800 */
[----:B------:R-:W3:Y:S01]  /*2cc90*/  LDL R12, [R1+0xb90] ;  /* 0x000b9000010c7983 */ /* 0x000ee20000100800 */
[----:B----4-:R-:W-:-:S05]  /*2cca0*/  SHF.R.S32.HI R3, RZ, 0x1f, R3 ;  /* 0x0000001fff037819 */ /* 0x010fca0000011403 */
[----:B------:R1:W-:Y:S04]  /*2ccb0*/  STL [R1+0xd9c], R3 ;  /* 0x000d9c0301007387 */ /* 0x0003e80000100800 */
[----:B------:R-:W4:Y:S04]  /*2ccc0*/  LDL R11, [R1+0xb94] ;  /* 0x000b9400010b7983 */ /* 0x000f280000100800 */
[----:B------:R-:W4:Y:S04]  /*2ccd0*/  LDL R7, [R1+0xb9c] ;  /* 0x000b9c0001077983 */ /* 0x000f280000100800 */
[----:B0-----:R-:W4:Y:S04]  /*2cce0*/  LDL R4, [R1+0xba0] ;  /* 0x000ba00001047983 */ /* 0x001f280000100800 */
[----:B-1----:R-:W4:Y:S01]  /*2ccf0*/  LDL R3, [R1+0xba8] ;  /* 0x000ba80001037983 */ /* 0x002f220000100800 */
[----:B------:R-:W-:-:S05]  /*2cd00*/  SHF.R.S32.HI R0, RZ, 0x1f, R0 ;  /* 0x0000001fff007819 */ /* 0x000fca0000011400 */
        /* <DEDUP_REMOVED lines=36> */
[----:B------:R-:W2:Y:S01]  /*2cf50*/  LDL R8, [R1+0xbd4] ;  /* 0x000bd40001087983 */ /* 0x000ea20000100800 */
[----:B---3--:R-:W-:-:S03]  /*2cf60*/  SHF.R.S32.HI R14, RZ, 0x1f, R6 ;  /* 0x0000001fff0e7819 */ /* 0x008fc60000011406 */
[----:B------:R-:W-:Y:S04]  /*2cf70*/  STL [R1+0xe14], R15 ;  /* 0x000e140f01007387 */ /* 0x000fe80000100800 */
[----:B------:R-:W3:Y:S04]  /*2cf80*/  LDL R6, [R1+0xbdc] ;  /* 0x000bdc0001067983 */ /* 0x000ee80000100800 */
[----:B------:R0:W-:Y:S02]  /*2cf90*/  STL [R1+0xe18], R14 ;  /* 0x000e180e01007387 */ /* 0x0001e40000100800 */
[----:B0-----:R-:W-:-:S02]  /*2cfa0*/  SHF.R.S32.HI R14, RZ, 0x1f, R13 ;  /* 0x0000001fff0e7819 */ /* 0x001fc4000001140d */
[----:B------:R-:W-:-:S03]  /*2cfb0*/  SHF.R.S32.HI R13, RZ, 0x1f, R12 ;  /* 0x0000001fff0d7819 */ /* 0x000fc6000001140c */
[----:B------:R-:W-:Y:S01]  /*2cfc0*/  STL [R1+0xe1c], R14 ;  /* 0x000e1c0e01007387 */ /* 0x000fe20000100800 */
[----:B----4-:R-:W-:-:S03]  /*2cfd0*/  SHF.R.S32.HI R12, RZ, 0x1f, R11 ;  /* 0x0000001fff0c7819 */ /* 0x010fc6000001140b */
[----:B------:R-:W-:Y:S01]  /*2cfe0*/  STL [R1+0xe20], R13 ;  /* 0x000e200d01007387 */ /* 0x000fe20000100800 */
[----:B------:R-:W-:-:S03]  /*2cff0*/  SHF.R.S32.HI R11, RZ, 0x1f, R7 ;  /* 0x0000001fff0b7819 */ /* 0x000fc60000011407 */
[----:B------:R-:W4:Y:S04]  /*2d000*/  LDL R7, [R1+0xbe0] ;  /* 0x000be00001077983 */ /* 0x000f280000100800 */
[----:B------:R0:W-:Y:S04]  /*2d010*/  STL [R1+0xe24], R12 ;  /* 0x000e240c01007387 */ /* 0x0001e80000100800 */
[----:B------:R1:W-:Y:S01]  /*2d020*/  STL [R1+0xe28], R11 ;  /* 0x000e280b01007387 */ /* 0x0003e20000100800 */
[----:B0-----:R-:W-:-:S03]  /*2d030*/  SHF.R.S32.HI R12, RZ, 0x1f, R4 ;  /* 0x0000001fff0c7819 */ /* 0x001fc60000011404 */
[----:B------:R-:W4:Y:S01]  /*2d040*/  LDL R4, [R1+0xbe8] ;  /* 0x000be80001047983 */ /* 0x000f220000100800 */
[----:B-1----:R-:W-:-:S03]  /*2d050*/  SHF.R.S32.HI R11, RZ, 0x1f, R3 ;  /* 0x0000001fff0b7819 */ /* 0x002fc60000011403 */
[----:B------:R-:W-:Y:S04]  /*2d060*/  STL [R1+0xe2c], R12 ;  /* 0x000e2c0c01007387 */ /* 0x000fe80000100800 */
[----:B------:R-:W-:Y:S04]  /*2d070*/  STL [R1+0xe30], R11 ;  /* 0x000e300b01007387 */ /* 0x000fe80000100800 */
[----:B------:R-:W4:Y:S01]  /*2d080*/  LDL R22, [R1+0xbec] ;  /* 0x000bec0001167983 */ /* 0x000f220000100800 */
[----:B------:R-:W-:-:S05]  /*2d090*/  SHF.R.S32.HI R3, RZ, 0x1f, R0 ;  /* 0x0000001fff037819 */ /* 0x000fca0000011400 */
[----:B------:R0:W-:Y:S04]  /*2d0a0*/  STL [R1+0xe34], R3 ;  /* 0x000e340301007387 */ /* 0x0001e80000100800 */
[----:B0-----:R-:W4:Y:S01]  /*2d0b0*/  LDL R3, [R1+0xbf4] ;  /* 0x000bf40001037983 */ /* 0x001f220000100800 */
[----:B------:R-:W-:-:S05]  /*2d0c0*/  SHF.R.S32.HI R0, RZ, 0x1f, R2 ;  /* 0x0000001fff007819 */ /* 0x000fca0000011402 */
[----:B------:R0:W-:Y:S04]  /*2d0d0*/  STL [R1+0xe38], R0 ;  /* 0x000e380001007387 */ /* 0x0001e80000100800 */
[----:B------:R-:W4:Y:S04]  /*2d0e0*/  LDL R2, [R1+0xc00] ;  /* 0x000c000001027983 */ /* 0x000f280000100800 */
        /* <DEDUP_REMOVED lines=8> */
[----:B------:R-:W-:Y:S04]  /*2d170*/  STL [R1+0xe44], R9 ;  /* 0x000e440901007387 */ /* 0x000fe80000100800 */
[----:B------:R-:W5:Y:S04]  /*2d180*/  LDL R19, [R1+0xc14] ;  /* 0x000c140001137983 */ /* 0x000f680000100800 */
[----:B------:R-:W5:Y:S04]  /*2d190*/  LDL R18, [R1+0xc1c] ;  /* 0x000c1c0001127983 */ /* 0x000f680000100800 */
[----:B------:R-:W5:Y:S04]  /*2d1a0*/  LDL R17, [R1+0xc20] ;  /* 0x000c200001117983 */ /* 0x000f680000100800 */
[----:B------:R-:W5:Y:S04]  /*2d1b0*/  LDL R16, [R1+0xc28] ;  /* 0x000c280001107983 */ /* 0x000f680000100800 */
[----:B------:R-:W5:Y:S04]  /*2d1c0*/  LDL R15, [R1+0xc2c] ;  /* 0x000c2c00010f7983 */ /* 0x000f680000100800 */
[----:B------:R-:W5:Y:S04]  /*2d1d0*/  LDL R29, [R1+0xc34] ;  /* 0x000c3400011d7983 */ /* 0x000f680000100800 */
[----:B------:R-:W5:Y:S04]  /*2d1e0*/  LDL R14, [R1+0xc3c] ;  /* 0x000c3c00010e7983 */ /* 0x000f680000100800 */
[----:B------:R-:W5:Y:S01]  /*2d1f0*/  LDL R13, [R1+0xc40] ;  /* 0x000c4000010d7983 */ /* 0x000f620000100800 */
[----:B--2---:R-:W-:-:S05]  /*2d200*/  SHF.R.S32.HI R5, RZ, 0x1f, R5 ;  /* 0x0000001fff057819 */ /* 0x004fca0000011405 */
[----:B------:R0:W-:Y:S04]  /*2d210*/  STL [R1+0xe48], R5 ;  /* 0x000e480501007387 */ /* 0x0001e80000100800 */
[----:B------:R-:W2:Y:S04]  /*2d220*/  LDL R12, [R1+0xc4c] ;  /* 0x000c4c00010c7983 */ /* 0x000ea80000100800 */
[----:B0-----:R-:W2:Y:S01]  /*2d230*/  LDL R5, [R1+0xc48] ;  /* 0x000c480001057983 */ /* 0x001ea20000100800 */
[----:B------:R-:W-:-:S05]  /*2d240*/  SHF.R.S32.HI R8, RZ, 0x1f, R8 ;  /* 0x0000001fff087819 */ /* 0x000fca0000011408 */
[----:B------:R-:W-:Y:S04]  /*2d250*/  STL [R1+0xe4c], R8 ;  /* 0x000e4c0801007387 */ /* 0x000fe80000100800 */
[----:B------:R-:W2:Y:S01]  /*2d260*/  LDL R11, [R1+0xc54] ;  /* 0x000c5400010b7983 */ /* 0x000ea20000100800 */
[----:B---3--:R-:W-:-:S05]  /*2d270*/  SHF.R.S32.HI R6, RZ, 0x1f, R6 ;  /* 0x0000001fff067819 */ /* 0x008fca0000011406 */
[----:B------:R0:W-:Y:S04]  /*2d280*/  STL [R1+0xe50], R6 ;  /* 0x000e500601007387 */ /* 0x0001e80000100800 */
[----:B------:R-:W3:Y:S04]  /*2d290*/  LDL R10, [R1+0xc58] ;  /* 0x000c5800010a7983 */ /* 0x000ee80000100800 */
[----:B------:R-:W3:Y:S04]  /*2d2a0*/  LDL R9, [R1+0xc68] ;  /* 0x000c680001097983 */ /* 0x000ee80000100800 */
[----:B0-----:R-:W3:Y:S01]  /*2d2b0*/  LDL R6, [R1+0xc60] ;  /* 0x000c600001067983 */ /* 0x001ee20000100800 */
[----:B----4-:R-:W-:-:S03]  /*2d2c0*/  SHF.R.S32.HI R8, RZ, 0x1f, R7 ;  /* 0x0000001fff087819 */ /* 0x010fc60000011407 */
[----:B------:R-:W4:Y:S04]  /*2d2d0*/  LDL R7, [R1+0xc6c] ;  /* 0x000c6c0001077983 */ /* 0x000f280000100800 */
[----:B------:R0:W-:Y:S01]  /*2d2e0*/  STL [R1+0xe54], R8 ;  /* 0x000e540801007387 */ /* 0x0001e20000100800 */
[----:B------:R-:W-:-:S03]  /*2d2f0*/  SHF.R.S32.HI R4, RZ, 0x1f, R4 ;  /* 0x0000001fff047819 */ /* 0x000fc60000011404 */
[----:B0-----:R-:W4:Y:S04]  /*2d300*/  LDL R8, [R1+0xc74] ;  /* 0x000c740001087983 */ /* 0x001f280000100800 */
[----:B------:R0:W-:Y:S01]  /*2d310*/  STL [R1+0xe58], R4 ;  /* 0x000e580401007387 */ /* 0x0001e20000100800 */
[----:B------:R-:W-:-:S03]  /*2d320*/  SHF.R.S32.HI R22, RZ, 0x1f, R22 ;  /* 0x0000001fff167819 */ /* 0x000fc60000011416 */
[----:B0-----:R-:W4:Y:S04]  /*2d330*/  LDL R4, [R1+0xc7c] ;  /* 0x000c7c0001047983 */ /* 0x001f280000100800 */
[----:B------:R-:W-:Y:S01]  /*2d340*/  STL [R1+0xe5c], R22 ;  /* 0x000e5c1601007387 */ /* 0x000fe20000100800 */
[----:B------:R-:W-:-:S05]  /*2d350*/  SHF.R.S32.HI R3, RZ, 0x1f, R3 ;  /* 0x0000001fff037819 */ /* 0x000fca0000011403 */
[----:B------:R0:W-:Y:S01]  /*2d360*/  STL [R1+0xe60], R3 ;  /* 0x000e600301007387 */ /* 0x0001e20000100800 */
[----:B------:R-:W-:-:S03]  /*2d370*/  SHF.R.S32.HI R2, RZ, 0x1f, R2 ;  /* 0x0000001fff027819 */ /* 0x000fc60000011402 */
[----:B0-----:R-:W4:Y:S01]  /*2d380*/  LDL R3, [R1+0xc80] ;  /* 0x000c800001037983 */ /* 0x001f220000100800 */
[----:B------:R-:W-:-:S05]  /*2d390*/  SHF.R.S32.HI R0, RZ, 0x1f, R0 ;  /* 0x0000001fff007819 */ /* 0x000fca0000011400 */
        /* <DEDUP_REMOVED lines=30> */
[----:B------:R-:W-:-:S03]  /*2d580*/  SHF.R.S32.HI R12, RZ, 0x1f, R11 ;  /* 0x0000001fff0c7819 */ /* 0x000fc6000001140b */
[----:B------:R-:W-:Y:S04]  /*2d590*/  STL [R1+0xe98], R14 ;  /* 0x000e980e01007387 */ /* 0x000fe80000100800 */
[----:B------:R-:W-:Y:S01]  /*2d5a0*/  STL [R1+0xe9c], R12 ;  /* 0x000e9c0c01007387 */ /* 0x000fe20000100800 */
[----:B---3--:R-:W-:Y:S02]  /*2d5b0*/  SHF.R.S32.HI R10, RZ, 0x1f, R10 ;  /* 0x0000001fff0a7819 */ /* 0x008fe4000001140a */
[----:B------:R-:W-:Y:S02]  /*2d5c0*/  SHF.R.S32.HI R11, RZ, 0x1f, R6 ;  /* 0x0000001fff0b7819 */ /* 0x000fe40000011406 */
[----:B------:R-:W3:Y:S04]  /*2d5d0*/  LDL R6, [R1+0xca8] ;  /* 0x000ca80001067983 */ /* 0x000ee80000100800 */
[----:B------:R0:W-:Y:S04]  /*2d5e0*/  STL [R1+0xea0], R10 ;  /* 0x000ea00a01007387 */ /* 0x0001e80000100800 */
[----:B------:R1:W-:Y:S01]  /*2d5f0*/  STL [R1+0xea4], R11 ;  /* 0x000ea40b01007387 */ /* 0x0003e20000100800 */
[----:B0-----:R-:W-:-:S02]  /*2d600*/  SHF.R.S32.HI R10, RZ, 0x1f, R9 ;  /* 0x0000001fff0a7819 */ /* 0x001fc40000011409 */
[----:B----4-:R-:W-:Y:S02]  /*2d610*/  SHF.R.S32.HI R9, RZ, 0x1f, R7 ;  /* 0x0000001fff097819 */ /* 0x010fe40000011407 */
[----:B------:R-:W4:Y:S04]  /*2d620*/  LDL R7, [R1+0xcac] ;  /* 0x000cac0001077983 */ /* 0x000f280000100800 */
[----:B------:R-:W-:Y:S01]  /*2d630*/  STL [R1+0xea8], R10 ;  /* 0x000ea80a01007387 */ /* 0x000fe20000100800 */
[----:B------:R-:W-:-:S03]  /*2d640*/  SHF.R.S32.HI R8, RZ, 0x1f, R8 ;  /* 0x0000001fff087819 */ /* 0x000fc60000011408 */
[----:B------:R-:W-:Y:S04]  /*2d650*/  STL [R1+0xeac], R9 ;  /* 0x000eac0901007387 */ /* 0x000fe80000100800 */
[----:B------:R-:W4:Y:S04]  /*2d660*/  LDL R22, [R1+0xcb4] ;  /* 0x000cb40001167983 */ /* 0x000f280000100800 */
[----:B------:R0:W-:Y:S04]  /*2d670*/  STL [R1+0xeb0], R8 ;  /* 0x000eb00801007387 */ /* 0x0001e80000100800 */
[----:B------:R-:W4:Y:S01]  /*2d680*/  LDL R12, [R1+0xcb8] ;  /* 0x000cb800010c7983 */ /* 0x000f220000100800 */
[----:B------:R-:W-:-:S05]  /*2d690*/  SHF.R.S32.HI R4, RZ, 0x1f, R4 ;  /* 0x0000001fff047819 */ /* 0x000fca0000011404 */
[----:B------:R0:W-:Y:S04]  /*2d6a0*/  STL [R1+0xeb4], R4 ;  /* 0x000eb40401007387 */ /* 0x0001e80000100800 */
[----:B-1----:R-:W4:Y:S04]  /*2d6b0*/  LDL R11, [R1+0xcc0] ;  /* 0x000cc000010b7983 */ /* 0x002f280000100800 */
[----:B0-----:R-:W4:Y:S01]  /*2d6c0*/  LDL R8, [R1+0xcc4] ;  /* 0x000cc40001087983 */ /* 0x001f220000100800 */
[----:B------:R-:W-:-:S05]  /*2d6d0*/  SHF.R.S32.HI R4, RZ, 0x1f, R3 ;  /* 0x0000001fff047819 */ /* 0x000fca0000011403 */
[----:B------:R0:W-:Y:S04]  /*2d6e0*/  STL [R1+0xeb8], R4 ;  /* 0x000eb80401007387 */ /* 0x0001e80000100800 */
[----:B------:R-:W4:Y:S01]  /*2d6f0*/  LDL R21, [R1+0xccc] ;  /* 0x000ccc0001157983 */ /* 0x000f220000100800 */
[----:B------:R-:W-:-:S05]  /*2d700*/  SHF.R.S32.HI R3, RZ, 0x1f, R0 ;  /* 0x0000001fff037819 */ /* 0x000fca0000011400 */
[----:B------:R1:W-:Y:S04]  /*2d710*/  STL [R1+0xebc], R3 ;  /* 0x000ebc0301007387 */ /* 0x0003e80000100800 */
[----:B------:R-:W4:Y:S01]  /*2d720*/  LDL R20, [R1+0xcd4] ;  /* 0x000cd40001147983 */ /* 0x000f220000100800 */
[----:B------:R-:W-:-:S05]  /*2d730*/  SHF.R.S32.HI R0, RZ, 0x1f, R2 ;  /* 0x0000001fff007819 */ /* 0x000fca0000011402 */
[----:B------:R1:W-:Y:S04]  /*2d740*/  STL [R1+0xec0], R0 ;  /* 0x000ec00001007387 */ /* 0x0003e80000100800 */
[----:B------:R-:W4:Y:S04]  /*2d750*/  LDL R19, [R1+0xcd8] ;  /* 0x000cd80001137983 */ /* 0x000f280000100800 */
[----:B0-----:R-:W4:Y:S04]  /*2d760*/  LDL R4, [R1+0xce0] ;  /* 0x000ce00001047983 */ /* 0x001f280000100800 */
[----:B-1----:R-:W4:Y:S04]  /*2d770*/  LDL R3, [R1+0xce4] ;  /* 0x000ce40001037983 */ /* 0x002f280000100800 */
[----:B------:R-:W4:Y:S04]  /*2d780*/  LDL R0, [R1+0xcec] ;  /* 0x000cec0001007983 */ /* 0x000f280000100800 */
[----:B------:R-:W4:Y:S04]  /*2d790*/  LDL R2, [R1+0xcf4] ;  /* 0x000cf40001027983 */ /* 0x000f280000100800 */
[----:B------:R-:W4:Y:S04]  /*2d7a0*/  LDL R10, [R1+0xcf8] ;  /* 0x000cf800010a7983 */ /* 0x000f280000100800 */
        /* <DEDUP_REMOVED lines=19> */
[----:B------:R0:W-:Y:S01]  /*2d8e0*/  STL [R1+0xed4], R7 ;  /* 0x000ed40701007387 */ /* 0x0001e20000100800 */
[----:B------:R-:W-:-:S03]  /*2d8f0*/  SHF.R.S32.HI R22, RZ, 0x1f, R22 ;  /* 0x0000001fff167819 */ /* 0x000fc60000011416 */
[----:B0-----:R-:W4:Y:S04]  /*2d900*/  LDL R7, [R1+0xd40] ;  /* 0x000d400001077983 */ /* 0x001f280000100800 */
[----:B------:R0:W-:Y:S01]  /*2d910*/  STL [R1+0xed8], R22 ;  /* 0x000ed81601007387 */ /* 0x0001e20000100800 */
[----:B------:R-:W-:-:S03]  /*2d920*/  SHF.R.S32.HI R12, RZ, 0x1f, R12 ;  /* 0x0000001fff0c7819 */ /* 0x000fc6000001140c */
[----:B0-----:R-:W4:Y:S01]  /*2d930*/  LDL.LU R22, [R1+0x3414] ;  /* 0x0034140001167983 */ /* 0x001f220000300800 */
[----:B------:R-:W-:-:S03]  /*2d940*/  SHF.R.S32.HI R11, RZ, 0x1f, R11 ;  /* 0x0000001fff0b7819 */ /* 0x000fc6000001140b */
[----:B------:R0:W-:Y:S01]  /*2d950*/  STL [R1+0xedc], R12 ;  /* 0x000edc0c01007387 */ /* 0x0001e20000100800 */
[----:B------:R-:W-:-:S03]  /*2d960*/  SHF.R.S32.HI R8, RZ, 0x1f, R8 ;  /* 0x0000001fff087819 */ /* 0x000fc60000011408 */
[----:B0-----:R-:W4:Y:S04]  /*2d970*/  LDL R12, [R1+0xd54] ;  /* 0x000d5400010c7983 */ /* 0x001f280000100800 */
[----:B------:R0:W-:Y:S04]  /*2d980*/  STL [R1+0xee0], R11 ;  /* 0x000ee00b01007387 */ /* 0x0001e80000100800 */
[----:B0-----:R-:W4:Y:S01]  /*2d990*/  LDL R11, [R1+0xd58] ;  /* 0x000d5800010b7983 */ /* 0x001f220000100800 */
[----:B------:R-:W-:-:S03]  /*2d9a0*/  SHF.R.S32.HI R21, RZ, 0x1f, R21 ;  /* 0x0000001fff157819 */ /* 0x000fc60000011415 */
[----:B------:R0:W-:Y:S04]  /*2d9b0*/  STL [R1+0xee4], R8 ;  /* 0x000ee40801007387 */ /* 0x0001e80000100800 */
[----:B0-----:R-:W4:Y:S04]  /*2d9c0*/  LDL R8, [R1+0xd60] ;  /* 0x000d600001087983 */ /* 0x001f280000100800 */
[----:B------:R0:W-:Y:S01]  /*2d9d0*/  STL [R1+0xee8], R21 ;  /* 0x000ee81501007387 */ /* 0x0001e20000100800 */
[----:B------:R-:W-:-:S03]  /*2d9e0*/  SHF.R.S32.HI R20, RZ, 0x1f, R20 ;  /* 0x0000001fff147819 */ /* 0x000fc60000011414 */
[----:B0-----:R-:W4:Y:S04]  /*2d9f0*/  LDL.LU R21, [R1+0x3410] ;  /* 0x0034100001157983 */ /* 0x001f280000300800 */
[----:B------:R0:W-:Y:S01]  /*2da00*/  STL [R1+0xeec], R20 ;  /* 0x000eec1401007387 */ /* 0x0001e20000100800 */
[----:B------:R-:W-:Y:S02]  /*2da10*/  SHF.R.S32.HI R19, RZ, 0x1f, R19 ;  /* 0x0000001fff137819 */ /* 0x000fe40000011413 */
[----:B------:R-:W-:Y:S01]  /*2da20*/  SHF.R.S32.HI R4, RZ, 0x1f, R4 ;  /* 0x0000001fff047819 */ /* 0x000fe20000011404 */
[----:B0-----:R-:W4:Y:S01]  /*2da30*/  LDL.LU R20, [R1+0x340c] ;  /* 0x00340c0001147983 */ /* 0x001f220000300800 */
[----:B------:R-:W-:-:S03]  /*2da40*/  SHF.R.S32.HI R3, RZ, 0x1f, R3 ;  /* 0x0000001fff037819 */ /* 0x000fc60000011403 */
[----:B------:R0:W-:Y:S01]  /*2da50*/  STL [R1+0xef0], R19 ;  /* 0x000ef01301007387 */ /* 0x0001e20000100800 */
[----:B------:R-:W-:Y:S02]  /*2da60*/  SHF.R.S32.HI R0, RZ, 0x1f, R0 ;  /* 0x0000001fff007819 */ /* 0x000fe40000011400 */
[----:B------:R-:W-:Y:S01]  /*2da70*/  SHF.R.S32.HI R2, RZ, 0x1f, R2 ;  /* 0x0000001fff027819 */ /* 0x000fe20000011402 */
[----:B0-----:R-:W4:Y:S04]  /*2da80*/  LDL.LU R19, [R1+0x3408] ;  /* 0x0034080001137983 */ /* 0x001f280000300800 */
[----:B------:R0:W-:Y:S04]  /*2da90*/  STL [R1+0xef4], R4 ;  /* 0x000ef40401007387 */ /* 0x0001e80000100800 */
[----:B0-----:R-:W4:Y:S04]  /*2daa0*/  LDL.LU R4, [R1+0x3404] ;  /* 0x0034040001047983 */ /* 0x001f280000300800 */
[----:B------:R0:W-:Y:S04]  /*2dab0*/  STL [R1+0xef8], R3 ;  /* 0x000ef80301007387 */ /* 0x0001e80000100800 */
[----:B0-----:R-:W4:Y:S04]  /*2dac0*/  LDL.LU R3, [R1+0x3400] ;  /* 0x0034000001037983 */ /* 0x001f280000300800 */
[----:B------:R0:W-:Y:S04]  /*2dad0*/  STL [R1+0xefc], R0 ;  /* 0x000efc0001007387 */ /* 0x0001e80000100800 */
[----:B0-----:R-:W4:Y:S04]  /*2dae0*/  LDL.LU R0, [R1+0x33fc] ;  /* 0x0033fc0001007983 */ /* 0x001f280000300800 */
[----:B------:R0:W-:Y:S04]  /*2daf0*/  STL [R1+0xf00], R2 ;  /* 0x000f000201007387 */ /* 0x0001e80000100800 */
[----:B0-----:R-:W4:Y:S01]  /*2db00*/  LDL.LU R2, [R1+0x33f8] ;  /* 0x0033f80001027983 */ /* 0x001f220000300800 */
[----:B------:R-:W-:-:S02]  /*2db10*/  SHF.R.S32.HI R10, RZ, 0x1f, R10 ;  /* 0x0000001fff0a7819 */ /* 0x000fc4000001140a */
[----:B------:R-:W-:Y:S02]  /*2db20*/  SHF.R.S32.HI R18, RZ, 0x1f, R18 ;  /* 0x0000001fff127819 */ /* 0x000fe40000011412 */
[----:B------:R-:W-:Y:S01]  /*2db30*/  SHF.R.S32.HI R9, RZ, 0x1f, R9 ;  /* 0x0000001fff097819 */ /* 0x000fe20000011409 */
[----:B------:R0:W-:Y:S04]  /*2db40*/  STL [R1+0xf04], R10 ;  /* 0x000f040a01007387 */ /* 0x0001e80000100800 */
[----:B0-----:R-:W4:Y:S04]  /*2db50*/  LDL.LU R10, [R1+0x24] ;  /* 0x00002400010a7983 */ /* 0x001f280000300800 */
[----:B------:R5:W-:Y:S04]  /*2db60*/  STL [R1+0xf08], R18 ;  /* 0x000f081201007387 */ /* 0x000be80000100800 */
[----:B------:R0:W-:Y:S01]  /*2db70*/  STL [R1+0xf0c], R9 ;  /* 0x000f0c0901007387 */ /* 0x0001e20000100800 */
[----:B-----5:R-:W-:-:S03]  /*2db80*/  SHF.R.S32.HI R18, RZ, 0x1f, R29 ;  /* 0x0000001fff127819 */ /* 0x020fc6000001141d */
[----:B0-----:R-:W5:Y:S04]  /*2db90*/  LDL.LU R9, [R1+0xcc] ;  /* 0x0000cc0001097983 */ /* 0x001f680000300800 */
[----:B------:R-:W5:Y:S04]  /*2dba0*/  LDL.LU R29, [R1+0x20] ;  /* 0x00002000011d7983 */ /* 0x000f680000300800 */
[----:B------:R0:W-:Y:S02]  /*2dbb0*/  STL [R1+0xf10], R18 ;  /* 0x000f101201007387 */ /* 0x0001e40000100800 */
[----:B0-----:R-:W-:-:S02]  /*2dbc0*/  SHF.R.S32.HI R18, RZ, 0x1f, R17 ;  /* 0x0000001fff127819 */ /* 0x001fc40000011411 */
[----:B------:R-:W-:-:S03]  /*2dbd0*/  SHF.R.S32.HI R17, RZ, 0x1f, R16 ;  /* 0x0000001fff117819 */ /* 0x000fc60000011410 */
[----:B------:R-:W-:Y:S04]  /*2dbe0*/  STL [R1+0xf14], R18 ;  /* 0x000f141201007387 */ /* 0x000fe80000100800 */
[----:B------:R-:W-:Y:S01]  /*2dbf0*/  STL [R1+0xf18], R17 ;  /* 0x000f181101007387 */ /* 0x000fe20000100800 */
[----:B--2---:R-:W-:Y:S02]  /*2dc00*/  SHF.R.S32.HI R16, RZ, 0x1f, R15 ;  /* 0x0000001fff107819 */ /* 0x004fe4000001140f */
[----:B------:R-:W-:Y:S02]  /*2dc10*/  SHF.R.S32.HI R14, RZ, 0x1f, R14 ;  /* 0x0000001fff0e7819 */ /* 0x000fe4000001140e */
[----:B------:R-:W-:Y:S02]  /*2dc20*/  SHF.R.S32.HI R15, RZ, 0x1f, R5 ;  /* 0x0000001fff0f7819 */ /* 0x000fe40000011405 */
[----:B------:R-:W2:Y:S04]  /*2dc30*/  LDL.LU R5, [R1+0xc8] ;  /* 0x0000c80001057983 */ /* 0x000ea80000300800 */
[----:B------:R-:W-:Y:S04]  /*2dc40*/  STL [R1+0xf1c], R16 ;  /* 0x000f1c1001007387 */ /* 0x000fe80000100800 */
[----:B------:R3:W-:Y:S02]  /*2dc50*/  STL [R1+0xf20], R15 ;  /* 0x000f200f01007387 */ /* 0x0007e40000100800 */
[----:B---3--:R-:W-:-:S02]  /*2dc60*/  SHF.R.S32.HI R15, RZ, 0x1f, R6 ;  /* 0x0000001fff0f7819 */ /* 0x008fc40000011406 */
[----:B------:R-:W3:Y:S04]  /*2dc70*/  LDL.LU R6, [R1+0x1c] ;  /* 0x00001c0001067983 */ /* 0x000ee80000300800 */
[----:B------:R0:W-:Y:S04]  /*2dc80*/  STL [R1+0xf24], R14 ;  /* 0x000f240e01007387 */ /* 0x0001e80000100800 */
[----:B------:R-:W-:Y:S01]  /*2dc90*/  STL [R1+0xf28], R15 ;  /* 0x000f280f01007387 */ /* 0x000fe20000100800 */
[----:B0-----:R-:W-:-:S05]  /*2dca0*/  SHF.R.S32.HI R14, RZ, 0x1f, R13 ;  /* 0x0000001fff0e7819 */ /* 0x001fca000001140d */
[----:B------:R-:W-:Y:S01]  /*2dcb0*/  STL [R1+0xf2c], R14 ;  /* 0x000f2c0e01007387 */ /* 0x000fe20000100800 */
[----:B----4-:R-:W-:Y:S02]  /*2dcc0*/  SHF.R.S32.HI R13, RZ, 0x1f, R7 ;  /* 0x0000001fff0d7819 */ /* 0x010fe40000011407 */
[----:B------:R-:W-:Y:S02]  /*2dcd0*/  SHF.R.S32.HI R7, RZ, 0x1f, R2 ;  /* 0x0000001fff077819 */ /* 0x000fe40000011402 */
[----:B------:R-:W4:Y:S04]  /*2dce0*/  LDL.LU R2, [R1+0x33f4] ;  /* 0x0033f40001027983 */ /* 0x000f280000300800 */
[----:B------:R0:W-:Y:S02]  /*2dcf0*/  STL [R1+0xf30], R13 ;  /* 0x000f300d01007387 */ /* 0x0001e40000100800 */
[----:B0-----:R-:W-:-:S02]  /*2dd00*/  SHF.R.S32.HI R13, RZ, 0x1f, R0 ;  /* 0x0000001fff0d7819 */ /* 0x001fc40000011400 */
[----:B------:R-:W2:Y:S04]  /*2dd10*/  LDL.LU R0, [R1+0x33f0] ;  /* 0x0033f00001007983 */ /* 0x000ea80000300800 */
[----:B------:R0:W-:Y:S04]  /*2dd20*/  STL [R1+0xf34], R7 ;  /* 0x000f340701007387 */ /* 0x0001e80000100800 */
[----:B------:R-:W3:Y:S04]  /*2dd30*/  LDL.LU R18, [R1+0xc4] ;  /* 0x0000c40001127983 */ /* 0x000ee80000300800 */
[----:B0-----:R-:W3:Y:S04]  /*2dd40*/  LDL.LU R7, [R1+0x18] ;  /* 0x0000180001077983 */ /* 0x001ee80000300800 */
[----:B------:R0:W-:Y:S02]  /*2dd50*/  STL [R1+0xf38], R13 ;  /* 0x000f380d01007387 */ /* 0x0001e40000100800 */
[----:B0-----:R-:W-:-:S02]  /*2dd60*/  SHF.R.S32.HI R13, RZ, 0x1f, R12 ;  /* 0x0000001fff0d7819 */ /* 0x001fc4000001140c */
[----:B------:R-:W-:Y:S02]  /*2dd70*/  SHF.R.S32.HI R12, RZ, 0x1f, R11 ;  /* 0x0000001fff0c7819 */ /* 0x000fe4000001140b */
[----:B------:R-:W-:Y:S01]  /*2dd80*/  SHF.R.S32.HI R11, RZ, 0x1f, R8 ;  /* 0x0000001fff0b7819 */ /* 0x000fe20000011408 */
[----:B------:R-:W-:Y:S04]  /*2dd90*/  STL [R1+0xf3c], R13 ;  /* 0x000f3c0d01007387 */ /* 0x000fe80000100800 */
[----:B------:R-:W3:Y:S04]  /*2dda0*/  LDL.LU R17, [R1+0xc0] ;  /* 0x0000c00001117983 */ /* 0x000ee80000300800 */
[----:B------:R-:W-:Y:S04]  /*2ddb0*/  STL [R1+0xf40], R12 ;  /* 0x000f400c01007387 */ /* 0x000fe80000100800 */
[----:B------:R-:W3:Y:S04]  /*2ddc0*/  LDL.LU R8, [R1+0x14] ;  /* 0x0000140001087983 */ /* 0x000ee80000300800 */
[----:B------:R4:W-:Y:S02]  /*2ddd0*/  STL [R1+0xf44], R11 ;  /* 0x000f440b01007387 */ /* 0x0009e40000100800 */
[----:B----4-:R-:W-:-:S02]  /*2dde0*/  IADD3 R11, P3, PT, R3, R2, RZ ;  /* 0x00000002030b7210 */ /* 0x010fc40007f7e0ff */
[-C--:B--2---:R-:W-:Y:S02]  /*2ddf0*/  IADD3 R12, P5, PT, R3, R0.reuse, RZ ;  /* 0x00000000030c7210 */ /* 0x084fe40007fbe0ff */
[----:B------:R-:W5:Y:S04]  /*2de00*/  LDL.LU R3, [R1+0x33ec] ;  /* 0x0033ec0001037983 */ /* 0x000f680000300800 */
[----:B------:R0:W-:Y:S01]  /*2de10*/  STL [R1+0x3238], R11 ;  /* 0x0032380b01007387 */ /* 0x0001e20000100800 */
[----:B------:R-:W-:-:S03]  /*2de20*/  IADD3 R13, P0, PT, R4, R0, RZ ;  /* 0x00000000040d7210 */ /* 0x000fc60007f1e0ff */
[----:B------:R-:W2:Y:S01]  /*2de30*/  LDL.LU R16, [R1+0xbc] ;  /* 0x0000bc0001107983 */ /* 0x000ea20000300800 */
[----:B0-----:R-:W-:-:S03]  /*2de40*/  IADD3 R11, P4, PT, R4, R2, RZ ;  /* 0x00000002040b7210 */ /* 0x001fc60007f9e0ff */
[----:B------:R0:W-:Y:S04]  /*2de50*/  STL [R1+0x3230], R12 ;  /* 0x0032300c01007387 */ /* 0x0001e80000100800 */
[----:B------:R-:W4:Y:S04]  /*2de60*/  LDL.LU R15, [R1+0x10] ;  /* 0x00001000010f7983 */ /* 0x000f280000300800 */
[----:B------:R1:W-:Y:S04]  /*2de70*/  STL [R1+0x3234], R11 ;  /* 0x0032340b01007387 */ /* 0x0003e80000100800 */
[----:B------:R-:W2:Y:S01]  /*2de80*/  LDL.LU R4, [R1+0x33e8] ;  /* 0x0033e80001047983 */ /* 0x000ea20000300800 */
[----:B0-----:R-:W-:-:S03]  /*2de90*/  IADD3 R12, P1, PT, R10, R2, RZ ;  /* 0x000000020a0c7210 */ /* 0x001fc60007f3e0ff */
[----:B------:R0:W-:Y:S04]  /*2dea0*/  STL [R1+0x3228], R13 ;  /* 0x0032280d01007387 */ /* 0x0001e80000100800 */
[----:B------:R-:W3:Y:S01]  /*2deb0*/  LDL.LU R14, [R1+0xb8] ;  /* 0x0000b800010e7983 */ /* 0x000ee20000300800 */
[----:B-1----:R-:W-:-:S03]  /*2dec0*/  IADD3 R11, P2, PT, R10, R0, RZ ;  /* 0x000000000a0b7210 */ /* 0x002fc60007f5e0ff */
[----:B------:R-:W-:Y:S04]  /*2ded0*/  STL [R1+0x322c], R12 ;  /* 0x00322c0c01007387 */ /* 0x000fe80000100800 */
[----:B------:R-:W3:Y:S04]  /*2dee0*/  LDL.LU R10, [R1+0xc] ;  /* 0x00000c00010a7983 */ /* 0x000ee80000300800 */
[----:B------:R5:W-:Y:S04]  /*2def0*/  STL [R1+0x3220], R11 ;  /* 0x0032200b01007387 */ /* 0x000be80000100800 */
[----:B0-----:R-:W3:Y:S01]  /*2df00*/  LDL.LU R13, [R1+0xb4] ;  /* 0x0000b400010d7983 */ /* 0x001ee20000300800 */
[----:B-----5:R-:W-:Y:S01]  /*2df10*/  IMAD.X R11, R9, 0x1, R3, P3 ;  /* 0x00000001090b7824 */ /* 0x020fe200018e0603 */
[----:B------:R-:W-:-:S04]  /*2df20*/  IADD3 R12, P3, PT, R29, R2, RZ ;  /* 0x000000021d0c7210 */ /* 0x000fc80007f7e0ff */
[----:B------:R0:W-:Y:S04]  /*2df30*/  STL [R1+0x321c], R11 ;  /* 0x00321c0b01007387 */ /* 0x0001e80000100800 */
[----:B0-----:R-:W5:Y:S04]  /*2df40*/  LDL.LU R11, [R1+0x8] ;  /* 0x00000800010b7983 */ /* 0x001f680000300800 */
[----:B------:R0:W-:Y:S01]  /*2df50*/  STL [R1+0x3224], R12 ;  /* 0x0032240c01007387 */ /* 0x0001e20000100800 */
[----:B--2---:R-:W-:Y:S01]  /*2df60*/  IMAD.X R9, R9, 0x1, R4, P5 ;  /* 0x0000000109097824 */ /* 0x004fe200028e0604 */
[----:B------:R-:W-:-:S04]  /*2df70*/  IADD3 R29, P5, PT, R29, R0, RZ ;  /* 0x000000001d1d7210 */ /* 0x000fc80007fbe0ff */
[----:B------:R1:W-:Y:S01]  /*2df80*/  STL [R1+0x3218], R9 ;  /* 0x0032180901007387 */ /* 0x0003e20000100800 */
[----:B0-----:R-:W-:-:S03]  /*2df90*/  IMAD.X R12, R5, 0x1, R3, P4 ;  /* 0x00000001050c7824 */ /* 0x001fc600020e0603 */
[----:B-1----:R-:W2:Y:S04]  /*2dfa0*/  LDL.LU R9, [R1+0xb0] ;  /* 0x0000b00001097983 */ /* 0x002ea80000300800 */
[----:B------:R0:W-:Y:S04]  /*2dfb0*/  STL [R1+0x3210], R29 ;  /* 0x0032101d01007387 */ /* 0x0001e80000100800 */
[----:B0-----:R-:W2:Y:S04]  /*2dfc0*/  LDL.LU R29, [R1+0x4] ;  /* 0x00000400011d7983 */ /* 0x001ea80000300800 */
[----:B------:R3:W-:Y:S01]  /*2dfd0*/  STL [R1+0x320c], R12 ;  /* 0x00320c0c01007387 */ /* 0x0007e20000100800 */
[----:B------:R-:W-:Y:S01]  /*2dfe0*/  IMAD.X R5, R5, 0x1, R4, P0 ;  /* 0x0000000105057824 */ /* 0x000fe200000e0604 */
[----:B---3--:R-:W-:-:S05]  /*2dff0*/  IADD3 R12, P4, PT, R6, R2, RZ ;  /* 0x00000002060c7210 */ /* 0x008fca0007f9e0ff */
[----:B------:R0:W-:Y:S04]  /*2e000*/  STL [R1+0x3214], R12 ;  /* 0x0032140c01007387 */ /* 0x0001e80000100800 */
[----:B0-----:R-:W3:Y:S04]  /*2e010*/  LDL.LU R12, [R1+0xac] ;  /* 0x0000ac00010c7983 */ /* 0x001ee80000300800 */
[----:B------:R0:W-:Y:S04]  /*2e020*/  STL [R1+0x3208], R5 ;  /* 0x0032080501007387 */ /* 0x0001e80000100800 */
[----:B0-----:R-:W2:Y:S01]  /*2e030*/  LDL.LU R5, [R1] ;  /* 0x0000000001057983 */ /* 0x001ea20000300800 */
[----:B------:R-:W-:-:S05]  /*2e040*/  IADD3 R6, P0, PT, R6, R0, RZ ;  /* 0x0000000006067210 */ /* 0x000fca0007f1e0ff */
[----:B------:R0:W-:Y:S02]  /*2e050*/  STL [R1+0x3200], R6 ;  /* 0x0032000601007387 */ /* 0x0001e40000100800 */
[C---:B0-----:R-:W-:Y:S02]  /*2e060*/  IMAD.X R6, R18.reuse, 0x1, R3, P1 ;  /* 0x0000000112067824 */ /* 0x041fe400008e0603 */
[----:B------:R-:W-:-:S03]  /*2e070*/  IMAD.X R18, R18, 0x1, R4, P2 ;  /* 0x0000000112127824 */ /* 0x000fc600010e0604 */
[----:B------:R0:W-:Y:S02]  /*2e080*/  STL [R1+0x31fc], R6 ;  /* 0x0031fc0601007387 */ /* 0x0001e40000100800 */
[C---:B0-----:R-:W-:Y:S02]  /*2e090*/  IADD3 R6, P1, PT, R7.reuse, R2, RZ ;  /* 0x0000000207067210 */ /* 0x041fe40007f3e0ff */
[----:B------:R-:W-:-:S03]  /*2e0a0*/  IADD3 R7, P2, PT, R7, R0, RZ ;  /* 0x0000000007077210 */ /* 0x000fc60007f5e0ff */
[----:B------:R0:W-:Y:S04]  /*2e0b0*/  STL [R1+0x3204], R6 ;  /* 0x0032040601007387 */ /* 0x0001e80000100800 */
[----:B0-----:R-:W3:Y:S04]  /*2e0c0*/  LDL.LU R6, [R1+0xa8] ;  /* 0x0000a80001067983 */ /* 0x001ee80000300800 */
[----:B------:R0:W-:Y:S04]  /*2e0d0*/  STL [R1+0x31f8], R18 ;  /* 0x0031f81201007387 */ /* 0x0001e80000100800 */
[----:B0-----:R-:W3:Y:S04]  /*2e0e0*/  LDL.LU R18, [R1+0x33e4] ;  /* 0x0033e40001127983 */ /* 0x001ee80000300800 */
[----:B------:R0:W-:Y:S02]  /*2e0f0*/  STL [R1+0x31f0], R7 ;  /* 0x0031f00701007387 */ /* 0x0001e40000100800 */
[----:B0-----:R-:W-:-:S02]  /*2e100*/  IMAD.X R7, R17, 0x1, R3, P3 ;  /* 0x0000000111077824 */ /* 0x001fc400018e0603 */
        /* <DEDUP_REMOVED lines=12> */
[C---:B----4-:R-:W-:Y:S02]  /*2e1d0*/  IADD3 R8, P4, PT, R15.reuse, R2, RZ ;  /* 0x000000020f087210 */ /* 0x050fe40007f9e0ff */
[----:B------:R-:W-:-:S03]  /*2e1e0*/  IADD3 R15, P0, PT, R15, R0, RZ ;  /* 0x000000000f0f7210 */ /* 0x000fc60007f1e0ff */
[----:B------:R0:W-:Y:S04]  /*2e1f0*/  STL [R1+0x31e4], R8 ;  /* 0x0031e40801007387 */ /* 0x0001e80000100800 */
[----:B0-----:R-:W4:Y:S04]  /*2e200*/  LDL.LU R8, [R1+0xa0] ;  /* 0x0000a00001087983 */ /* 0x001f280000300800 */
[----:B------:R0:W-:Y:S04]  /*2e210*/  STL [R1+0x31d8], R16 ;  /* 0x0031d81001007387 */ /* 0x0001e80000100800 */
[----:B0-----:R-:W4:Y:S04]  /*2e220*/  LDL.LU R16, [R1+0x33dc] ;  /* 0x0033dc0001107983 */ /* 0x001f280000300800 */
[----:B------:R0:W-:Y:S02]  /*2e230*/  STL [R1+0x31d0], R15 ;  /* 0x0031d00f01007387 */ /* 0x0001e40000100800 */
[----:B0-----:R-:W-:-:S02]  /*2e240*/  IMAD.X R15, R14, 0x1, R3, P1 ;  /* 0x000000010e0f7824 */ /* 0x001fc400008e0603 */
[----:B------:R-:W-:-:S03]  /*2e250*/  IMAD.X R14, R14, 0x1, R4, P2 ;  /* 0x000000010e0e7824 */ /* 0x000fc600010e0604 */
[----:B------:R0:W-:Y:S02]  /*2e260*/  STL [R1+0x31cc], R15 ;  /* 0x0031cc0f01007387 */ /* 0x0001e40000100800 */
[C---:B0-----:R-:W-:Y:S02]  /*2e270*/  IADD3 R15, P1, PT, R10.reuse, R2, RZ ;  /* 0x000000020a0f7210 */ /* 0x041fe40007f3e0ff */
        /* <DEDUP_REMOVED lines=9> */
[C---:B-----5:R-:W-:Y:S02]  /*2e310*/  IADD3 R10, P3, PT, R11.reuse, R2, RZ ;  /* 0x000000020b0a7210 */ /* 0x060fe40007f7e0ff */
[----:B------:R-:W-:-:S03]  /*2e320*/  IADD3 R11, P5, PT, R11, R0, RZ ;  /* 0x000000000b0b7210 */ /* 0x000fc60007fbe0ff */
[----:B------:R0:W-:Y:S04]  /*2e330*/  STL [R1+0x31c4], R10 ;  /* 0x0031c40a01007387 */ /* 0x0001e80000100800 */
[----:B0-----:R-:W5:Y:S04]  /*2e340*/  LDL.LU R10, [R1+0x98] ;  /* 0x00009800010a7983 */ /* 0x001f680000300800 */
[----:B------:R0:W-:Y:S04]  /*2e350*/  STL [R1+0x31b8], R13 ;  /* 0x0031b80d01007387 */ /* 0x0001e80000100800 */
[----:B0-----:R-:W4:Y:S04]  /*2e360*/  LDL.LU R13, [R1+0x33d0] ;  /* 0x0033d000010d7983 */ /* 0x001f280000300800 */
[----:B------:R2:W-:Y:S02]  /*2e370*/  STL [R1+0x31b0], R11 ;  /* 0x0031b00b01007387 */ /* 0x0005e40000100800 */
[----:B--2---:R-:W-:-:S02]  /*2e380*/  IMAD.X R11, R9, 0x1, R3, P4 ;  /* 0x00000001090b7824 */ /* 0x004fc400020e0603 */
[----:B------:R-:W-:-:S03]  /*2e390*/  IMAD.X R9, R9, 0x1, R4, P0 ;  /* 0x0000000109097824 */ /* 0x000fc600000e0604 */
[----:B------:R0:W-:Y:S02]  /*2e3a0*/  STL [R1+0x31ac], R11 ;  /* 0x0031ac0b01007387 */ /* 0x0001e40000100800 */
[C---:B0-----:R-:W-:Y:S02]  /*2e3b0*/  IADD3 R11, P4, PT, R29.reuse, R2, RZ ;  /* 0x000000021d0b7210 */ /* 0x041fe40007f9e0ff */
[----:B------:R-:W-:-:S03]  /*2e3c0*/  IADD3 R29, P0, PT, R29, R0, RZ ;  /* 0x000000001d1d7210 */ /* 0x000fc60007f1e0ff */
[----:B------:R0:W-:Y:S04]  /*2e3d0*/  STL [R1+0x31b4], R11 ;  /* 0x0031b40b01007387 */ /* 0x0001e80000100800 */
[----:B0-----:R-:W2:Y:S04]  /*2e3e0*/  LDL.LU R11, [R1+0x33cc] ;  /* 0x0033cc00010b7983 */ /* 0x001ea80000300800 */
[----:B------:R0:W-:Y:S04]  /*2e3f0*/  STL [R1+0x31a8], R9 ;  /* 0x0031a80901007387 */ /* 0x0001e80000100800 */
[----:B0-----:R-:W2:Y:S04]  /*2e400*/  LDL.LU R9, [R1+0x33c8] ;  /* 0x0033c80001097983 */ /* 0x001ea80000300800 */
[----:B------:R3:W-:Y:S02]  /*2e410*/  STL [R1+0x31a0], R29 ;  /* 0x0031a01d01007387 */ /* 0x0007e40000100800 */
[----:B---3--:R-:W-:-:S05]  /*2e420*/  IMAD.X R29, R12, 0x1, R3, P1 ;  /* 0x000000010c1d7824 */ /* 0x008fca00008e0603 */
[----:B------:R0:W-:Y:S02]  /*2e430*/  STL [R1+0x319c], R29 ;  /* 0x00319c1d01007387 */ /* 0x0001e40000100800 */
[----:B0-----:R-:W-:-:S05]  /*2e440*/  IADD3 R29, P1, PT, R5, R2, RZ ;  /* 0x00000002051d7210 */ /* 0x001fca0007f3e0ff */
[----:B------:R0:W-:Y:S04]  /*2e450*/  STL [R1+0x31a4], R29 ;  /* 0x0031a41d01007387 */ /* 0x0001e80000100800 */
[----:B0-----:R-:W3:Y:S01]  /*2e460*/  LDL.LU R29, [R1+0x33c4] ;  /* 0x0033c400011d7983 */ /* 0x001ee20000300800 */
[----:B------:R-:W-:Y:S01]  /*2e470*/  IMAD.X R12, R12, 0x1, R4, P2 ;  /* 0x000000010c0c7824 */ /* 0x000fe200010e0604 */
[----:B------:R-:W-:-:S04]  /*2e480*/  IADD3 R5, P2, PT, R5, R0, RZ ;  /* 0x0000000005057210 */ /* 0x000fc80007f5e0ff */
[----:B------:R0:W-:Y:S04]  /*2e490*/  STL [R1+0x3198], R12 ;  /* 0x0031980c01007387 */ /* 0x0001e80000100800 */
[----:B0-----:R-:W2:Y:S04]  /*2e4a0*/  LDL.LU R12, [R1+0x90] ;  /* 0x00009000010c7983 */ /* 0x001ea80000300800 */
[----:B------:R0:W-:Y:S02]  /*2e4b0*/  STL [R1+0x3190], R5 ;  /* 0x0031900501007387 */ /* 0x0001e40000100800 */
[----:B0-----:R-:W-:-:S05]  /*2e4c0*/  IMAD.X R5, R6, 0x1, R3, P3 ;  /* 0x0000000106057824 */ /* 0x001fca00018e0603 */
[----:B------:R3:W-:Y:S02]  /*2e4d0*/  STL [R1+0x318c], R5 ;  /* 0x00318c0501007387 */ /* 0x0007e40000100800 */
[----:B---3--:R-:W-:-:S05]  /*2e4e0*/  IADD3 R5, P3, PT, R29, R2, RZ ;  /* 0x000000021d057210 */ /* 0x008fca0007f7e0ff */
[----:B------:R0:W-:Y:S04]  /*2e4f0*/  STL [R1+0x3194], R5 ;  /* 0x0031940501007387 */ /* 0x0001e80000100800 */
[----:B0-----:R-:W3:Y:S01]  /*2e500*/  LDL.LU R5, [R1+0x33c0] ;  /* 0x0033c00001057983 */ /* 0x001ee20000300800 */
[----:B------:R-:W-:-:S05]  /*2e510*/  IMAD.X R6, R6, 0x1, R4, P5 ;  /* 0x0000000106067824 */ /* 0x000fca00028e0604 */
[----:B------:R0:W-:Y:S02]  /*2e520*/  STL [R1+0x3188], R6 ;  /* 0x0031880601007387 */ /* 0x0001e40000100800 */
[----:B0-----:R-:W-:Y:S02]  /*2e530*/  IADD3 R6, P5, PT, R29, R0, RZ ;  /* 0x000000001d067210 */ /* 0x001fe40007fbe0ff */
[----:B------:R-:W2:Y:S04]  /*2e540*/  LDL.LU R29, [R1+0x9c] ;  /* 0x00009c00011d7983 */ /* 0x000ea80000300800 */
        /* <DEDUP_REMOVED lines=11> */
[----:B----4-:R-:W-:-:S05]  /*2e600*/  IMAD.X R7, R8, 0x1, R3, P1 ;  /* 0x0000000108077824 */ /* 0x010fca00008e0603 */
[----:B------:R3:W-:Y:S02]  /*2e610*/  STL [R1+0x316c], R7 ;  /* 0x00316c0701007387 */ /* 0x0007e40000100800 */
[----:B---3--:R-:W-:-:S05]  /*2e620*/  IADD3 R7, P1, PT, R6, R2, RZ ;  /* 0x0000000206077210 */ /* 0x008fca0007f3e0ff */
[----:B------:R0:W-:Y:S04]  /*2e630*/  STL [R1+0x3174], R7 ;  /* 0x0031740701007387 */ /* 0x0001e80000100800 */
[----:B0-----:R-:W3:Y:S01]  /*2e640*/  LDL.LU R7, [R1+0x33b8] ;  /* 0x0033b80001077983 */ /* 0x001ee20000300800 */
[----:B------:R-:W-:-:S05]  /*2e650*/  IMAD.X R8, R8, 0x1, R4, P2 ;  /* 0x0000000108087824 */ /* 0x000fca00010e0604 */
[----:B------:R0:W-:Y:S02]  /*2e660*/  STL [R1+0x3168], R8 ;  /* 0x0031680801007387 */ /* 0x0001e40000100800 */
[----:B0-----:R-:W-:Y:S02]  /*2e670*/  IADD3 R8, P2, PT, R6, R0, RZ ;  /* 0x0000000006087210 */ /* 0x001fe40007f5e0ff */
[----:B------:R-:W4:Y:S04]  /*2e680*/  LDL.LU R6, [R1+0x88] ;  /* 0x0000880001067983 */ /* 0x000f280000300800 */
[----:B------:R2:W-:Y:S02]  /*2e690*/  STL [R1+0x3160], R8 ;  /* 0x0031600801007387 */ /* 0x0005e40000100800 */
[----:B--2---:R-:W-:-:S05]  /*2e6a0*/  IMAD.X R8, R29, 0x1, R3, P3 ;  /* 0x000000011d087824 */ /* 0x004fca00018e0603 */
[----:B------:R3:W-:Y:S02]  /*2e6b0*/  STL [R1+0x315c], R8 ;  /* 0x00315c0801007387 */ /* 0x0007e40000100800 */
[----:B---3--:R-:W-:-:S05]  /*2e6c0*/  IADD3 R8, P3, PT, R7, R2, RZ ;  /* 0x0000000207087210 */ /* 0x008fca0007f7e0ff */
[----:B------:R0:W-:Y:S04]  /*2e6d0*/  STL [R1+0x3164], R8 ;  /* 0x0031640801007387 */ /* 0x0001e80000100800 */
[----:B0-----:R-:W2:Y:S01]  /*2e6e0*/  LDL.LU R8, [R1+0x33b4] ;  /* 0x0033b40001087983 */ /* 0x001ea20000300800 */
[----:B------:R-:W-:-:S05]  /*2e6f0*/  IMAD.X R29, R29, 0x1, R4, P5 ;  /* 0x000000011d1d7824 */ /* 0x000fca00028e0604 */
[----:B------:R0:W-:Y:S02]  /*2e700*/  STL [R1+0x3158], R29 ;  /* 0x0031581d01007387 */ /* 0x0001e40000100800 */
[----:B0-----:R-:W-:Y:S02]  /*2e710*/  IADD3 R29, P5, PT, R7, R0, RZ ;  /* 0x00000000071d7210 */ /* 0x001fe40007fbe0ff */
[----:B------:R-:W3:Y:S04]  /*2e720*/  LDL.LU R7, [R1+0x84] ;  /* 0x0000840001077983 */ /* 0x000ee80000300800 */
[----:B------:R5:W-:Y:S02]  /*2e730*/  STL [R1+0x3150], R29 ;  /* 0x0031501d01007387 */ /* 0x000be40000100800 */
[----:B-----5:R-:W-:-:S05]  /*2e740*/  IMAD.X R29, R10, 0x1, R3, P4 ;  /* 0x000000010a1d7824 */ /* 0x020fca00020e0603 */
[----:B------:R2:W-:Y:S02]  /*2e750*/  STL [R1+0x314c], R29 ;  /* 0x00314c1d01007387 */ /* 0x0005e40000100800 */
[----:B--2---:R-:W-:-:S05]  /*2e760*/  IADD3 R29, P4, PT, R8, R2, RZ ;  /* 0x00000002081d7210 */ /* 0x004fca0007f9e0ff */
[----:B------:R0:W-:Y:S02]  /*2e770*/  STL [R1+0x3154], R29 ;  /* 0x0031541d01007387 */ /* 0x0001e40000100800 */
[----:B0-----:R-:W-:Y:S01]  /*2e780*/  IMAD.X R29, R10, 0x1, R4, P0 ;  /* 0x000000010a1d7824 */ /* 0x001fe200000e0604 */
[----:B------:R-:W-:Y:S02]  /*2e790*/  IADD3 R10, P0, PT, R8, R0, RZ ;  /* 0x00000000080a7210 */ /* 0x000fe40007f1e0ff */
[----:B------:R-:W2:Y:S04]  /*2e7a0*/  LDL.LU R8, [R1+0x94] ;  /* 0x0000940001087983 */ /* 0x000ea80000300800 */
[----:B------:R0:W-:Y:S04]  /*2e7b0*/  STL [R1+0x3148], R29 ;  /* 0x0031481d01007387 */ /* 0x0001e80000100800 */
[----:B0-----:R-:W5:Y:S04]  /*2e7c0*/  LDL.LU R29, [R1+0x7c] ;  /* 0x00007c00011d7983 */ /* 0x001f680000300800 */
[----:B------:R2:W-:Y:S02]  /*2e7d0*/  STL [R1+0x3140], R10 ;  /* 0x0031400a01007387 */ /* 0x0005e40000100800 */
[----:B--2---:R-:W-:-:S05]  /*2e7e0*/  IMAD.X R10, R8, 0x1, R3, P1 ;  /* 0x00000001080a7824 */ /* 0x004fca00008e0603 */
[----:B------:R0:W-:Y:S02]  /*2e7f0*/  STL [R1+0x313c], R10 ;  /* 0x00313c0a01007387 */ /* 0x0001e40000100800 */
[----:B0-----:R-:W-:-:S05]  /*2e800*/  IADD3 R10, P1, PT, R9, R2, RZ ;  /* 0x00000002090a7210 */ /* 0x001fca0007f3e0ff */
[----:B------:R0:W-:Y:S04]  /*2e810*/  STL [R1+0x3144], R10 ;  /* 0x0031440a01007387 */ /* 0x0001e80000100800 */
[----:B0-----:R-:W2:Y:S01]  /*2e820*/  LDL.LU R10, [R1+0x33b0] ;  /* 0x0033b000010a7983 */ /* 0x001ea20000300800 */
[----:B------:R-:W-:-:S05]  /*2e830*/  IMAD.X R8, R8, 0x1, R4, P2 ;  /* 0x0000000108087824 */ /* 0x000fca00010e0604 */
[----:B------:R0:W-:Y:S02]  /*2e840*/  STL [R1+0x3138], R8 ;  /* 0x0031380801007387 */ /* 0x0001e40000100800 */
[----:B0-----:R-:W-:Y:S02]  /*2e850*/  IADD3 R8, P2, PT, R9, R0, RZ ;  /* 0x0000000009087210 */ /* 0x001fe40007f5e0ff */
[----:B------:R-:W3:Y:S04]  /*2e860*/  LDL.LU R9, [R1+0x78] ;  /* 0x0000780001097983 */ /* 0x000ee80000300800 */
[----:B------:R0:W-:Y:S02]  /*2e870*/  STL [R1+0x3130], R8 ;  /* 0x0031300801007387 */ /* 0x0001e40000100800 */
[----:B0-----:R-:W-:-:S05]  /*2e880*/  IMAD.X R8, R12, 0x1, R3, P3 ;  /* 0x000000010c087824 */ /* 0x001fca00018e0603 */
[----:B------:R2:W-:Y:S02]  /*2e890*/  STL [R1+0x312c], R8 ;  /* 0x00312c0801007387 */ /* 0x0005e40000100800 */
[----:B--2---:R-:W-:-:S05]  /*2e8a0*/  IADD3 R8, P3, PT, R10, R2, RZ ;  /* 0x000000020a087210 */ /* 0x004fca0007f7e0ff */
[----:B------:R0:W-:Y:S02]  /*2e8b0*/  STL [R1+0x3134], R8 ;  /* 0x0031340801007387 */ /* 0x0001e40000100800 */
[----:B0-----:R-:W-:Y:S01]  /*2e8c0*/  IMAD.X R8, R12, 0x1, R4, P5 ;  /* 0x000000010c087824 */ /* 0x001fe200028e0604 */
[----:B------:R-:W-:Y:S02]  /*2e8d0*/  IADD3 R12, P5, PT, R10, R0, RZ ;  /* 0x000000000a0c7210 */ /* 0x000fe40007fbe0ff */
[----:B------:R-:W2:Y:S04]  /*2e8e0*/  LDL.LU R10, [R1+0x80] ;  /* 0x00008000010a7983 */ /* 0x000ea80000300800 */
[----:B------:R0:W-:Y:S04]  /*2e8f0*/  STL [R1+0x3128], R8 ;  /* 0x0031280801007387 */ /* 0x0001e80000100800 */
[----:B0-----:R-:W2:Y:S04]  /*2e900*/  LDL.LU R8, [R1+0x74] ;  /* 0x0000740001087983 */ /* 0x001ea80000300800 */
[----:B------:R0:W-:Y:S02]  /*2e910*/  STL [R1+0x3120], R12 ;  /* 0x0031200c01007387 */ /* 0x0001e40000100800 */
[----:B0-----:R-:W-:-:S05]  /*2e920*/  IMAD.X R12, R5, 0x1, R3, P4 ;  /* 0x00000001050c7824 */ /* 0x001fca00020e0603 */
[----:B------:R0:W-:Y:S02]  /*2e930*/  STL [R1+0x311c], R12 ;  /* 0x00311c0c01007387 */ /* 0x0001e40000100800 */
[----:B0-----:R-:W-:-:S05]  /*2e940*/  IADD3 R12, P4, PT, R11, R2, RZ ;  /* 0x000000020b0c7210 */ /* 0x001fca0007f9e0ff */
[----:B------:R0:W-:Y:S04]  /*2e950*/  STL [R1+0x3124], R12 ;  /* 0x0031240c01007387 */ /* 0x0001e80000100800 */
[----:B0-----:R-:W2:Y:S01]  /*2e960*/  LDL.LU R12, [R1+0x33ac] ;  /* 0x0033ac00010c7983 */ /* 0x001ea20000300800 */
[----:B------:R-:W-:Y:S01]  /*2e970*/  IMAD.X R5, R5, 0x1, R4, P0 ;  /* 0x0000000105057824 */ /* 0x000fe200000e0604 */
[----:B------:R-:W-:-:S04]  /*2e980*/  IADD3 R11, P0, PT, R11, R0, RZ ;  /* 0x000000000b0b7210 */ /* 0x000fc80007f1e0ff */
[----:B------:R0:W-:Y:S04]  /*2e990*/  STL [R1+0x3118], R5 ;  /* 0x0031180501007387 */ /* 0x0001e80000100800 */
[----:B0-----:R-:W3:Y:S04]  /*2e9a0*/  LDL.LU R5, [R1+0x70] ;  /* 0x0000700001057983 */ /* 0x001ee80000300800 */
[----:B------:R4:W-:Y:S02]  /*2e9b0*/  STL [R1+0x3110], R11 ;  /* 0x0031100b01007387 */ /* 0x0009e40000100800 */
[----:B----4-:R-:W-:-:S02]  /*2e9c0*/  IMAD.X R11, R6, 0x1, R3, P1 ;  /* 0x00000001060b7824 */ /* 0x010fc400008e0603 */
[----:B------:R-:W-:-:S03]  /*2e9d0*/  IMAD.X R6, R6, 0x1, R4, P2 ;  /* 0x0000000106067824 */ /* 0x000fc600010e0604 */
[----:B------:R2:W-:Y:S02]  /*2e9e0*/  STL [R1+0x310c], R11 ;  /* 0x00310c0b01007387 */ /* 0x0005e40000100800 */
[----:B--2---:R-:W-:-:S05]  /*2e9f0*/  IADD3 R11, P1, PT, R12, R2, RZ ;  /* 0x000000020c0b7210 */ /* 0x004fca0007f3e0ff */
[----:B------:R0:W-:Y:S04]  /*2ea00*/  STL [R1+0x3114], R11 ;  /* 0x0031140b01007387 */ /* 0x0001e80000100800 */
[----:B------:R1:W-:Y:S01]  /*2ea10*/  STL [R1+0x3108], R6 ;  /* 0x0031080601007387 */ /* 0x0003e20000100800 */
[----:B0-----:R-:W-:Y:S01]  /*2ea20*/  IADD3 R11, P2, PT, R12, R0, RZ ;  /* 0x000000000c0b7210 */ /* 0x001fe20007f5e0ff */
[----:B---3--:R-:W-:Y:S02]  /*2ea30*/  IMAD.X R12, R7, 0x1, R3, P3 ;  /* 0x00000001070c7824 */ /* 0x008fe400018e0603 */
[----:B-1----:R-:W2:Y:S04]  /*2ea40*/  LDL.LU R6, [R1+0x6c] ;  /* 0x00006c0001067983 */ /* 0x002ea80000300800 */
[----:B------:R0:W-:Y:S04]  /*2ea50*/  STL [R1+0x3100], R11 ;  /* 0x0031000b01007387 */ /* 0x0001e80000100800 */
[----:B------:R1:W-:Y:S01]  /*2ea60*/  STL [R1+0x30fc], R12 ;  /* 0x0030fc0c01007387 */ /* 0x0003e20000100800 */
[----:B0-----:R-:W-:Y:S01]  /*2ea70*/  IADD3 R11, P3, PT, R13, R2, RZ ;  /* 0x000000020d0b7210 */ /* 0x001fe20007f7e0ff */
[----:B-1----:R-:W-:-:S02]  /*2ea80*/  IMAD.X R12, R7, 0x1, R4, P5 ;  /* 0x00000001070c7824 */ /* 0x002fc400028e0604 */
[----:B------:R-:W3:Y:S04]  /*2ea90*/  LDL.LU R7, [R1+0x68] ;  /* 0x0000680001077983 */ /* 0x000ee80000300800 */
[----:B------:R0:W-:Y:S04]  /*2eaa0*/  STL [R1+0x3104], R11 ;  /* 0x0031040b01007387 */ /* 0x0001e80000100800 */
[----:B------:R1:W-:Y:S01]  /*2eab0*/  STL [R1+0x30f8], R12 ;  /* 0x0030f80c01007387 */ /* 0x0003e20000100800 */
[----:B0-----:R-:W-:Y:S01]  /*2eac0*/  IADD3 R11, P5, PT, R13, R0, RZ ;  /* 0x000000000d0b7210 */ /* 0x001fe20007fbe0ff */
[----:B------:R-:W-:Y:S01]  /*2ead0*/  IMAD.X R13, R10, 0x1, R3, P4 ;  /* 0x000000010a0d7824 */ /* 0x000fe200020e0603 */
[----:B-1----:R-:W-:-:S03]  /*2eae0*/  IADD3 R12, P4, PT, R14, R2, RZ ;  /* 0x000000020e0c7210 */ /* 0x002fc60007f9e0ff */
[----:B------:R0:W-:Y:S04]  /*2eaf0*/  STL [R1+0x30f0], R11 ;  /* 0x0030f00b01007387 */ /* 0x0001e80000100800 */
[----:B------:R5:W-:Y:S01]  /*2eb00*/  STL [R1+0x30ec], R13 ;  /* 0x0030ec0d01007387 */ /* 0x000be20000100800 */
[----:B0-----:R-:W-:-:S03]  /*2eb10*/  IMAD.X R11, R10, 0x1, R4, P0 ;  /* 0x000000010a0b7824 */ /* 0x001fc600000e0604 */
[----:B------:R-:W4:Y:S01]  /*2eb20*/  LDL.LU R10, [R1+0x64] ;  /* 0x00006400010a7983 */ /* 0x000f220000300800 */
[----:B-----5:R-:W-:-:S03]  /*2eb30*/  IMAD.X R13, R29, 0x1, R3, P1 ;  /* 0x000000011d0d7824 */ /* 0x020fc600008e0603 */
[----:B------:R0:W-:Y:S04]  /*2eb40*/  STL [R1+0x30f4], R12 ;  /* 0x0030f40c01007387 */ /* 0x0001e80000100800 */
[----:B------:R-:W-:Y:S01]  /*2eb50*/  STL [R1+0x30e8], R11 ;  /* 0x0030e80b01007387 */ /* 0x000fe20000100800 */
[----:B0-----:R-:W-:-:S05]  /*2eb60*/  IADD3 R12, P0, PT, R14, R0, RZ ;  /* 0x000000000e0c7210 */ /* 0x001fca0007f1e0ff */
[----:B------:R0:W-:Y:S04]  /*2eb70*/  STL [R1+0x30e0], R12 ;  /* 0x0030e00c01007387 */ /* 0x0001e80000100800 */
[----:B------:R1:W-:Y:S01]  /*2eb80*/  STL [R1+0x30dc], R13 ;  /* 0x0030dc0d01007387 */ /* 0x0003e20000100800 */
[----:B0-----:R-:W-:-:S03]  /*2eb90*/  IMAD.X R12, R29, 0x1, R4, P2 ;  /* 0x000000011d0c7824 */ /* 0x001fc600010e0604 */
[----:B------:R-:W5:Y:S01]  /*2eba0*/  LDL.LU R29, [R1+0x60] ;  /* 0x00006000011d7983 */ /* 0x000f620000300800 */
[----:B------:R-:W-:Y:S01]  /*2ebb0*/  IADD3 R11, P1, PT, R15, R2, RZ ;  /* 0x000000020f0b7210 */ /* 0x000fe20007f3e0ff */
[----:B-1----:R-:W-:-:S04]  /*2ebc0*/  IMAD.X R13, R9, 0x1, R3, P3 ;  /* 0x00000001090d7824 */ /* 0x002fc800018e0603 */
[----:B------:R0:W-:Y:S04]  /*2ebd0*/  STL [R1+0x30e4], R11 ;  /* 0x0030e40b01007387 */ /* 0x0001e80000100800 */
[----:B------:R1:W-:Y:S01]  /*2ebe0*/  STL [R1+0x30d8], R12 ;  /* 0x0030d80c01007387 */ /* 0x0003e20000100800 */
[----:B0-----:R-:W-:Y:S02]  /*2ebf0*/  IADD3 R11, P2, PT, R15, R0, RZ ;  /* 0x000000000f0b7210 */ /* 0x001fe40007f5e0ff */
[----:B-1----:R-:W-:-:S03]  /*2ec00*/  IADD3 R12, P3, PT, R16, R2, RZ ;  /* 0x00000002100c7210 */ /* 0x002fc60007f7e0ff */
[----:B------:R0:W-:Y:S04]  /*2ec10*/  STL [R1+0x30d0], R11 ;  /* 0x0030d00b01007387 */ /* 0x0001e80000100800 */
[----:B------:R1:W-:Y:S01]  /*2ec20*/  STL [R1+0x30cc], R13 ;  /* 0x0030cc0d01007387 */ /* 0x0003e20000100800 */
[----:B0-----:R-:W-:-:S03]  /*2ec30*/  IMAD.X R11, R9, 0x1, R4, P5 ;  /* 0x00000001090b7824 */ /* 0x001fc600028e0604 */
[----:B------:R-:W5:Y:S04]  /*2ec40*/  LDL.LU R9, [R1+0x5c] ;  /* 0x00005c0001097983 */ /* 0x000f680000300800 */
[----:B------:R0:W-:Y:S01]  /*2ec50*/  STL [R1+0x30d4], R12 ;  /* 0x0030d40c01007387 */ /* 0x0001e20000100800 */
[----:B-1----:R-:W-:-:S03]  /*2ec60*/  IMAD.X R13, R8, 0x1, R3, P4 ;  /* 0x00000001080d7824 */ /* 0x002fc600020e0603 */
[----:B------:R1:W-:Y:S01]  /*2ec70*/  STL [R1+0x30c8], R11 ;  /* 0x0030c80b01007387 */ /* 0x0003e20000100800 */
[----:B0-----:R-:W-:Y:S02]  /*2ec80*/  IADD3 R12, P5, PT, R16, R0, RZ ;  /* 0x00000000100c7210 */ /* 0x001fe40007fbe0ff */
[----:B-1----:R-:W-:-:S03]  /*2ec90*/  IADD3 R11, P4, PT, R17, R2, RZ ;  /* 0x00000002110b7210 */ /* 0x002fc60007f9e0ff */
[----:B------:R0:W-:Y:S04]  /*2eca0*/  STL [R1+0x30c0], R12 ;  /* 0x0030c00c01007387 */ /* 0x0001e80000100800 */
[----:B------:R-:W-:Y:S01]  /*2ecb0*/  STL [R1+0x30bc], R13 ;  /* 0x0030bc0d01007387 */ /* 0x000fe20000100800 */
[----:B0-----:R-:W-:-:S03]  /*2ecc0*/  IMAD.X R12, R8, 0x1, R4, P0 ;  /* 0x00000001080c7824 */ /* 0x001fc600000e0604 */
[----:B------:R-:W5:Y:S04]  /*2ecd0*/  LDL.LU R8, [R1+0x58] ;  /* 0x0000580001087983 */ /* 0x000f680000300800 */
[----:B------:R0:W-:Y:S04]  /*2ece0*/  STL [R1+0x30c4], R11 ;  /* 0x0030c40b01007387 */ /* 0x0001e80000100800 */
[----:B------:R1:W-:Y:S01]  /*2ecf0*/  STL [R1+0x30b8], R12 ;  /* 0x0030b80c01007387 */ /* 0x0003e20000100800 */
[----:B0-----:R-:W-:Y:S01]  /*2ed00*/  IADD3 R11, P0, PT, R17, R0, RZ ;  /* 0x00000000110b7210 */ /* 0x001fe20007f1e0ff */
[----:B-1----:R-:W-:Y:S01]  /*2ed10*/  IMAD.X R12, R5, 0x1, R3, P1 ;  /* 0x00000001050c7824 */ /* 0x002fe200008e0603 */
[----:B------:R-:W-:-:S03]  /*2ed20*/  IADD3 R13, P1, PT, R18, R2, RZ ;  /* 0x00000002120d7210 */ /* 0x000fc60007f3e0ff */
[----:B------:R0:W-:Y:S04]  /*2ed30*/  STL [R1+0x30b0], R11 ;  /* 0x0030b00b01007387 */ /* 0x0001e80000100800 */
[----:B------:R1:W-:Y:S04]  /*2ed40*/  STL [R1+0x30ac], R12 ;  /* 0x0030ac0c01007387 */ /* 0x0003e80000100800 */
[----:B------:R-:W-:Y:S01]  /*2ed50*/  STL [R1+0x30b4], R13 ;  /* 0x0030b40d01007387 */ /* 0x000fe20000100800 */
[----:B0-----:R-:W-:-:S03]  /*2ed60*/  IMAD.X R11, R5, 0x1, R4, P2 ;  /* 0x00000001050b7824 */ /* 0x001fc600010e0604 */
[----:B------:R-:W5:Y:S01]  /*2ed70*/  LDL.LU R5, [R1+0x54] ;  /* 0x0000540001057983 */ /* 0x000f620000300800 */
[----:B-1----:R-:W-:-:S03]  /*2ed80*/  IADD3 R12, P2, PT, R18, R0, RZ ;  /* 0x00000000120c7210 */ /* 0x002fc60007f5e0ff */
[----:B------:R2:W-:Y:S04]  /*2ed90*/  STL [R1+0x30a8], R11 ;  /* 0x0030a80b01007387 */ /* 0x0005e80000100800 */
[----:B------:R0:W-:Y:S01]  /*2eda0*/  STL [R1+0x30a0], R12 ;  /* 0x0030a00c01007387 */ /* 0x0001e20000100800 */
[C---:B--2---:R-:W-:Y:S01]  /*2edb0*/  IMAD.X R11, R6.reuse, 0x1, R3, P3 ;  /* 0x00000001060b7824 */ /* 0x044fe200018e0603 */
[----:B0-----:R-:W-:Y:S01]  /*2edc0*/  IADD3 R12, P3, PT, R19, R2, RZ ;  /* 0x00000002130c7210 */ /* 0x001fe20007f7e0ff */
[----:B------:R-:W-:-:S03]  /*2edd0*/  IMAD.X R6, R6, 0x1, R4, P5 ;  /* 0x0000000106067824 */ /* 0x000fc600028e0604 */
[----:B------:R0:W-:Y:S04]  /*2ede0*/  STL [R1+0x309c], R11 ;  /* 0x00309c0b01007387 */ /* 0x0001e80000100800 */
[----:B------:R3:W-:Y:S04]  /*2edf0*/  STL [R1+0x30a4], R12 ;  /* 0x0030a40c01007387 */ /* 0x0007e80000100800 */
[----:B------:R1:W-:Y:S01]  /*2ee00*/  STL [R1+0x3098], R6 ;  /* 0x0030980601007387 */ /* 0x0003e20000100800 */
[----:B0-----:R-:W-:Y:S01]  /*2ee10*/  IADD3 R11, P5, PT, R19, R0, RZ ;  /* 0x00000000130b7210 */ /* 0x001fe20007fbe0ff */
[----:B---3--:R-:W-:-:S02]  /*2ee20*/  IMAD.X R12, R7, 0x1, R3, P4 ;  /* 0x00000001070c7824 */ /* 0x008fc400020e0603 */
[----:B-1----:R-:W2:Y:S04]  /*2ee30*/  LDL.LU R6, [R1+0x50] ;  /* 0x0000500001067983 */ /* 0x002ea80000300800 */
[----:B------:R0:W-:Y:S04]  /*2ee40*/  STL [R1+0x3090], R11 ;  /* 0x0030900b01007387 */ /* 0x0001e80000100800 */
[----:B------:R1:W-:Y:S01]  /*2ee50*/  STL [R1+0x308c], R12 ;  /* 0x00308c0c01007387 */ /* 0x0003e20000100800 */
[C---:B0-----:R-:W-:Y:S01]  /*2ee60*/  IADD3 R11, P4, PT, R20.reuse, R2, RZ ;  /* 0x00000002140b7210 */ /* 0x041fe20007f9e0ff */
[----:B-1----:R-:W-:Y:S01]  /*2ee70*/  IMAD.X R12, R7, 0x1, R4, P0 ;  /* 0x00000001070c7824 */ /* 0x002fe200000e0604 */
[----:B------:R-:W-:-:S03]  /*2ee80*/  IADD3 R7, P0, PT, R20, R0, RZ ;  /* 0x0000000014077210 */ /* 0x000fc60007f1e0ff */
[----:B------:R4:W-:Y:S04]  /*2ee90*/  STL [R1+0x3094], R11 ;  /* 0x0030940b01007387 */ /* 0x0009e80000100800 */
[----:B------:R0:W-:Y:S04]  /*2eea0*/  STL [R1+0x3088], R12 ;  /* 0x0030880c01007387 */ /* 0x0001e80000100800 */
[----:B------:R1:W-:Y:S01]  /*2eeb0*/  STL [R1+0x3080], R7 ;  /* 0x0030800701007387 */ /* 0x0003e20000100800 */
[----:B----4-:R-:W-:Y:S01]  /*2eec0*/  IMAD.X R11, R10, 0x1, R3, P1 ;  /* 0x000000010a0b7824 */ /* 0x010fe200008e0603 */
[----:B0-----:R-:W-:-:S02]  /*2eed0*/  IADD3 R12, P1, PT, R21, R2, RZ ;  /* 0x00000002150c7210 */ /* 0x001fc40007f3e0ff */
[----:B-1----:R-:W3:Y:S04]  /*2eee0*/  LDL.LU R7, [R1+0x4c] ;  /* 0x00004c0001077983 */ /* 0x002ee80000300800 */
[----:B------:R0:W-:Y:S04]  /*2eef0*/  STL [R1+0x307c], R11 ;  /* 0x00307c0b01007387 */ /* 0x0001e80000100800 */
[----:B------:R5:W-:Y:S01]  /*2ef00*/  STL [R1+0x3084], R12 ;  /* 0x0030840c01007387 */ /* 0x000be20000100800 */
[----:B0-----:R-:W-:Y:S01]  /*2ef10*/  IMAD.X R11, R10, 0x1, R4, P2 ;  /* 0x000000010a0b7824 */ /* 0x001fe200010e0604 */
[----:B------:R-:W-:Y:S01]  /*2ef20*/  IADD3 R10, P2, PT, R21, R0, RZ ;  /* 0x00000000150a7210 */ /* 0x000fe20007f5e0ff */
[----:B-----5:R-:W-:-:S03]  /*2ef30*/  IMAD.X R12, R29, 0x1, R3, P3 ;  /* 0x000000011d0c7824 */ /* 0x020fc600018e0603 */
[----:B------:R-:W-:Y:S04]  /*2ef40*/  STL [R1+0x3078], R11 ;  /* 0x0030780b01007387 */ /* 0x000fe80000100800 */
[----:B------:R0:W-:Y:S04]  /*2ef50*/  STL [R1+0x3070], R10 ;  /* 0x0030700a01007387 */ /* 0x0001e80000100800 */
[----:B------:R1:W-:Y:S01]  /*2ef60*/  STL [R1+0x306c], R12 ;  /* 0x00306c0c01007387 */ /* 0x0003e20000100800 */
[----:B0-----:R-:W-:-:S03]  /*2ef70*/  IMAD.X R10, R29, 0x1, R4, P5 ;  /* 0x000000011d0a7824 */ /* 0x001fc600028e0604 */
[----:B------:R-:W4:Y:S01]  /*2ef80*/  LDL.LU R29, [R1+0x48] ;  /* 0x00004800011d7983 */ /* 0x000f220000300800 */
[C---:B------:R-:W-:Y:S02]  /*2ef90*/  IADD3 R11, P3, PT, R22.reuse, R2, RZ ;  /* 0x00000002160b7210 */ /* 0x040fe40007f7e0ff */
[----:B-1----:R-:W-:-:S03]  /*2efa0*/  IADD3 R12, P5, PT, R22, R0, RZ ;  /* 0x00000000160c7210 */ /* 0x002fc60007fbe0ff */
[----:B------:R-:W-:Y:S04]  /*2efb0*/  STL [R1+0x3074], R11 ;  /* 0x0030740b01007387 */ /* 0x000fe80000100800 */
[----:B------:R0:W-:Y:S04]  /*2efc0*/  STL [R1+0x3068], R10 ;  /* 0x0030680a01007387 */ /* 0x0001e80000100800 */
[----:B------:R-:W-:Y:S01]  /*2efd0*/  STL [R1+0x3060], R12 ;  /* 0x0030600c01007387 */ /* 0x000fe20000100800 */
[----:B0-----:R-:W-:Y:S01]  /*2efe0*/  IMAD.X R10, R9, 0x1, R3, P4 ;  /* 0x00000001090a7824 */ /* 0x001fe200020e0603 */
[----:B------:R-:W-:Y:S01]  /*2eff0*/  IADD3 R11, P4, PT, R23, R2, RZ ;  /* 0x00000002170b7210 */ /* 0x000fe20007f9e0ff */
[----:B------:R-:W-:-:S03]  /*2f000*/  IMAD.X R9, R9, 0x1, R4, P0 ;  /* 0x0000000109097824 */ /* 0x000fc600000e0604 */
[----:B------:R0:W-:Y:S04]  /*2f010*/  STL [R1+0x305c], R10 ;  /* 0x00305c0a01007387 */ /* 0x0001e80000100800 */
[----:B------:R-:W-:Y:S04]  /*2f020*/  STL [R1+0x3064], R11 ;  /* 0x0030640b01007387 */ /* 0x000fe80000100800 */
[----:B------:R-:W5:Y:S01]  /*2f030*/  LDL.LU R15, [R1+0x44] ;  /* 0x00004400010f7983 */ /* 0x000f620000300800 */
[----:B0-----:R-:W-:-:S03]  /*2f040*/  IADD3 R10, P0, PT, R23, R0, RZ ;  /* 0x00000000170a7210 */ /* 0x001fc60007f1e0ff */
[----:B------:R0:W-:Y:S04]  /*2f050*/  STL [R1+0x3058], R9 ;  /* 0x0030580901007387 */ /* 0x0001e80000100800 */
[----:B------:R1:W-:Y:S04]  /*2f060*/  STL [R1+0x3050], R10 ;  /* 0x0030500a01007387 */ /* 0x0003e80000100800 */
[----:B------:R-:W5:Y:S01]  /*2f070*/  LDL.LU R14, [R1+0xd8] ;  /* 0x0000d800010e7983 */ /* 0x000f620000300800 */
[C---:B0-----:R-:W-:Y:S02]  /*2f080*/  IMAD.X R9, R8.reuse, 0x1, R3, P1 ;  /* 0x0000000108097824 */ /* 0x041fe400008e0603 */
[----:B------:R-:W-:Y:S01]  /*2f090*/  IMAD.X R8, R8, 0x1, R4, P2 ;  /* 0x0000000108087824 */ /* 0x000fe200010e0604 */
[----:B-1----:R-:W-:-:S02]  /*2f0a0*/  IADD3 R10, P1, PT, R24, R2, RZ ;  /* 0x00000002180a7210 */ /* 0x002fc40007f3e0ff */
[----:B------:R0:W-:Y:S04]  /*2f0b0*/  STL [R1+0x304c], R9 ;  /* 0x00304c0901007387 */ /* 0x0001e80000100800 */
[----:B------:R-:W-:Y:S04]  /*2f0c0*/  STL [R1+0x3054], R10 ;  /* 0x0030540a01007387 */ /* 0x000fe80000100800 */
[----:B------:R-:W5:Y:S01]  /*2f0d0*/  LDL.LU R12, [R1+0x40] ;  /* 0x00004000010c7983 */ /* 0x000f620000300800 */
[----:B0-----:R-:W-:-:S03]  /*2f0e0*/  IADD3 R9, P2, PT, R24, R0, RZ ;  /* 0x0000000018097210 */ /* 0x001fc60007f5e0ff */
[----:B------:R0:W-:Y:S04]  /*2f0f0*/  STL [R1+0x3048], R8 ;  /* 0x0030480801007387 */ /* 0x0001e80000100800 */
[----:B------:R1:W-:Y:S04]  /*2f100*/  STL [R1+0x3040], R9 ;  /* 0x0030400901007387 */ /* 0x0003e80000100800 */
[----:B------:R-:W5:Y:S01]  /*2f110*/  LDL.LU R11, [R1+0x110] ;  /* 0x00011000010b7983 */ /* 0x000f620000300800 */
[----:B0-----:R-:W-:Y:S01]  /*2f120*/  IMAD.X R8, R5, 0x1, R3, P3 ;  /* 0x0000000105087824 */ /* 0x001fe200018e0603 */
[----:B-1----:R-:W-:-:S04]  /*2f130*/  IADD3 R9, P3, PT, R25, R2, RZ ;  /* 0x0000000219097210 */ /* 0x002fc80007f7e0ff */
[----:B------:R0:W-:Y:S04]  /*2f140*/  STL [R1+0x303c], R8 ;  /* 0x00303c0801007387 */ /* 0x0001e80000100800 */
[----:B------:R-:W-:Y:S04]  /*2f150*/  STL [R1+0x3044], R9 ;  /* 0x0030440901007387 */ /* 0x000fe80000100800 */
[----:B------:R-:W5:Y:S01]  /*2f160*/  LDL.LU R10, [R1+0x3c] ;  /* 0x00003c00010a7983 */ /* 0x000f620000300800 */
[----:B0-----:R-:W-:Y:S01]  /*2f170*/  IMAD.X R8, R5, 0x1, R4, P5 ;  /* 0x0000000105087824 */ /* 0x001fe200028e0604 */
[----:B------:R-:W-:-:S04]  /*2f180*/  IADD3 R5, P5, PT, R25, R0, RZ ;  /* 0x0000000019057210 */ /* 0x000fc80007fbe0ff */
[----:B------:R-:W-:Y:S04]  /*2f190*/  STL [R1+0x3038], R8 ;  /* 0x0030380801007387 */ /* 0x000fe80000100800 */
[----:B------:R0:W-:Y:S04]  /*2f1a0*/  STL [R1+0x3030], R5 ;  /* 0x0030300501007387 */ /* 0x0001e80000100800 */
[----:B0-----:R-:W5:Y:S01]  /*2f1b0*/  LDL.LU R5, [R1+0x1a0] ;  /* 0x0001a00001057983 */ /* 0x001f620000300800 */
[----:B--2---:R-:W-:Y:S01]  /*2f1c0*/  IMAD.X R8, R6, 0x1, R3, P4 ;  /* 0x0000000106087824 */ /* 0x004fe200020e0603 */
[----:B------:R-:W-:-:S04]  /*2f1d0*/  IADD3 R9, P4, PT, R26, R2, RZ ;  /* 0x000000021a097210 */ /* 0x000fc80007f9e0ff */
[----:B------:R0:W-:Y:S04]  /*2f1e0*/  STL [R1+0x302c], R8 ;  /* 0x00302c0801007387 */ /* 0x0001e80000100800 */
[----:B------:R1:W-:Y:S01]  /*2f1f0*/  STL [R1+0x3034], R9 ;  /* 0x0030340901007387 */ /* 0x0003e20000100800 */
[----:B0-----:R-:W-:Y:S01]  /*2f200*/  IMAD.X R8, R6, 0x1, R4, P0 ;  /* 0x0000000106087824 */ /* 0x001fe200000e0604 */
[----:B------:R-:W-:Y:S02]  /*2f210*/  IADD3 R6, P0, PT, R26, R0, RZ ;  /* 0x000000001a067210 */ /* 0x000fe40007f1e0ff */
[----:B-1----:R-:W2:Y:S04]  /*2f220*/  LDL.LU R9, [R1+0x38] ;  /* 0x0000380001097983 */ /* 0x002ea80000300800 */
[----:B------:R-:W-:Y:S04]  /*2f230*/  STL [R1+0x3028], R8 ;  /* 0x0030280801007387 */ /* 0x000fe80000100800 */
[----:B------:R0:W-:Y:S04]  /*2f240*/  STL [R1+0x3020], R6 ;  /* 0x0030200601007387 */ /* 0x0001e80000100800 */
[----:B0-----:R-:W2:Y:S01]  /*2f250*/  LDL.LU R6, [R1+0x1a8] ;  /* 0x0001a80001067983 */ /* 0x001ea20000300800 */
[----:B---3--:R-:W-:Y:S01]  /*2f260*/  IMAD.X R13, R7, 0x1, R3, P1 ;  /* 0x00000001070d7824 */ /* 0x008fe200008e0603 */
[----:B------:R-:W-:-:S04]  /*2f270*/  IADD3 R8, P1, PT, R27, R2, RZ ;  /* 0x000000021b087210 */ /* 0x000fc80007f3e0ff */
[----:B------:R0:W-:Y:S04]  /*2f280*/  STL [R1+0x301c], R13 ;  /* 0x00301c0d01007387 */ /* 0x0001e80000100800 */
[----:B------:R1:W-:Y:S01]  /*2f290*/  STL [R1+0x3024], R8 ;  /* 0x0030240801007387 */ /* 0x0003e20000100800 */
[----:B0-----:R-:W-:Y:S01]  /*2f2a0*/  IMAD.X R13, R7, 0x1, R4, P2 ;  /* 0x00000001070d7824 */ /* 0x001fe200010e0604 */
[----:B------:R-:W-:Y:S02]  /*2f2b0*/  IADD3 R7, P2, PT, R27, R0, RZ ;  /* 0x000000001b077210 */ /* 0x000fe40007f5e0ff */
[----:B-1----:R-:W3:Y:S04]  /*2f2c0*/  LDL.LU R8, [R1+0x34] ;  /* 0x0000340001087983 */ /* 0x002ee80000300800 */
[----:B------:R-:W-:Y:S04]  /*2f2d0*/  STL [R1+0x3018], R13 ;  /* 0x0030180d01007387 */ /* 0x000fe80000100800 */
[----:B------:R0:W-:Y:S04]  /*2f2e0*/  STL [R1+0x3010], R7 ;  /* 0x0030100701007387 */ /* 0x0001e80000100800 */
[----:B0-----:R-:W3:Y:S01]  /*2f2f0*/  LDL.LU R7, [R1+0x1b0] ;  /* 0x0001b00001077983 */ /* 0x001ee20000300800 */
[----:B----4-:R-:W-:Y:S01]  /*2f300*/  IMAD.X R16, R29, 0x1, R3, P3 ;  /* 0x000000011d107824 */ /* 0x010fe200018e0603 */
[----:B------:R-:W-:-:S04]  /*2f310*/  IADD3 R13, P3, PT, R28, R2, RZ ;  /* 0x000000021c0d7210 */ /* 0x000fc80007f7e0ff */
[----:B------:R0:W-:Y:S04]  /*2f320*/  STL [R1+0x300c], R16 ;  /* 0x00300c1001007387 */ /* 0x0001e80000100800 */
[----:B------:R1:W-:Y:S01]  /*2f330*/  STL [R1+0x3014], R13 ;  /* 0x0030140d01007387 */ /* 0x0003e20000100800 */
[----:B0-----:R-:W-:Y:S01]  /*2f340*/  IMAD.X R16, R29, 0x1, R4, P5 ;  /* 0x000000011d107824 */ /* 0x001fe200028e0604 */
[----:B------:R-:W-:Y:S02]  /*2f350*/  IADD3 R17, P5, PT, R28, R0, RZ ;  /* 0x000000001c117210 */ /* 0x000fe40007fbe0ff */
[----:B-1----:R-:W4:Y:S04]  /*2f360*/  LDL.LU R13, [R1+0x30] ;  /* 0x00003000010d7983 */ /* 0x002f280000300800 */
[----:B------:R5:W-:Y:S04]  /*2f370*/  STL [R1+0x3008], R16 ;  /* 0x0030081001007387 */ /* 0x000be80000100800 */
[----:B------:R0:W-:Y:S04]  /*2f380*/  STL [R1+0x3000], R17 ;  /* 0x0030001101007387 */ /* 0x0001e80000100800 */
[----:B------:R-:W4:Y:S01]  /*2f390*/  LDL.LU R29, [R1+0x1b4] ;  /* 0x0001b400011d7983 */ /* 0x000f220000300800 */
[----:B-----5:R-:W-:-:S05]  /*2f3a0*/  IMAD.X R16, R15, 0x1, R3, P4 ;  /* 0x000000010f107824 */ /* 0x020fca00020e0603 */
[----:B------:R1:W-:Y:S01]  /*2f3b0*/  STL [R1+0x2ffc], R16 ;  /* 0x002ffc1001007387 */ /* 0x0003e20000100800 */
[C---:B0-----:R-:W-:Y:S01]  /*2f3c0*/  IADD3 R17, P4, PT, R14.reuse, R2, RZ ;  /* 0x000000020e117210 */ /* 0x041fe20007f9e0ff */
[----:B-1----:R-:W-:Y:S01]  /*2f3d0*/  IMAD.X R16, R15, 0x1, R4, P0 ;  /* 0x000000010f107824 */ /* 0x002fe200000e0604 */
[----:B------:R-:W-:-:S03]  /*2f3e0*/  IADD3 R14, P0, PT, R14, R0, RZ ;  /* 0x000000000e0e7210 */ /* 0x000fc60007f1e0ff */
[----:B------:R-:W-:Y:S04]  /*2f3f0*/  STL [R1+0x3004], R17 ;  /* 0x0030041101007387 */ /* 0x000fe80000100800 */
[----:B------:R-:W5:Y:S04]  /*2f400*/  LDL.LU R15, [R1+0xd0] ;  /* 0x0000d000010f7983 */ /* 0x000f680000300800 */
[----:B------:R0:W-:Y:S04]  /*2f410*/  STL [R1+0x2fec], R16 ;  /* 0x002fec1001007387 */ /* 0x0001e80000100800 */
[----:B------:R1:W-:Y:S01]  /*2f420*/  STL [R1+0x2ff4], R14 ;  /* 0x002ff40e01007387 */ /* 0x0003e20000100800 */
[----:B0-----:R-:W-:-:S03]  /*2f430*/  IMAD.X R16, R12, 0x1, R3, P1 ;  /* 0x000000010c107824 */ /* 0x001fc600008e0603 */
[----:B-1----:R-:W5:Y:S01]  /*2f440*/  LDL.LU R14, [R1+0x1d0] ;  /* 0x0001d000010e7983 */ /* 0x002f620000300800 */
[----:B------:R-:W-:-:S03]  /*2f450*/  IADD3 R17, P1, PT, R11, R2, RZ ;  /* 0x000000020b117210 */ /* 0x000fc60007f3e0ff */
[----:B------:R0:W-:Y:S04]  /*2f460*/  STL [R1+0x2ff0], R16 ;  /* 0x002ff01001007387 */ /* 0x0001e80000100800 */
[----:B------:R-:W-:Y:S01]  /*2f470*/  STL [R1+0x2ff8], R17 ;  /* 0x002ff81101007387 */ /* 0x000fe20000100800 */
[----:B0-----:R-:W-:Y:S01]  /*2f480*/  IMAD.X R16, R12, 0x1, R4, P2 ;  /* 0x000000010c107824 */ /* 0x001fe200010e0604 */
[----:B------:R-:W-:Y:S02]  /*2f490*/  IADD3 R11, P2, PT, R11, R0, RZ ;  /* 0x000000000b0b7210 */ /* 0x000fe40007f5e0ff */
[----:B------:R-:W5:Y:S04]  /*2f4a0*/  LDL.LU R12, [R1+0xd4] ;  /* 0x0000d400010c7983 */ /* 0x000f680000300800 */
[----:B------:R0:W-:Y:S04]  /*2f4b0*/  STL [R1+0x2fdc], R16 ;  /* 0x002fdc1001007387 */ /* 0x0001e80000100800 */
[----:B------:R1:W-:Y:S01]  /*2f4c0*/  STL [R1+0x2fe4], R11 ;  /* 0x002fe40b01007387 */ /* 0x0003e20000100800 */
[----:B0-----:R-:W-:-:S03]  /*2f4d0*/  IMAD.X R16, R10, 0x1, R3, P3 ;  /* 0x000000010a107824 */ /* 0x001fc600018e0603 */
[----:B-1----:R-:W5:Y:S04]  /*2f4e0*/  LDL.LU R11, [R1+0x1d4] ;  /* 0x0001d400010b7983 */ /* 0x002f680000300800 */
[----:B------:R0:W-:Y:S01]  /*2f4f0*/  STL [R1+0x2fe0], R16 ;  /* 0x002fe01001007387 */ /* 0x0001e20000100800 */
[----:B------:R-:W-:-:S05]  /*2f500*/  IADD3 R17, P3, PT, R5, R2, RZ ;  /* 0x0000000205117210 */ /* 0x000fca0007f7e0ff */
[----:B------:R-:W-:Y:S01]  /*2f510*/  STL [R1+0x2fe8], R17 ;  /* 0x002fe81101007387 */ /* 0x000fe20000100800 */
[----:B0-----:R-:W-:Y:S01]  /*2f520*/  IMAD.X R16, R10, 0x1, R4, P5 ;  /* 0x000000010a107824 */ /* 0x001fe200028e0604 */
[----:B------:R-:W-:Y:S02]  /*2f530*/  IADD3 R5, P5, PT, R5, R0, RZ ;  /* 0x0000000005057210 */ /* 0x000fe40007fbe0ff */
[----:B------:R-:W5:Y:S04]  /*2f540*/  LDL.LU R10, [R1+0xdc] ;  /* 0x0000dc00010a7983 */ /* 0x000f680000300800 */
[----:B------:R-:W-:Y:S04]  /*2f550*/  STL [R1+0x2fcc], R16 ;  /* 0x002fcc1001007387 */ /* 0x000fe80000100800 */
[----:B------:R0:W-:Y:S04]  /*2f560*/  STL [R1+0x2fd4], R5 ;  /* 0x002fd40501007387 */ /* 0x0001e80000100800 */
[----:B0-----:R-:W5:Y:S01]  /*2f570*/  LDL.LU R5, [R1+0x1dc] ;  /* 0x0001dc0001057983 */ /* 0x001f620000300800 */
[----:B--2---:R-:W-:-:S05]  /*2f580*/  IMAD.X R16, R9, 0x1, R3, P4 ;  /* 0x0000000109107824 */ /* 0x004fca00020e0603 */
[----:B------:R0:W-:Y:S02]  /*2f590*/  STL [R1+0x2fd0], R16 ;  /* 0x002fd01001007387 */ /* 0x0001e40000100800 */
[----:B0-----:R-:W-:Y:S01]  /*2f5a0*/  IMAD.X R16, R9, 0x1, R4, P0 ;  /* 0x0000000109107824 */ /* 0x001fe200000e0604 */
[C---:B------:R-:W-:Y:S02]  /*2f5b0*/  IADD3 R17, P4, PT, R6.reuse, R2, RZ ;  /* 0x0000000206117210 */ /* 0x040fe40007f9e0ff */
[----:B------:R-:W-:-:S03]  /*2f5c0*/  IADD3 R6, P0, PT, R6, R0, RZ ;  /* 0x0000000006067210 */ /* 0x000fc60007f1e0ff */
[----:B------:R-:W-:Y:S04]  /*2f5d0*/  STL [R1+0x2fd8], R17 ;  /* 0x002fd81101007387 */ /* 0x000fe80000100800 */
[----:B------:R-:W2:Y:S04]  /*2f5e0*/  LDL.LU R9, [R1+0xe0] ;  /* 0x0000e00001097983 */ /* 0x000ea80000300800 */
[----:B------:R3:W-:Y:S04]  /*2f5f0*/  STL [R1+0x2fbc], R16 ;  /* 0x002fbc1001007387 */ /* 0x0007e80000100800 */
[----:B------:R0:W-:Y:S01]  /*2f600*/  STL [R1+0x2fc4], R6 ;  /* 0x002fc40601007387 */ /* 0x0001e20000100800 */
[----:B---3--:R-:W-:-:S03]  /*2f610*/  IMAD.X R16, R8, 0x1, R3, P1 ;  /* 0x0000000108107824 */ /* 0x008fc600008e0603 */
[----:B0-----:R-:W3:Y:S04]  /*2f620*/  LDL.LU R6, [R1+0x1e4] ;  /* 0x0001e40001067983 */ /* 0x001ee80000300800 */
[----:B------:R0:W-:Y:S01]  /*2f630*/  STL [R1+0x2fc0], R16 ;  /* 0x002fc01001007387 */ /* 0x0001e20000100800 */
[C---:B------:R-:W-:Y:S01]  /*2f640*/  IADD3 R17, P1, PT, R7.reuse, R2, RZ ;  /* 0x0000000207117210 */ /* 0x040fe20007f3e0ff */
[----:B0-----:R-:W-:Y:S01]  /*2f650*/  IMAD.X R16, R8, 0x1, R4, P2 ;  /* 0x0000000108107824 */ /* 0x001fe200010e0604 */
[----:B------:R-:W-:-:S03]  /*2f660*/  IADD3 R7, P2, PT, R7, R0, RZ ;  /* 0x0000000007077210 */ /* 0x000fc60007f5e0ff */
[----:B------:R-:W-:Y:S04]  /*2f670*/  STL [R1+0x2fc8], R17 ;  /* 0x002fc81101007387 */ /* 0x000fe80000100800 */
[----:B------:R-:W3:Y:S04]  /*2f680*/  LDL.LU R8, [R1+0xe4] ;  /* 0x0000e40001087983 */ /* 0x000ee80000300800 */
[----:B------:R4:W-:Y:S04]  /*2f690*/  STL [R1+0x2fac], R16 ;  /* 0x002fac1001007387 */ /* 0x0009e80000100800 */
[----:B------:R0:W-:Y:S01]  /*2f6a0*/  STL [R1+0x2fb4], R7 ;  /* 0x002fb40701007387 */ /* 0x0001e20000100800 */
[----:B----4-:R-:W-:-:S03]  /*2f6b0*/  IMAD.X R16, R13, 0x1, R3, P3 ;  /* 0x000000010d107824 */ /* 0x010fc600018e0603 */
[----:B0-----:R-:W4:Y:S04]  /*2f6c0*/  LDL.LU R7, [R1+0x1ec] ;  /* 0x0001ec0001077983 */ /* 0x001f280000300800 */
[----:B------:R0:W-:Y:S01]  /*2f6d0*/  STL [R1+0x2fb0], R16 ;  /* 0x002fb01001007387 */ /* 0x0001e20000100800 */
[----:B------:R-:W-:-:S05]  /*2f6e0*/  IADD3 R18, P3, PT, R29, R2, RZ ;  /* 0x000000021d127210 */ /* 0x000fca0007f7e0ff */
[----:B------:R-:W-:Y:S01]  /*2f6f0*/  STL [R1+0x2fb8], R18 ;  /* 0x002fb81201007387 */ /* 0x000fe20000100800 */
[----:B0-----:R-:W-:Y:S01]  /*2f700*/  IMAD.X R16, R13, 0x1, R4, P5 ;  /* 0x000000010d107824 */ /* 0x001fe200028e0604 */
[----:B------:R-:W-:Y:S02]  /*2f710*/  IADD3 R17, P5, PT, R29, R0, RZ ;  /* 0x000000001d117210 */ /* 0x000fe40007fbe0ff */
[----:B------:R-:W4:Y:S04]  /*2f720*/  LDL.LU R13, [R1+0xe8] ;  /* 0x0000e800010d7983 */ /* 0x000f280000300800 */
        /* <DEDUP_REMOVED lines=13> */
[----:B-1----:R-:W5:Y:S04]  /*2f800*/  LDL.LU R14, [R1+0x1f8] ;  /* 0x0001f800010e7983 */ /* 0x002f680000300800 */
[----:B------:R0:W-:Y:S01]  /*2f810*/  STL [R1+0x1270], R16 ;  /* 0x0012701001007387 */ /* 0x0001e20000100800 */
[C---:B------:R-:W-:Y:S01]  /*2f820*/  IADD3 R17, P1, PT, R11.reuse, R2, RZ ;  /* 0x000000020b117210 */ /* 0x040fe20007f3e0ff */
[----:B0-----:R-:W-:Y:S01]  /*2f830*/  IMAD.X R16, R12, 0x1, R4, P2 ;  /* 0x000000010c107824 */ /* 0x001fe200010e0604 */
        /* <DEDUP_REMOVED lines=19> */
[C---:B---3--:R-:W-:Y:S02]  /*2f970*/  IADD3 R17, P4, PT, R6.reuse, R2, RZ ;  /* 0x0000000206117210 */ /* 0x048fe40007f9e0ff */
[----:B------:R-:W-:-:S03]  /*2f980*/  IADD3 R6, P0, PT, R6, R0, RZ ;  /* 0x0000000006067210 */ /* 0x000fc60007f1e0ff */
[----:B------:R-:W-:Y:S04]  /*2f990*/  STL [R1+0x12b8], R17 ;  /* 0x0012b81101007387 */ /* 0x000fe80000100800 */
[----:B------:R-:W2:Y:S04]  /*2f9a0*/  LDL.LU R9, [R1+0xf8] ;  /* 0x0000f80001097983 */ /* 0x000ea80000300800 */
[----:B------:R0:W-:Y:S04]  /*2f9b0*/  STL [R1+0x128c], R16 ;  /* 0x00128c1001007387 */ /* 0x0001e80000100800 */
[----:B------:R1:W-:Y:S01]  /*2f9c0*/  STL [R1+0x12c0], R6 ;  /* 0x0012c00601007387 */ /* 0x0003e20000100800 */
[----:B0-----:R-:W-:-:S03]  /*2f9d0*/  IMAD.X R16, R8, 0x1, R3, P1 ;  /* 0x0000000108107824 */ /* 0x001fc600008e0603 */
[----:B-1----:R-:W3:Y:S04]  /*2f9e0*/  LDL.LU R6, [R1+0x20c] ;  /* 0x00020c0001067983 */ /* 0x002ee80000300800 */
[----:B------:R0:W-:Y:S01]  /*2f9f0*/  STL [R1+0x1294], R16 ;  /* 0x0012941001007387 */ /* 0x0001e20000100800 */
[C---:B----4-:R-:W-:Y:S01]  /*2fa00*/  IADD3 R17, P1, PT, R7.reuse, R2, RZ ;  /* 0x0000000207117210 */ /* 0x050fe20007f3e0ff */
[----:B0-----:R-:W-:Y:S01]  /*2fa10*/  IMAD.X R16, R8, 0x1, R4, P2 ;  /* 0x0000000108107824 */ /* 0x001fe200010e0604 */
[----:B------:R-:W-:-:S03]  /*2fa20*/  IADD3 R7, P2, PT, R7, R0, RZ ;  /* 0x0000000007077210 */ /* 0x000fc60007f5e0ff */
[----:B------:R-:W-:Y:S04]  /*2fa30*/  STL [R1+0x12c8], R17 ;  /* 0x0012c81101007387 */ /* 0x000fe80000100800 */
[----:B------:R-:W4:Y:S04]  /*2fa40*/  LDL.LU R8, [R1+0xfc] ;  /* 0x0000fc0001087983 */ /* 0x000f280000300800 */
[----:B------:R0:W-:Y:S04]  /*2fa50*/  STL [R1+0x129c], R16 ;  /* 0x00129c1001007387 */ /* 0x0001e80000100800 */
[----:B------:R1:W-:Y:S01]  /*2fa60*/  STL [R1+0x12d0], R7 ;  /* 0x0012d00701007387 */ /* 0x0003e20000100800 */
[----:B0-----:R-:W-:-:S03]  /*2fa70*/  IMAD.X R16, R13, 0x1, R3, P3 ;  /* 0x000000010d107824 */ /* 0x001fc600018e0603 */
[----:B-1----:R-:W4:Y:S01]  /*2fa80*/  LDL.LU R7, [R1+0x214] ;  /* 0x0002140001077983 */ /* 0x002f220000300800 */
[----:B------:R-:W-:-:S03]  /*2fa90*/  IADD3 R18, P3, PT, R29, R2, RZ ;  /* 0x000000021d127210 */ /* 0x000fc60007f7e0ff */
[----:B------:R0:W-:Y:S04]  /*2faa0*/  STL [R1+0x12a4], R16 ;  /* 0x0012a41001007387 */ /* 0x0001e80000100800 */
        /* <DEDUP_REMOVED lines=46> */
[----:B----4-:R-:W-:-:S03]  /*2fd90*/  IMAD.X R16, R8, 0x1, R3, P1 ;  /* 0x0000000108107824 */ /* 0x010fc600008e0603 */
[----:B0-----:R-:W3:Y:S04]  /*2fda0*/  LDL.LU R6, [R1+0x240] ;  /* 0x0002400001067983 */ /* 0x001ee80000300800 */
[----:B------:R0:W-:Y:S01]  /*2fdb0*/  STL [R1+0x12f4], R16 ;  /* 0x0012f41001007387 */ /* 0x0001e20000100800 */
[C---:B------:R-:W-:Y:S01]  /*2fdc0*/  IADD3 R17, P1, PT, R7.reuse, R2, RZ ;  /* 0x0000000207117210 */ /* 0x040fe20007f3e0ff */
        /* <DEDUP_REMOVED lines=3579> */
[C---:B------:R-:W-:Y:S02]  /*3dd80*/  IADD3 R17, P3, PT, R5.reuse, R2, RZ ;  /* 0x0000000205117210 */ /* 0x040fe40007f7e0ff */
[----:B------:R-:W-:Y:S01]  /*3dd90*/  IADD3 R5, P6, PT, R5, R0, RZ ;  /* 0x0000000005057210 */ /* 0x000fe20007fde0ff */
[----:B0-----:R-:W-:Y:S02]  /*3dda0*/  IMAD.X R16, R10, 0x1, R4, P5 ;  /* 0x000000010a107824 */ /* 0x001fe400028e0604 */
[----:B------:R-:W-:Y:S04]  /*3ddb0*/  STL [R1+0x2978], R17 ;  /* 0x0029781101007387 */ /* 0x000fe80000100800 */
[----:B------:R-:W5:Y:S04]  /*3ddc0*/  LDL.LU R10, [R1+0xb94] ;  /* 0x000b9400010a7983 */ /* 0x000f680000300800 */
[----:B------:R-:W-:Y:S04]  /*3ddd0*/  STL [R1+0x2fa4], R16 ;  /* 0x002fa41001007387 */ /* 0x000fe80000100800 */
[----:B------:R0:W-:Y:S04]  /*3dde0*/  STL [R1+0x2980], R5 ;  /* 0x0029800501007387 */ /* 0x0001e80000100800 */
[----:B0-----:R-:W5:Y:S01]  /*3ddf0*/  LDL.LU R5, [R1+0xe18] ;  /* 0x000e180001057983 */ /* 0x001f620000300800 */
[----:B--2---:R-:W-:-:S05]  /*3de00*/  IADD3 R16, P5, PT, R9, R2, RZ ;  /* 0x0000000209107210 */ /* 0x004fca0007fbe0ff */
[----:B------:R0:W-:Y:S01]  /*3de10*/  STL [R1+0x2988], R16 ;  /* 0x0029881001007387 */ /* 0x0001e20000100800 */
[C---:B---3--:R-:W-:Y:S01]  /*3de20*/  IMAD.X R17, R6.reuse, 0x1, R3, P4 ;  /* 0x0000000106117824 */ /* 0x048fe200020e0603 */
[----:B0-----:R-:W-:Y:S01]  /*3de30*/  IADD3 R16, P4, PT, R9, R0, RZ ;  /* 0x0000000009107210 */ /* 0x001fe20007f9e0ff */
[----:B------:R-:W-:-:S03]  /*3de40*/  IMAD.X R6, R6, 0x1, R4, P0 ;  /* 0x0000000106067824 */ /* 0x000fc600000e0604 */
[----:B------:R-:W-:Y:S04]  /*3de50*/  STL [R1+0x2954], R17 ;  /* 0x0029541101007387 */ /* 0x000fe80000100800 */
[----:B------:R-:W2:Y:S04]  /*3de60*/  LDL.LU R9, [R1+0xb9c] ;  /* 0x000b9c0001097983 */ /* 0x000ea80000300800 */
[----:B------:R4:W-:Y:S04]  /*3de70*/  STL [R1+0x2990], R16 ;  /* 0x0029901001007387 */ /* 0x0009e80000100800 */
[----:B------:R0:W-:Y:S01]  /*3de80*/  STL [R1+0x295c], R6 ;  /* 0x00295c0601007387 */ /* 0x0001e20000100800 */
[----:B----4-:R-:W-:-:S03]  /*3de90*/  IADD3 R16, P0, PT, R8, R2, RZ ;  /* 0x0000000208107210 */ /* 0x010fc60007f1e0ff */
[----:B0-----:R-:W3:Y:S04]  /*3dea0*/  LDL.LU R6, [R1+0xe1c] ;  /* 0x000e1c0001067983 */ /* 0x001ee80000300800 */
[----:B------:R0:W-:Y:S01]  /*3deb0*/  STL [R1+0x2998], R16 ;  /* 0x0029981001007387 */ /* 0x0001e20000100800 */
[C---:B------:R-:W-:Y:S02]  /*3dec0*/  IMAD.X R17, R7.reuse, 0x1, R3, P1 ;  /* 0x0000000107117824 */ /* 0x040fe400008e0603 */
[----:B------:R-:W-:Y:S01]  /*3ded0*/  IMAD.X R7, R7, 0x1, R4, P2 ;  /* 0x0000000107077824 */ /* 0x000fe200010e0604 */
[----:B0-----:R-:W-:Y:S02]  /*3dee0*/  IADD3 R16, P1, PT, R8, R0, RZ ;  /* 0x0000000008107210 */ /* 0x001fe40007f3e0ff */
[----:B------:R-:W-:Y:S04]  /*3def0*/  STL [R1+0x2964], R17 ;  /* 0x0029641101007387 */ /* 0x000fe80000100800 */
[----:B------:R-:W4:Y:S04]  /*3df00*/  LDL.LU R8, [R1+0xba0] ;  /* 0x000ba00001087983 */ /* 0x000f280000300800 */
[----:B------:R0:W-:Y:S04]  /*3df10*/  STL [R1+0x29a0], R16 ;  /* 0x0029a01001007387 */ /* 0x0001e80000100800 */
[----:B------:R1:W-:Y:S01]  /*3df20*/  STL [R1+0x296c], R7 ;  /* 0x00296c0701007387 */ /* 0x0003e20000100800 */
[----:B0-----:R-:W-:-:S03]  /*3df30*/  IADD3 R16, P2, PT, R13, R2, RZ ;  /* 0x000000020d107210 */ /* 0x001fc60007f5e0ff */
[----:B-1----:R-:W4:Y:S01]  /*3df40*/  LDL.LU R7, [R1+0xe20] ;  /* 0x000e200001077983 */ /* 0x002f220000300800 */
[----:B------:R-:W-:-:S03]  /*3df50*/  IMAD.X R18, R29, 0x1, R3, P3 ;  /* 0x000000011d127824 */ /* 0x000fc600018e0603 */
[----:B------:R0:W-:Y:S01]  /*3df60*/  STL [R1+0x29a8], R16 ;  /* 0x0029a81001007387 */ /* 0x0001e20000100800 */
[----:B------:R-:W-:-:S03]  /*3df70*/  IMAD.X R17, R29, 0x1, R4, P6 ;  /* 0x000000011d117824 */ /* 0x000fc600030e0604 */
[----:B------:R-:W-:Y:S01]  /*3df80*/  STL [R1+0x2974], R18 ;  /* 0x0029741201007387 */ /* 0x000fe20000100800 */
[----:B0-----:R-:W-:-:S03]  /*3df90*/  IADD3 R16, P3, PT, R13, R0, RZ ;  /* 0x000000000d107210 */ /* 0x001fc60007f7e0ff */
[----:B------:R-:W4:Y:S04]  /*3dfa0*/  LDL.LU R13, [R1+0xba8] ;  /* 0x000ba800010d7983 */ /* 0x000f280000300800 */
[----:B------:R5:W-:Y:S04]  /*3dfb0*/  STL [R1+0x29b0], R16 ;  /* 0x0029b01001007387 */ /* 0x000be80000100800 */
[----:B------:R0:W-:Y:S04]  /*3dfc0*/  STL [R1+0x297c], R17 ;  /* 0x00297c1101007387 */ /* 0x0001e80000100800 */
[----:B------:R-:W4:Y:S01]  /*3dfd0*/  LDL.LU R29, [R1+0xe24] ;  /* 0x000e2400011d7983 */ /* 0x000f220000300800 */
[----:B-----5:R-:W-:-:S05]  /*3dfe0*/  IADD3 R16, P6, PT, R15, R2, RZ ;  /* 0x000000020f107210 */ /* 0x020fca0007fde0ff */
[----:B------:R1:W-:Y:S01]  /*3dff0*/  STL [R1+0x29b8], R16 ;  /* 0x0029b81001007387 */ /* 0x0003e20000100800 */
[C---:B0-----:R-:W-:Y:S01]  /*3e000*/  IMAD.X R17, R14.reuse, 0x1, R3, P5 ;  /* 0x000000010e117824 */ /* 0x041fe200028e0603 */
[----:B-1----:R-:W-:Y:S01]  /*3e010*/  IADD3 R16, P5, PT, R15, R0, RZ ;  /* 0x000000000f107210 */ /* 0x002fe20007fbe0ff */
[----:B------:R-:W-:-:S03]  /*3e020*/  IMAD.X R14, R14, 0x1, R4, P4 ;  /* 0x000000010e0e7824 */ /* 0x000fc600020e0604 */
[----:B------:R-:W-:Y:S04]  /*3e030*/  STL [R1+0x2984], R17 ;  /* 0x0029841101007387 */ /* 0x000fe80000100800 */
[----:B------:R-:W5:Y:S04]  /*3e040*/  LDL.LU R15, [R1+0xbac] ;  /* 0x000bac00010f7983 */ /* 0x000f680000300800 */
[----:B------:R0:W-:Y:S04]  /*3e050*/  STL [R1+0x29c0], R16 ;  /* 0x0029c01001007387 */ /* 0x0001e80000100800 */
[----:B------:R1:W-:Y:S01]  /*3e060*/  STL [R1+0x298c], R14 ;  /* 0x00298c0e01007387 */ /* 0x0003e20000100800 */
[----:B0-----:R-:W-:-:S03]  /*3e070*/  IADD3 R16, P4, PT, R12, R2, RZ ;  /* 0x000000020c107210 */ /* 0x001fc60007f9e0ff */
[----:B-1----:R-:W5:Y:S04]  /*3e080*/  LDL.LU R14, [R1+0xe28] ;  /* 0x000e2800010e7983 */ /* 0x002f680000300800 */
[----:B------:R0:W-:Y:S01]  /*3e090*/  STL [R1+0x29c8], R16 ;  /* 0x0029c81001007387 */ /* 0x0001e20000100800 */
[C---:B------:R-:W-:Y:S02]  /*3e0a0*/  IMAD.X R17, R11.reuse, 0x1, R3, P0 ;  /* 0x000000010b117824 */ /* 0x040fe400000e0603 */
[----:B------:R-:W-:Y:S01]  /*3e0b0*/  IMAD.X R11, R11, 0x1, R4, P1 ;  /* 0x000000010b0b7824 */ /* 0x000fe200008e0604 */
[----:B0-----:R-:W-:Y:S02]  /*3e0c0*/  IADD3 R16, P0, PT, R12, R0, RZ ;  /* 0x000000000c107210 */ /* 0x001fe40007f1e0ff */
        /* <DEDUP_REMOVED lines=558> */
[----:B0-----:R-:W-:Y:S02]  /*403b0*/  IADD3 R17, P0, PT, R9, R0, RZ ;  /* 0x0000000009117210 */ /* 0x001fe40007f1e0ff */
[----:B------:R-:W2:Y:S04]  /*403c0*/  LDL.LU R9, [R1+0xd18] ;  /* 0x000d180001097983 */ /* 0x000ea80000300800 */
[----:B------:R0:W-:Y:S04]  /*403d0*/  STL [R1+0x2d14], R16 ;  /* 0x002d141001007387 */ /* 0x0001e80000100800 */
[----:B------:R4:W-:Y:S01]  /*403e0*/  STL [R1+0x2d50], R17 ;  /* 0x002d501101007387 */ /* 0x0009e20000100800 */
[----:B0-----:R-:W-:-:S03]  /*403f0*/  IMAD.X R16, R6, 0x1, R4, P1 ;  /* 0x0000000106107824 */ /* 0x001fc600008e0604 */
[----:B------:R-:W3:Y:S01]  /*40400*/  LDL.LU R6, [R1+0xf0c] ;  /* 0x000f0c0001067983 */ /* 0x000ee20000300800 */
[----:B----4-:R-:W-:-:S03]  /*40410*/  IADD3 R17, P1, PT, R8, R2, RZ ;  /* 0x0000000208117210 */ /* 0x010fc60007f3e0ff */
[----:B------:R0:W-:Y:S04]  /*40420*/  STL [R1+0x2d1c], R16 ;  /* 0x002d1c1001007387 */ /* 0x0001e80000100800 */
[----:B------:R1:W-:Y:S01]  /*40430*/  STL [R1+0x2d58], R17 ;  /* 0x002d581101007387 */ /* 0x0003e20000100800 */
[C---:B0-----:R-:W-:Y:S01]  /*40440*/  IMAD.X R16, R7.reuse, 0x1, R3, P2 ;  /* 0x0000000107107824 */ /* 0x041fe200010e0603 */
[----:B-1----:R-:W-:Y:S02]  /*40450*/  IADD3 R17, P2, PT, R8, R0, RZ ;  /* 0x0000000008117210 */ /* 0x002fe40007f5e0ff */
[----:B------:R-:W4:Y:S04]  /*40460*/  LDL.LU R8, [R1+0xd20] ;  /* 0x000d200001087983 */ /* 0x000f280000300800 */
[----:B------:R0:W-:Y:S04]  /*40470*/  STL [R1+0x2d24], R16 ;  /* 0x002d241001007387 */ /* 0x0001e80000100800 */
[----:B------:R1:W-:Y:S01]  /*40480*/  STL [R1+0x2d60], R17 ;  /* 0x002d601101007387 */ /* 0x0003e20000100800 */
[----:B0-----:R-:W-:-:S03]  /*40490*/  IMAD.X R16, R7, 0x1, R4, P3 ;  /* 0x0000000107107824 */ /* 0x001fc600018e0604 */
[----:B------:R-:W4:Y:S01]  /*404a0*/  LDL.LU R7, [R1+0xf10] ;  /* 0x000f100001077983 */ /* 0x000f220000300800 */
[----:B-1----:R-:W-:-:S03]  /*404b0*/  IADD3 R17, P3, PT, R13, R2, RZ ;  /* 0x000000020d117210 */ /* 0x002fc60007f7e0ff */
[----:B------:R0:W-:Y:S04]  /*404c0*/  STL [R1+0x2d2c], R16 ;  /* 0x002d2c1001007387 */ /* 0x0001e80000100800 */
[----:B------:R1:W-:Y:S01]  /*404d0*/  STL [R1+0x2d68], R17 ;  /* 0x002d681101007387 */ /* 0x0003e20000100800 */
[----:B0-----:R-:W-:Y:S01]  /*404e0*/  IMAD.X R16, R29, 0x1, R3, P6 ;  /* 0x000000011d107824 */ /* 0x001fe200030e0603 */
[----:B-1----:R-:W-:Y:S02]  /*404f0*/  IADD3 R17, P6, PT, R13, R0, RZ ;  /* 0x000000000d117210 */ /* 0x002fe40007fde0ff */
[----:B------:R-:W4:Y:S04]  /*40500*/  LDL.LU R13, [R1+0xd24] ;  /* 0x000d2400010d7983 */ /* 0x000f280000300800 */
[----:B------:R0:W-:Y:S04]  /*40510*/  STL [R1+0x2d34], R16 ;  /* 0x002d341001007387 */ /* 0x0001e80000100800 */
[----:B------:R5:W-:Y:S01]  /*40520*/  STL [R1+0x2d70], R17 ;  /* 0x002d701101007387 */ /* 0x000be20000100800 */
[----:B0-----:R-:W-:-:S03]  /*40530*/  IMAD.X R16, R29, 0x1, R4, P5 ;  /* 0x000000011d107824 */ /* 0x001fc600028e0604 */
[----:B------:R-:W4:Y:S01]  /*40540*/  LDL.LU R29, [R1+0xf14] ;  /* 0x000f1400011d7983 */ /* 0x000f220000300800 */
[----:B-----5:R-:W-:-:S03]  /*40550*/  IADD3 R17, P5, PT, R15, R2, RZ ;  /* 0x000000020f117210 */ /* 0x020fc60007fbe0ff */
[----:B------:R0:W-:Y:S04]  /*40560*/  STL [R1+0x2d3c], R16 ;  /* 0x002d3c1001007387 */ /* 0x0001e80000100800 */
[----:B------:R1:W-:Y:S01]  /*40570*/  STL [R1+0x2d78], R17 ;  /* 0x002d781101007387 */ /* 0x0003e20000100800 */
[C---:B0-----:R-:W-:Y:S01]  /*40580*/  IMAD.X R16, R14.reuse, 0x1, R3, P4 ;  /* 0x000000010e107824 */ /* 0x041fe200020e0603 */
[----:B-1----:R-:W-:Y:S02]  /*40590*/  IADD3 R17, P4, PT, R15, R0, RZ ;  /* 0x000000000f117210 */ /* 0x002fe40007f9e0ff */
[----:B------:R-:W5:Y:S04]  /*405a0*/  LDL.LU R15, [R1+0xd2c] ;  /* 0x000d2c00010f7983 */ /* 0x000f680000300800 */
[----:B------:R0:W-:Y:S04]  /*405b0*/  STL [R1+0x2d44], R16 ;  /* 0x002d441001007387 */ /* 0x0001e80000100800 */
[----:B------:R1:W-:Y:S01]  /*405c0*/  STL [R1+0x2d80], R17 ;  /* 0x002d801101007387 */ /* 0x0003e20000100800 */
[----:B0-----:R-:W-:-:S03]  /*405d0*/  IMAD.X R16, R14, 0x1, R4, P0 ;  /* 0x000000010e107824 */ /* 0x001fc600000e0604 */
[----:B------:R-:W5:Y:S01]  /*405e0*/  LDL.LU R14, [R1+0xf18] ;  /* 0x000f1800010e7983 */ /* 0x000f620000300800 */
[----:B-1----:R-:W-:-:S03]  /*405f0*/  IADD3 R17, P0, PT, R12, R2, RZ ;  /* 0x000000020c117210 */ /* 0x002fc60007f1e0ff */
        /* <DEDUP_REMOVED lines=13> */
[----:B-1----:R-:W-:Y:S01]  /*406d0*/  IADD3 R17, P3, PT, R10, R0, RZ ;  /* 0x000000000a117210 */ /* 0x002fe20007f7e0ff */
[----:B------:R-:W-:-:S03]  /*406e0*/  IMAD.X R10, R5, 0x1, R4, P6 ;  /* 0x00000001050a7824 */ /* 0x000fc600030e0604 */
[----:B------:R-:W-:Y:S04]  /*406f0*/  STL [R1+0x2d64], R16 ;  /* 0x002d641001007387 */ /* 0x000fe80000100800 */
[----:B------:R-:W-:Y:S04]  /*40700*/  STL [R1+0x2da0], R17 ;  /* 0x002da01101007387 */ /* 0x000fe80000100800 */
[----:B------:R-:W5:Y:S04]  /*40710*/  LDL.LU R5, [R1+0xd38] ;  /* 0x000d380001057983 */ /* 0x000f680000300800 */
[----:B------:R0:W-:Y:S04]  /*40720*/  STL [R1+0x2d6c], R10 ;  /* 0x002d6c0a01007387 */ /* 0x0001e80000100800 */
[----:B0-----:R-:W5:Y:S01]  /*40730*/  LDL.LU R10, [R1+0xf20] ;  /* 0x000f2000010a7983 */ /* 0x001f620000300800 */
[----:B--2---:R-:W-:-:S05]  /*40740*/  IADD3 R16, P6, PT, R9, R2, RZ ;  /* 0x0000000209107210 */ /* 0x004fca0007fde0ff */
[----:B------:R3:W-:Y:S02]  /*40750*/  STL [R1+0x2da8], R16 ;  /* 0x002da81001007387 */ /* 0x0007e40000100800 */
[C---:B---3--:R-:W-:Y:S01]  /*40760*/  IMAD.X R16, R6.reuse, 0x1, R3, P5 ;  /* 0x0000000106107824 */ /* 0x048fe200028e0603 */
[----:B------:R-:W-:Y:S01]  /*40770*/  IADD3 R17, P5, PT, R9, R0, RZ ;  /* 0x0000000009117210 */ /* 0x000fe20007fbe0ff */
[----:B------:R-:W-:-:S03]  /*40780*/  IMAD.X R9, R6, 0x1, R4, P4 ;  /* 0x0000000106097824 */ /* 0x000fc600020e0604 */
[----:B------:R4:W-:Y:S04]  /*40790*/  STL [R1+0x2d74], R16 ;  /* 0x002d741001007387 */ /* 0x0009e80000100800 */
[----:B------:R-:W-:Y:S04]  /*407a0*/  STL [R1+0x2db0], R17 ;  /* 0x002db01101007387 */ /* 0x000fe80000100800 */
[----:B------:R-:W2:Y:S04]  /*407b0*/  LDL.LU R6, [R1+0xd40] ;  /* 0x000d400001067983 */ /* 0x000ea80000300800 */
[----:B------:R0:W-:Y:S01]  /*407c0*/  STL [R1+0x2d7c], R9 ;  /* 0x002d7c0901007387 */ /* 0x0001e20000100800 */
[----:B----4-:R-:W-:-:S03]  /*407d0*/  IADD3 R16, P4, PT, R8, R2, RZ ;  /* 0x0000000208107210 */ /* 0x010fc60007f9e0ff */
[----:B0-----:R-:W3:Y:S04]  /*407e0*/  LDL.LU R9, [R1+0xf24] ;  /* 0x000f240001097983 */ /* 0x001ee80000300800 */
[----:B------:R0:W-:Y:S02]  /*407f0*/  STL [R1+0x2db8], R16 ;  /* 0x002db81001007387 */ /* 0x0001e40000100800 */
[C---:B0-----:R-:W-:Y:S01]  /*40800*/  IMAD.X R16, R7.reuse, 0x1, R3, P0 ;  /* 0x0000000107107824 */ /* 0x041fe200000e0603 */
[----:B------:R-:W-:Y:S01]  /*40810*/  IADD3 R17, P0, PT, R8, R0, RZ ;  /* 0x0000000008117210 */ /* 0x000fe20007f1e0ff */
[----:B------:R-:W-:-:S03]  /*40820*/  IMAD.X R8, R7, 0x1, R4, P1 ;  /* 0x0000000107087824 */ /* 0x000fc600008e0604 */
[----:B------:R0:W-:Y:S04]  /*40830*/  STL [R1+0x2d84], R16 ;  /* 0x002d841001007387 */ /* 0x0001e80000100800 */
[----:B------:R-:W-:Y:S04]  /*40840*/  STL [R1+0x2dc0], R17 ;  /* 0x002dc01101007387 */ /* 0x000fe80000100800 */
[----:B------:R-:W4:Y:S01]  /*40850*/  LDL.LU R7, [R1+0xd44] ;  /* 0x000d440001077983 */ /* 0x000f220000300800 */
[----:B0-----:R-:W-:-:S03]  /*40860*/  IADD3 R16, P1, PT, R13, R2, RZ ;  /* 0x000000020d107210 */ /* 0x001fc60007f3e0ff */
[----:B------:R0:W-:Y:S04]  /*40870*/  STL [R1+0x2d8c], R8 ;  /* 0x002d8c0801007387 */ /* 0x0001e80000100800 */
[----:B0-----:R-:W4:Y:S04]  /*40880*/  LDL.LU R8, [R1+0xf28] ;  /* 0x000f280001087983 */ /* 0x001f280000300800 */
[----:B------:R0:W-:Y:S02]  /*40890*/  STL [R1+0x2dc8], R16 ;  /* 0x002dc81001007387 */ /* 0x0001e40000100800 */
[----:B0-----:R-:W-:Y:S01]  /*408a0*/  IMAD.X R16, R29, 0x1, R3, P2 ;  /* 0x000000011d107824 */ /* 0x001fe200010e0603 */
[----:B------:R-:W-:Y:S01]  /*408b0*/  IADD3 R17, P2, PT, R13, R0, RZ ;  /* 0x000000000d117210 */ /* 0x000fe20007f5e0ff */
[----:B------:R-:W-:-:S03]  /*408c0*/  IMAD.X R13, R29, 0x1, R4, P3 ;  /* 0x000000011d0d7824 */ /* 0x000fc600018e0604 */
[----:B------:R-:W-:Y:S04]  /*408d0*/  STL [R1+0x2d94], R16 ;  /* 0x002d941001007387 */ /* 0x000fe80000100800 */
[----:B------:R-:W-:Y:S04]  /*408e0*/  STL [R1+0x2dd0], R17 ;  /* 0x002dd01101007387 */ /* 0x000fe80000100800 */
[----:B------:R-:W4:Y:S04]  /*408f0*/  LDL.LU R29, [R1+0xd4c] ;  /* 0x000d4c00011d7983 */ /* 0x000f280000300800 */
[----:B------:R0:W-:Y:S04]  /*40900*/  STL [R1+0x2d9c], R13 ;  /* 0x002d9c0d01007387 */ /* 0x0001e80000100800 */
[----:B0-----:R-:W4:Y:S01]  /*40910*/  LDL.LU R13, [R1+0xf2c] ;  /* 0x000f2c00010d7983 */ /* 0x001f220000300800 */
[----:B-----5:R-:W-:Y:S01]  /*40920*/  IADD3 R16, P3, PT, R15, R2, RZ ;  /* 0x000000020f107210 */ /* 0x020fe20007f7e0ff */
[----:B------:R-:W-:-:S04]  /*40930*/  IMAD.X R17, R14, 0x1, R3, P6 ;  /* 0x000000010e117824 */ /* 0x000fc800030e0603 */
[----:B------:R0:W-:Y:S04]  /*40940*/  STL [R1+0x2dd8], R16 ;  /* 0x002dd81001007387 */ /* 0x0001e80000100800 */
[----:B------:R-:W-:Y:S01]  /*40950*/  STL [R1+0x2da4], R17 ;  /* 0x002da41101007387 */ /* 0x000fe20000100800 */
[----:B0-----:R-:W-:Y:S01]  /*40960*/  IADD3 R16, P6, PT, R15, R0, RZ ;  /* 0x000000000f107210 */ /* 0x001fe20007fde0ff */
[----:B------:R-:W-:-:S04]  /*40970*/  IMAD.X R15, R14, 0x1, R4, P5 ;  /* 0x000000010e0f7824 */ /* 0x000fc800028e0604 */
[----:B------:R0:W-:Y:S01]  /*40980*/  STL [R1+0x2de0], R16 ;  /* 0x002de01001007387 */ /* 0x0001e20000100800 */
[----:B------:R-:W-:-:S03]  /*40990*/  IADD3 R14, P5, PT, R12, R2, RZ ;  /* 0x000000020c0e7210 */ /* 0x000fc60007fbe0ff */
[----:B0-----:R-:W5:Y:S04]  /*409a0*/  LDL.LU R16, [R1+0xd54] ;  /* 0x000d540001107983 */ /* 0x001f680000300800 */
[----:B------:R0:W-:Y:S01]  /*409b0*/  STL [R1+0x2dac], R15 ;  /* 0x002dac0f01007387 */ /* 0x0001e20000100800 */
[C---:B------:R-:W-:Y:S02]  /*409c0*/  IMAD.X R17, R11.reuse, 0x1, R3, P4 ;  /* 0x000000010b117824 */ /* 0x040fe400020e0603 */
[----:B------:R-:W-:Y:S01]  /*409d0*/  IMAD.X R11, R11, 0x1, R4, P0 ;  /* 0x000000010b0b7824 */ /* 0x000fe200000e0604 */
[----:B0-----:R-:W5:Y:S04]  /*409e0*/  LDL.LU R15, [R1+0xf30] ;  /* 0x000f3000010f7983 */ /* 0x001f680000300800 */
[----:B------:R0:W-:Y:S04]  /*409f0*/  STL [R1+0x2de8], R14 ;  /* 0x002de80e01007387 */ /* 0x0001e80000100800 */
[----:B------:R-:W-:Y:S01]  /*40a00*/  STL [R1+0x2db4], R17 ;  /* 0x002db41101007387 */ /* 0x000fe20000100800 */
[----:B0-----:R-:W-:-:S03]  /*40a10*/  IADD3 R14, P4, PT, R12, R0, RZ ;  /* 0x000000000c0e7210 */ /* 0x001fc60007f9e0ff */
[----:B------:R-:W5:Y:S04]  /*40a20*/  LDL.LU R12, [R1+0xd58] ;  /* 0x000d5800010c7983 */ /* 0x000f680000300800 */
[----:B------:R0:W-:Y:S04]  /*40a30*/  STL [R1+0x2df0], R14 ;  /* 0x002df00e01007387 */ /* 0x0001e80000100800 */
[----:B0-----:R-:W5:Y:S04]  /*40a40*/  LDL.LU R14, [R1+0xf34] ;  /* 0x000f3400010e7983 */ /* 0x001f680000300800 */
[----:B------:R0:W-:Y:S01]  /*40a50*/  STL [R1+0x2dbc], R11 ;  /* 0x002dbc0b01007387 */ /* 0x0001e20000100800 */
[----:B------:R-:W-:Y:S01]  /*40a60*/  IMAD.X R18, R10, 0x1, R3, P1 ;  /* 0x000000010a127824 */ /* 0x000fe200008e0603 */
[----:B0-----:R-:W-:-:S02]  /*40a70*/  IADD3 R11, P0, PT, R5, R2, RZ ;  /* 0x00000002050b7210 */ /* 0x001fc40007f1e0ff */
[----:B------:R-:W-:-:S03]  /*40a80*/  IADD3 R17, P1, PT, R5, R0, RZ ;  /* 0x0000000005117210 */ /* 0x000fc60007f3e0ff */
[----:B------:R0:W-:Y:S01]  /*40a90*/  STL [R1+0x2df8], R11 ;  /* 0x002df80b01007387 */ /* 0x0001e20000100800 */
[----:B------:R-:W-:-:S03]  /*40aa0*/  IMAD.X R10, R10, 0x1, R4, P2 ;  /* 0x000000010a0a7824 */ /* 0x000fc600010e0604 */
[----:B0-----:R-:W5:Y:S04]  /*40ab0*/  LDL.LU R11, [R1+0xd60] ;  /* 0x000d6000010b7983 */ /* 0x001f680000300800 */
[----:B------:R-:W-:Y:S04]  /*40ac0*/  STL [R1+0x2dc4], R18 ;  /* 0x002dc41201007387 */ /* 0x000fe80000100800 */
[----:B------:R-:W5:Y:S04]  /*40ad0*/  LDL.LU R5, [R1+0xf38] ;  /* 0x000f380001057983 */ /* 0x000f680000300800 */
[----:B------:R-:W-:Y:S04]  /*40ae0*/  STL [R1+0x2e00], R17 ;  /* 0x002e001101007387 */ /* 0x000fe80000100800 */
[----:B------:R0:W-:Y:S04]  /*40af0*/  STL [R1+0x2dcc], R10 ;  /* 0x002dcc0a01007387 */ /* 0x0001e80000100800 */
[----:B0-----:R-:W5:Y:S01]  /*40b00*/  LDL.LU R10, [R1+0xd64] ;  /* 0x000d6400010a7983 */ /* 0x001f620000300800 */
[----:B--2---:R-:W-:-:S05]  /*40b10*/  IADD3 R17, P2, PT, R6, R2, RZ ;  /* 0x0000000206117210 */ /* 0x004fca0007f5e0ff */
[----:B------:R0:W-:Y:S01]  /*40b20*/  STL [R1+0x2e08], R17 ;  /* 0x002e081101007387 */ /* 0x0001e20000100800 */
[----:B---3--:R-:W-:Y:S01]  /*40b30*/  IMAD.X R18, R9, 0x1, R3, P3 ;  /* 0x0000000109127824 */ /* 0x008fe200018e0603 */
[----:B0-----:R-:W-:-:S04]  /*40b40*/  IADD3 R17, P3, PT, R6, R0, RZ ;  /* 0x0000000006117210 */ /* 0x001fc80007f7e0ff */
[----:B------:R-:W-:Y:S01]  /*40b50*/  STL [R1+0x2dd4], R18 ;  /* 0x002dd41201007387 */ /* 0x000fe20000100800 */
[----:B------:R-:W-:-:S03]  /*40b60*/  IMAD.X R9, R9, 0x1, R4, P6 ;  /* 0x0000000109097824 */ /* 0x000fc600030e0604 */
[----:B------:R-:W2:Y:S04]  /*40b70*/  LDL.LU R6, [R1+0xf3c] ;  /* 0x000f3c0001067983 */ /* 0x000ea80000300800 */
[----:B------:R4:W-:Y:S04]  /*40b80*/  STL [R1+0x2e10], R17 ;  /* 0x002e101101007387 */ /* 0x0009e80000100800 */
[----:B------:R0:W-:Y:S01]  /*40b90*/  STL [R1+0x2ddc], R9 ;  /* 0x002ddc0901007387 */ /* 0x0001e20000100800 */
[----:B----4-:R-:W-:-:S03]  /*40ba0*/  IADD3 R17, P6, PT, R7, R2, RZ ;  /* 0x0000000207117210 */ /* 0x010fc60007fde0ff */
[----:B0-----:R-:W3:Y:S04]  /*40bb0*/  LDL.LU R9, [R1+0xd6c] ;  /* 0x000d6c0001097983 */ /* 0x001ee80000300800 */
[----:B------:R0:W-:Y:S01]  /*40bc0*/  STL [R1+0x2e18], R17 ;  /* 0x002e181101007387 */ /* 0x0001e20000100800 */
[----:B------:R-:W-:Y:S01]  /*40bd0*/  IMAD.X R18, R8, 0x1, R3, P5 ;  /* 0x0000000108127824 */ /* 0x000fe200028e0603 */
[----:B0-----:R-:W-:-:S04]  /*40be0*/  IADD3 R17, P5, PT, R7, R0, RZ ;  /* 0x0000000007117210 */ /* 0x001fc80007fbe0ff */
[----:B------:R-:W-:Y:S01]  /*40bf0*/  STL [R1+0x2de4], R18 ;  /* 0x002de41201007387 */ /* 0x000fe20000100800 */
[----:B------:R-:W-:-:S03]  /*40c00*/  IMAD.X R8, R8, 0x1, R4, P4 ;  /* 0x0000000108087824 */ /* 0x000fc600020e0604 */
[----:B------:R-:W4:Y:S04]  /*40c10*/  LDL.LU R7, [R1+0xf40] ;  /* 0x000f400001077983 */ /* 0x000f280000300800 */
[----:B------:R0:W-:Y:S04]  /*40c20*/  STL [R1+0x2e20], R17 ;  /* 0x002e201101007387 */ /* 0x0001e80000100800 */
[----:B------:R1:W-:Y:S01]  /*40c30*/  STL [R1+0x2dec], R8 ;  /* 0x002dec0801007387 */ /* 0x0003e20000100800 */
[----:B0-----:R-:W-:-:S03]  /*40c40*/  IADD3 R17, P4, PT, R29, R2, RZ ;  /* 0x000000021d117210 */ /* 0x001fc60007f9e0ff */
[----:B-1----:R-:W4:Y:S04]  /*40c50*/  LDL.LU R8, [R1+0xd74] ;  /* 0x000d740001087983 */ /* 0x002f280000300800 */
[----:B------:R0:W-:Y:S01]  /*40c60*/  STL [R1+0x2e28], R17 ;  /* 0x002e281101007387 */ /* 0x0001e20000100800 */
[----:B------:R-:W-:Y:S01]  /*40c70*/  IMAD.X R18, R13, 0x1, R3, P0 ;  /* 0x000000010d127824 */ /* 0x000fe200000e0603 */
[----:B0-----:R-:W-:-:S04]  /*40c80*/  IADD3 R17, P0, PT, R29, R0, RZ ;  /* 0x000000001d117210 */ /* 0x001fc80007f1e0ff */
[----:B------:R-:W-:Y:S04]  /*40c90*/  STL [R1+0x2df4], R18 ;  /* 0x002df41201007387 */ /* 0x000fe80000100800 */
[----:B------:R-:W4:Y:S01]  /*40ca0*/  LDL.LU R29, [R1+0xf44] ;  /* 0x000f4400011d7983 */ /* 0x000f220000300800 */
[----:B------:R-:W-:-:S03]  /*40cb0*/  IMAD.X R13, R13, 0x1, R4, P1 ;  /* 0x000000010d0d7824 */ /* 0x000fc600008e0604 */
[----:B------:R-:W-:Y:S04]  /*40cc0*/  STL [R1+0x2e30], R17 ;  /* 0x002e301101007387 */ /* 0x000fe80000100800 */
[----:B------:R0:W-:Y:S04]  /*40cd0*/  STL [R1+0x2dfc], R13 ;  /* 0x002dfc0d01007387 */ /* 0x0001e80000100800 */
[----:B0-----:R-:W4:Y:S01]  /*40ce0*/  LDL.LU R13, [R1+0xd7c] ;  /* 0x000d7c00010d7983 */ /* 0x001f220000300800 */
[----:B-----5:R-:W-:-:S05]  /*40cf0*/  IADD3 R18, P1, PT, R16, R2, RZ ;  /* 0x0000000210127210 */ /* 0x020fca0007f3e0ff */
[----:B------:R0:W-:Y:S01]  /*40d00*/  STL [R1+0x2e38], R18 ;  /* 0x002e381201007387 */ /* 0x0001e20000100800 */
[C---:B------:R-:W-:Y:S01]  /*40d10*/  IMAD.X R17, R15.reuse, 0x1, R3, P2 ;  /* 0x000000010f117824 */ /* 0x040fe200010e0603 */
[----:B0-----:R-:W-:Y:S01]  /*40d20*/  IADD3 R18, P2, PT, R16, R0, RZ ;  /* 0x0000000010127210 */ /* 0x001fe20007f5e0ff */
[----:B------:R-:W-:-:S03]  /*40d30*/  IMAD.X R16, R15, 0x1, R4, P3 ;  /* 0x000000010f107824 */ /* 0x000fc600018e0604 */
[----:B------:R0:W-:Y:S04]  /*40d40*/  STL [R1+0x2e04], R17 ;  /* 0x002e041101007387 */ /* 0x0001e80000100800 */
[----:B------:R-:W-:Y:S01]  /*40d50*/  STL [R1+0x2e40], R18 ;  /* 0x002e401201007387 */ /* 0x000fe20000100800 */
[----:B0-----:R-:W-:-:S03]  /*40d60*/  IADD3 R17, P3, PT, R12, R2, RZ ;  /* 0x000000020c117210 */ /* 0x001fc60007f7e0ff */
[----:B------:R0:W-:Y:S04]  /*40d70*/  STL [R1+0x2e0c], R16 ;  /* 0x002e0c1001007387 */ /* 0x0001e80000100800 */
[----:B------:R-:W-:Y:S01]  /*40d80*/  STL [R1+0x2e48], R17 ;  /* 0x002e481101007387 */ /* 0x000fe20000100800 */
[----:B------:R-:W-:Y:S01]  /*40d90*/  IMAD.X R15, R14, 0x1, R3, P6 ;  /* 0x000000010e0f7824 */ /* 0x000fe200030e0603 */
[----:B0-----:R-:W-:Y:S02]  /*40da0*/  IADD3 R16, P6, PT, R12, R0, RZ ;  /* 0x000000000c107210 */ /* 0x001fe40007fde0ff */
[----:B------:R-:W5:Y:S04]  /*40db0*/  LDL.LU R12, [R1+0xd84] ;  /* 0x000d8400010c7983 */ /* 0x000f680000300800 */
[----:B------:R0:W-:Y:S04]  /*40dc0*/  STL [R1+0x2e14], R15 ;  /* 0x002e140f01007387 */ /* 0x0001e80000100800 */
[----:B------:R1:W-:Y:S01]  /*40dd0*/  STL [R1+0x2e50], R16 ;  /* 0x002e501001007387 */ /* 0x0003e20000100800 */
[----:B0-----:R-:W-:-:S05]  /*40de0*/  IMAD.X R15, R14, 0x1, R4, P5 ;  /* 0x000000010e0f7824 */ /* 0x001fca00028e0604 */
[----:B------:R0:W-:Y:S01]  /*40df0*/  STL [R1+0x2e1c], R15 ;  /* 0x002e1c0f01007387 */ /* 0x0001e20000100800 */
[----:B------:R-:W-:Y:S01]  /*40e00*/  IADD3 R14, P5, PT, R11, R2, RZ ;  /* 0x000000020b0e7210 */ /* 0x000fe20007fbe0ff */
[----:B-1----:R-:W-:Y:S01]  /*40e10*/  IMAD.X R16, R5, 0x1, R3, P4 ;  /* 0x0000000105107824 */ /* 0x002fe200020e0603 */
[----:B0-----:R-:W-:-:S03]  /*40e20*/  IADD3 R15, P4, PT, R11, R0, RZ ;  /* 0x000000000b0f7210 */ /* 0x001fc60007f9e0ff */
[----:B------:R0:W-:Y:S04]  /*40e30*/  STL [R1+0x2e58], R14 ;  /* 0x002e580e01007387 */ /* 0x0001e80000100800 */
[----:B------:R-:W-:Y:S04]  /*40e40*/  STL [R1+0x2e24], R16 ;  /* 0x002e241001007387 */ /* 0x000fe80000100800 */
[----:B------:R-:W5:Y:S01]  /*40e50*/  LDL.LU R11, [R1+0xd8c] ;  /* 0x000d8c00010b7983 */ /* 0x000f620000300800 */
[----:B0-----:R-:W-:-:S03]  /*40e60*/  IMAD.X R14, R5, 0x1, R4, P0 ;  /* 0x00000001050e7824 */ /* 0x001fc600000e0604 */
[----:B------:R-:W-:Y:S04]  /*40e70*/  STL [R1+0x2e60], R15 ;  /* 0x002e600f01007387 */ /* 0x000fe80000100800 */
[----:B------:R0:W-:Y:S01]  /*40e80*/  STL [R1+0x2e2c], R14 ;  /* 0x002e2c0e01007387 */ /* 0x0001e20000100800 */
[----:B------:R-:W-:Y:S02]  /*40e90*/  SHF.R.S32.HI R5, RZ, 0x1f, R10 ;  /* 0x0000001fff057819 */ /* 0x000fe4000001140a */
[----:B0-----:R-:W-:-:S05]  /*40ea0*/  IADD3 R14, P0, PT, R10, R2, RZ ;  /* 0x000000020a0e7210 */ /* 0x001fca0007f1e0ff */
[----:B------:R0:W-:Y:S01]  /*40eb0*/  STL [R1+0x2e68], R14 ;  /* 0x002e680e01007387 */ /* 0x0001e20000100800 */
[----:B--2---:R-:W-:Y:S01]  /*40ec0*/  IMAD.X R16, R6, 0x1, R3, P1 ;  /* 0x0000000106107824 */ /* 0x004fe200008e0603 */
[----:B------:R-:W-:Y:S01]  /*40ed0*/  IADD3 R15, P1, PT, R10, R0, RZ ;  /* 0x000000000a0f7210 */ /* 0x000fe20007f3e0ff */
[----:B0-----:R-:W-:-:S03]  /*40ee0*/  IMAD.X R14, R6, 0x1, R4, P2 ;  /* 0x00000001060e7824 */ /* 0x001fc600010e0604 */
[----:B------:R-:W-:Y:S04]  /*40ef0*/  STL [R1+0x2e34], R16 ;  /* 0x002e341001007387 */ /* 0x000fe80000100800 */
[----:B------:R-:W2:Y:S04]  /*40f00*/  LDL.LU R10, [R1+0xd90] ;  /* 0x000d9000010a7983 */ /* 0x000ea80000300800 */
[----:B------:R-:W-:Y:S04]  /*40f10*/  STL [R1+0x2e70], R15 ;  /* 0x002e700f01007387 */ /* 0x000fe80000100800 */
[----:B------:R0:W-:Y:S01]  /*40f20*/  STL [R1+0x2e3c], R14 ;  /* 0x002e3c0e01007387 */ /* 0x0001e20000100800 */
[----:B---3--:R-:W-:-:S02]  /*40f30*/  SHF.R.S32.HI R6, RZ, 0x1f, R9 ;  /* 0x0000001fff067819 */ /* 0x008fc40000011409 */
[----:B0-----:R-:W-:-:S05]  /*40f40*/  IADD3 R14, P2, PT, R9, R2, RZ ;  /* 0x00000002090e7210 */ /* 0x001fca0007f5e0ff */
[----:B------:R0:W-:Y:S01]  /*40f50*/  STL [R1+0x2e78], R14 ;  /* 0x002e780e01007387 */ /* 0x0001e20000100800 */
[----:B----4-:R-:W-:Y:S01]  /*40f60*/  IMAD.X R16, R7, 0x1, R3, P3 ;  /* 0x0000000107107824 */ /* 0x010fe200018e0603 */
[----:B------:R-:W-:Y:S01]  /*40f70*/  IADD3 R15, P3, PT, R9, R0, RZ ;  /* 0x00000000090f7210 */ /* 0x000fe20007f7e0ff */
[----:B0-----:R-:W-:-:S03]  /*40f80*/  IMAD.X R14, R7, 0x1, R4, P6 ;  /* 0x00000001070e7824 */ /* 0x001fc600030e0604 */
[----:B------:R-:W-:Y:S04]  /*40f90*/  STL [R1+0x2e44], R16 ;  /* 0x002e441001007387 */ /* 0x000fe80000100800 */
[----:B------:R-:W3:Y:S04]  /*40fa0*/  LDL.LU R9, [R1+0xd98] ;  /* 0x000d980001097983 */ /* 0x000ee80000300800 */
[----:B------:R-:W-:Y:S04]  /*40fb0*/  STL [R1+0x2e80], R15 ;  /* 0x002e800f01007387 */ /* 0x000fe80000100800 */
[----:B------:R0:W-:Y:S02]  /*40fc0*/  STL [R1+0x2e4c], R14 ;  /* 0x002e4c0e01007387 */ /* 0x0001e40000100800 */
[----:B0-----:R-:W-:-:S05]  /*40fd0*/  IADD3 R14, P6, PT, R8, R2, RZ ;  /* 0x00000002080e7210 */ /* 0x001fca0007fde0ff */
[----:B------:R0:W-:Y:S01]  /*40fe0*/  STL [R1+0x2e88], R14 ;  /* 0x002e880e01007387 */ /* 0x0001e20000100800 */
[C---:B------:R-:W-:Y:S02]  /*40ff0*/  IMAD.X R15, R29.reuse, 0x1, R3, P5 ;  /* 0x000000011d0f7824 */ /* 0x040fe400028e0603 */
[----:B0-----:R-:W-:-:S03]  /*41000*/  IMAD.X R14, R29, 0x1, R4, P4 ;  /* 0x000000011d0e7824 */ /* 0x001fc600020e0604 */
[----:B------:R0:W-:Y:S04]  /*41010*/  STL [R1+0x2e54], R15 ;  /* 0x002e540f01007387 */ /* 0x0001e80000100800 */
[----:B------:R-:W4:Y:S01]  /*41020*/  LDL.LU R29, [R1+0xda0] ;  /* 0x000da000011d7983 */ /* 0x000f220000300800 */
[----:B------:R-:W-:Y:S02]  /*41030*/  SHF.R.S32.HI R7, RZ, 0x1f, R8 ;  /* 0x0000001fff077819 */ /* 0x000fe40000011408 */
[----:B------:R-:W-:-:S05]  /*41040*/  IADD3 R8, P5, PT, R8, R0, RZ ;  /* 0x0000000008087210 */ /* 0x000fca0007fbe0ff */
[----:B------:R-:W-:Y:S04]  /*41050*/  STL [R1+0x2e90], R8 ;  /* 0x002e900801007387 */ /* 0x000fe80000100800 */
[----:B------:R1:W-:Y:S01]  /*41060*/  STL [R1+0x2e5c], R14 ;  /* 0x002e5c0e01007387 */ /* 0x0003e20000100800 */
[----:B------:R-:W-:Y:S01]  /*41070*/  IMAD.X R16, R5, 0x1, R3, P0 ;  /* 0x0000000105107824 */ /* 0x000fe200000e0603 */
[C---:B0-----:R-:W-:Y:S02]  /*41080*/  IADD3 R15, P0, PT, R13.reuse, R0, RZ ;  /* 0x000000000d0f7210 */ /* 0x041fe40007f1e0ff */
[----:B-1----:R-:W-:Y:S02]  /*41090*/  IADD3 R14, P4, PT, R13, R2, RZ ;  /* 0x000000020d0e7210 */ /* 0x002fe40007f9e0ff */
[----:B------:R-:W-:-:S03]  /*410a0*/  SHF.R.S32.HI R8, RZ, 0x1f, R13 ;  /* 0x0000001fff087819 */ /* 0x000fc6000001140d */
[----:B------:R0:W-:Y:S04]  /*410b0*/  STL [R1+0x2e98], R14 ;  /* 0x002e980e01007387 */ /* 0x0001e80000100800 */
[----:B------:R1:W-:Y:S04]  /*410c0*/  STL [R1+0x2e64], R16 ;  /* 0x002e641001007387 */ /* 0x0003e80000100800 */
[----:B------:R-:W4:Y:S01]  /*410d0*/  LDL.LU R13, [R1+0xda4] ;  /* 0x000da400010d7983 */ /* 0x000f220000300800 */
[----:B0-----:R-:W-:-:S03]  /*410e0*/  IMAD.X R14, R5, 0x1, R4, P1 ;  /* 0x00000001050e7824 */ /* 0x001fc600008e0604 */
[----:B------:R-:W-:Y:S04]  /*410f0*/  STL [R1+0x2ea0], R15 ;  /* 0x002ea00f01007387 */ /* 0x000fe80000100800 */
[----:B------:R5:W-:Y:S01]  /*41100*/  STL [R1+0x2e6c], R14 ;  /* 0x002e6c0e01007387 */ /* 0x000be20000100800 */
[----:B-1----:R-:W-:Y:S01]  /*41110*/  IMAD.X R16, R6, 0x1, R3, P2 ;  /* 0x0000000106107824 */ /* 0x002fe200010e0603 */
[C---:B-----5:R-:W-:Y:S02]  /*41120*/  IADD3 R14, P1, PT, R12.reuse, R2, RZ ;  /* 0x000000020c0e7210 */ /* 0x060fe40007f3e0ff */
[----:B------:R-:W-:-:S03]  /*41130*/  IADD3 R15, P2, PT, R12, R0, RZ ;  /* 0x000000000c0f7210 */ /* 0x000fc60007f5e0ff */
[----:B------:R0:W-:Y:S01]  /*41140*/  STL [R1+0x2ea8], R14 ;  /* 0x002ea80e01007387 */ /* 0x0001e20000100800 */
[----:B------:R-:W-:-:S03]  /*41150*/  SHF.R.S32.HI R5, RZ, 0x1f, R12 ;  /* 0x0000001fff057819 */ /* 0x000fc6000001140c */
[----:B------:R1:W-:Y:S04]  /*41160*/  STL [R1+0x2e74], R16 ;  /* 0x002e741001007387 */ /* 0x0003e80000100800 */
[----:B------:R-:W5:Y:S01]  /*41170*/  LDL.LU R12, [R1+0xdac] ;  /* 0x000dac00010c7983 */ /* 0x000f620000300800 */
[----:B0-----:R-:W-:-:S03]  /*41180*/  IMAD.X R14, R6, 0x1, R4, P3 ;  /* 0x00000001060e7824 */ /* 0x001fc600018e0604 */
[----:B------:R-:W-:Y:S04]  /*41190*/  STL [R1+0x2eb0], R15 ;  /* 0x002eb00f01007387 */ /* 0x000fe80000100800 */
[----:B------:R0:W-:Y:S01]  /*411a0*/  STL [R1+0x2e7c], R14 ;  /* 0x002e7c0e01007387 */ /* 0x0001e20000100800 */
[----:B-1----:R-:W-:Y:S01]  /*411b0*/  IMAD.X R16, R7, 0x1, R3, P6 ;  /* 0x0000000107107824 */ /* 0x002fe200030e0603 */
[C---:B0-----:R-:W-:Y:S02]  /*411c0*/  IADD3 R14, P3, PT, R11.reuse, R2, RZ ;  /* 0x000000020b0e7210 */ /* 0x041fe40007f7e0ff */
[----:B------:R-:W-:-:S03]  /*411d0*/  IADD3 R15, P6, PT, R11, R0, RZ ;  /* 0x000000000b0f7210 */ /* 0x000fc60007fde0ff */
[----:B------:R0:W-:Y:S01]  /*411e0*/  STL [R1+0x2eb8], R14 ;  /* 0x002eb80e01007387 */ /* 0x0001e20000100800 */
[----:B------:R-:W-:-:S03]  /*411f0*/  SHF.R.S32.HI R6, RZ, 0x1f, R11 ;  /* 0x0000001fff067819 */ /* 0x000fc6000001140b */
[----:B------:R1:W-:Y:S04]  /*41200*/  STL [R1+0x2e84], R16 ;  /* 0x002e841001007387 */ /* 0x0003e80000100800 */
[----:B------:R-:W5:Y:S01]  /*41210*/  LDL.LU R11, [R1+0xdb4] ;  /* 0x000db400010b7983 */ /* 0x000f620000300800 */
[----:B0-----:R-:W-:-:S03]  /*41220*/  IMAD.X R14, R7, 0x1, R4, P5 ;  /* 0x00000001070e7824 */ /* 0x001fc600028e0604 */
[----:B------:R-:W-:Y:S01]  /*41230*/  STL [R1+0x2ec0], R15 ;  /* 0x002ec00f01007387 */ /* 0x000fe20000100800 */
[----:B-1----:R-:W-:-:S03]  /*41240*/  IMAD.X R16, R8, 0x1, R3, P4 ;  /* 0x0000000108107824 */ /* 0x002fc600020e0603 */
[----:B------:R2:W-:Y:S02]  /*41250*/  STL [R1+0x2e8c], R14 ;  /* 0x002e8c0e01007387 */ /* 0x0005e40000100800 */
[C---:B--2---:R-:W-:Y:S02]  /*41260*/  IADD3 R14, P5, PT, R10.reuse, R2, RZ ;  /* 0x000000020a0e7210 */ /* 0x044fe40007fbe0ff */
[----:B------:R-:W-:Y:S02]  /*41270*/  IADD3 R15, P4, PT, R10, R0, RZ ;  /* 0x000000000a0f7210 */ /* 0x000fe40007f9e0ff */
[----:B------:R-:W-:Y:S01]  /*41280*/  SHF.R.S32.HI R7, RZ, 0x1f, R10 ;  /* 0x0000001fff077819 */ /* 0x000fe2000001140a */
[----:B------:R0:W-:Y:S04]  /*41290*/  STL [R1+0x2ec8], R14 ;  /* 0x002ec80e01007387 */ /* 0x0001e80000100800 */
[----:B------:R1:W-:Y:S04]  /*412a0*/  STL [R1+0x2e94], R16 ;  /* 0x002e941001007387 */ /* 0x0003e80000100800 */
[----:B------:R-:W2:Y:S01]  /*412b0*/  LDL.LU R10, [R1+0xdbc] ;  /* 0x000dbc00010a7983 */ /* 0x000ea20000300800 */
[----:B0-----:R-:W-:-:S03]  /*412c0*/  IMAD.X R14, R8, 0x1, R4, P0 ;  /* 0x00000001080e7824 */ /* 0x001fc600000e0604 */
[----:B------:R-:W-:Y:S01]  /*412d0*/  STL [R1+0x2ed0], R15 ;  /* 0x002ed00f01007387 */ /* 0x000fe20000100800 */
[----:B-1----:R-:W-:-:S03]  /*412e0*/  IMAD.X R16, R5, 0x1, R3, P1 ;  /* 0x0000000105107824 */ /* 0x002fc600008e0603 */
[----:B------:R3:W-:Y:S02]  /*412f0*/  STL [R1+0x2e9c], R14 ;  /* 0x002e9c0e01007387 */ /* 0x0007e40000100800 */
[C---:B---3--:R-:W-:Y:S02]  /*41300*/  IADD3 R14, P0, PT, R9.reuse, R2, RZ ;  /* 0x00000002090e7210 */ /* 0x048fe40007f1e0ff */
[----:B------:R-:W-:Y:S02]  /*41310*/  IADD3 R15, P1, PT, R9, R0, RZ ;  /* 0x00000000090f7210 */ /* 0x000fe40007f3e0ff */
[----:B------:R-:W-:Y:S01]  /*41320*/  SHF.R.S32.HI R8, RZ, 0x1f, R9 ;  /* 0x0000001fff087819 */ /* 0x000fe20000011409 */
[----:B------:R0:W-:Y:S04]  /*41330*/  STL [R1+0x2ed8], R14 ;  /* 0x002ed80e01007387 */ /* 0x0001e80000100800 */
[----:B------:R1:W-:Y:S04]  /*41340*/  STL [R1+0x2ea4], R16 ;  /* 0x002ea41001007387 */ /* 0x0003e80000100800 */
[----:B------:R-:W3:Y:S01]  /*41350*/  LDL.LU R9, [R1+0xdc4] ;  /* 0x000dc40001097983 */ /* 0x000ee20000300800 */
[----:B0-----:R-:W-:-:S03]  /*41360*/  IMAD.X R14, R5, 0x1, R4, P2 ;  /* 0x00000001050e7824 */ /* 0x001fc600010e0604 */
[----:B------:R-:W-:Y:S01]  /*41370*/  STL [R1+0x2ee0], R15 ;  /* 0x002ee00f01007387 */ /* 0x000fe20000100800 */
[----:B-1----:R-:W-:-:S03]  /*41380*/  IMAD.X R16, R6, 0x1, R3, P3 ;  /* 0x0000000106107824 */ /* 0x002fc600018e0603 */
[----:B------:R4:W-:Y:S02]  /*41390*/  STL [R1+0x2eac], R14 ;  /* 0x002eac0e01007387 */ /* 0x0009e40000100800 */
[C---:B----4-:R-:W-:Y:S02]  /*413a0*/  IADD3 R14, P2, PT, R29.reuse, R2, RZ ;  /* 0x000000021d0e7210 */ /* 0x050fe40007f5e0ff */
[----:B------:R-:W-:Y:S02]  /*413b0*/  SHF.R.S32.HI R5, RZ, 0x1f, R29 ;  /* 0x0000001fff057819 */ /* 0x000fe4000001141d */
[----:B------:R-:W-:Y:S01]  /*413c0*/  IADD3 R15, P3, PT, R29, R0, RZ ;  /* 0x000000001d0f7210 */ /* 0x000fe20007f7e0ff */
[----:B------:R0:W-:Y:S04]  /*413d0*/  STL [R1+0x2ee8], R14 ;  /* 0x002ee80e01007387 */ /* 0x0001e80000100800 */
[----:B------:R-:W-:Y:S04]  /*413e0*/  STL [R1+0x2eb4], R16 ;  /* 0x002eb41001007387 */ /* 0x000fe80000100800 */
[----:B------:R-:W4:Y:S01]  /*413f0*/  LDL.LU R29, [R1+0xdc8] ;  /* 0x000dc800011d7983 */ /* 0x000f220000300800 */
[----:B0-----:R-:W-:-:S03]  /*41400*/  IMAD.X R14, R6, 0x1, R4, P6 ;  /* 0x00000001060e7824 */ /* 0x001fc600030e0604 */
[----:B------:R-:W-:Y:S04]  /*41410*/  STL [R1+0x2ef0], R15 ;  /* 0x002ef00f01007387 */ /* 0x000fe80000100800 */
[----:B------:R0:W-:Y:S02]  /*41420*/  STL [R1+0x2ebc], R14 ;  /* 0x002ebc0e01007387 */ /* 0x0001e40000100800 */
[----:B0-----:R-:W-:Y:S01]  /*41430*/  IMAD.X R14, R7, 0x1, R3, P5 ;  /* 0x00000001070e7824 */ /* 0x001fe200028e0603 */
[C---:B------:R-:W-:Y:S02]  /*41440*/  IADD3 R16, P6, PT, R13.reuse, R2, RZ ;  /* 0x000000020d107210 */ /* 0x040fe40007fde0ff */
[----:B------:R-:W-:Y:S02]  /*41450*/  SHF.R.S32.HI R6, RZ, 0x1f, R13 ;  /* 0x0000001fff067819 */ /* 0x000fe4000001140d */
[----:B------:R-:W-:Y:S01]  /*41460*/  IADD3 R15, P5, PT, R13, R0, RZ ;  /* 0x000000000d0f7210 */ /* 0x000fe20007fbe0ff */
[----:B------:R-:W-:Y:S01]  /*41470*/  IMAD.X R13, R7, 0x1, R4, P4 ;  /* 0x00000001070d7824 */ /* 0x000fe200020e0604 */
[----:B------:R-:W-:Y:S04]  /*41480*/  STL [R1+0x2ef8], R16 ;  /* 0x002ef81001007387 */ /* 0x000fe80000100800 */
[----:B------:R0:W-:Y:S04]  /*41490*/  STL [R1+0x2ec4], R14 ;  /* 0x002ec40e01007387 */ /* 0x0001e80000100800 */
[----:B0-----:R-:W4:Y:S04]  /*414a0*/  LDL.LU R14, [R1+0xdd0] ;  /* 0x000dd000010e7983 */ /* 0x001f280000300800 */
[----:B------:R-:W-:Y:S04]  /*414b0*/  STL [R1+0x2f00], R15 ;  /* 0x002f000f01007387 */ /* 0x000fe80000100800 */
[----:B------:R0:W-:Y:S01]  /*414c0*/  STL [R1+0x2ecc], R13 ;  /* 0x002ecc0d01007387 */ /* 0x0001e20000100800 */
[----:B-----5:R-:W-:Y:S01]  /*414d0*/  IADD3 R16, P4, PT, R12, R2, RZ ;  /* 0x000000020c107210 */ /* 0x020fe20007f9e0ff */
[----:B0-----:R-:W-:Y:S01]  /*414e0*/  IMAD.X R13, R8, 0x1, R3, P0 ;  /* 0x00000001080d7824 */ /* 0x001fe200000e0603 */
[----:B------:R-:W-:-:S02]  /*414f0*/  SHF.R.S32.HI R7, RZ, 0x1f, R12 ;  /* 0x0000001fff077819 */ /* 0x000fc4000001140c */
[----:B------:R-:W-:Y:S01]  /*41500*/  IADD3 R15, P0, PT, R12, R0, RZ ;  /* 0x000000000c0f7210 */ /* 0x000fe20007f1e0ff */
[----:B------:R-:W-:Y:S01]  /*41510*/  STL [R1+0x2f08], R16 ;  /* 0x002f081001007387 */ /* 0x000fe20000100800 */
[----:B------:R-:W-:-:S03]  /*41520*/  IMAD.X R12, R8, 0x1, R4, P1 ;  /* 0x00000001080c7824 */ /* 0x000fc600008e0604 */
[----:B------:R0:W-:Y:S04]  /*41530*/  STL [R1+0x2ed4], R13 ;  /* 0x002ed40d01007387 */ /* 0x0001e80000100800 */
[----:B0-----:R-:W5:Y:S04]  /*41540*/  LDL.LU R13, [R1+0xdd8] ;  /* 0x000dd800010d7983 */ /* 0x001f680000300800 */
[----:B------:R-:W-:Y:S01]  /*41550*/  STL [R1+0x2f10], R15 ;  /* 0x002f100f01007387 */ /* 0x000fe20000100800 */
[----:B------:R-:W-:-:S03]  /*41560*/  IMAD.X R16, R5, 0x1, R3, P2 ;  /* 0x0000000105107824 */ /* 0x000fc600010e0603 */
[----:B------:R0:W-:Y:S02]  /*41570*/  STL [R1+0x2edc], R12 ;  /* 0x002edc0c01007387 */ /* 0x0001e40000100800 */
[C---:B0-----:R-:W-:Y:S02]  /*41580*/  IADD3 R12, P1, PT, R11.reuse, R2, RZ ;  /* 0x000000020b0c7210 */ /* 0x041fe40007f3e0ff */
[----:B------:R-:W-:Y:S02]  /*41590*/  IADD3 R15, P2, PT, R11, R0, RZ ;  /* 0x000000000b0f7210 */ /* 0x000fe40007f5e0ff */
[----:B------:R-:W-:Y:S01]  /*415a0*/  SHF.R.S32.HI R8, RZ, 0x1f, R11 ;  /* 0x0000001fff087819 */ /* 0x000fe2000001140b */
[----:B------:R0:W-:Y:S01]  /*415b0*/  STL [R1+0x2f18], R12 ;  /* 0x002f180c01007387 */ /* 0x0001e20000100800 */
[----:B------:R-:W-:-:S03]  /*415c0*/  IMAD.X R11, R5, 0x1, R4, P3 ;  /* 0x00000001050b7824 */ /* 0x000fc600018e0604 */
[----:B0-----:R-:W5:Y:S04]  /*415d0*/  LDL.LU R12, [R1+0xde0] ;  /* 0x000de000010c7983 */ /* 0x001f680000300800 */
[----:B------:R0:W-:Y:S04]  /*415e0*/  STL [R1+0x2ee4], R16 ;  /* 0x002ee41001007387 */ /* 0x0001e80000100800 */
[----:B------:R-:W-:Y:S04]  /*415f0*/  STL [R1+0x2f20], R15 ;  /* 0x002f200f01007387 */ /* 0x000fe80000100800 */
[----:B------:R1:W-:Y:S01]  /*41600*/  STL [R1+0x2eec], R11 ;  /* 0x002eec0b01007387 */ /* 0x0003e20000100800 */
[----:B0-----:R-:W-:-:S03]  /*41610*/  IMAD.X R16, R6, 0x1, R3, P6 ;  /* 0x0000000106107824 */ /* 0x001fc600030e0603 */
[----:B-1----:R-:W5:Y:S01]  /*41620*/  LDL.LU R11, [R1+0xde8] ;  /* 0x000de800010b7983 */ /* 0x002f620000300800 */
[----:B------:R-:W-:Y:S01]  /*41630*/  IMAD.X R17, R7, 0x1, R3, P4 ;  /* 0x0000000107117824 */ /* 0x000fe200020e0603 */
[----:B--2---:R-:W-:-:S05]  /*41640*/  IADD3 R15, P3, PT, R10, R2, RZ ;  /* 0x000000020a0f7210 */ /* 0x004fca0007f7e0ff */
[----:B------:R0:W-:Y:S01]  /*41650*/  STL [R1+0x2f28], R15 ;  /* 0x002f280f01007387 */ /* 0x0001e20000100800 */
[----:B------:R-:W-:-:S03]  /*41660*/  SHF.R.S32.HI R5, RZ, 0x1f, R10 ;  /* 0x0000001fff057819 */ /* 0x000fc6000001140a */
[----:B------:R-:W-:Y:S01]  /*41670*/  STL [R1+0x2ef4], R16 ;  /* 0x002ef41001007387 */ /* 0x000fe20000100800 */
[----:B0-----:R-:W-:Y:S01]  /*41680*/  IADD3 R15, P6, PT, R10, R0, RZ ;  /* 0x000000000a0f7210 */ /* 0x001fe20007fde0ff */
[----:B------:R-:W-:-:S04]  /*41690*/  IMAD.X R10, R6, 0x1, R4, P5 ;  /* 0x00000001060a7824 */ /* 0x000fc800028e0604 */
[----:B------:R-:W-:Y:S04]  /*416a0*/  STL [R1+0x2f30], R15 ;  /* 0x002f300f01007387 */ /* 0x000fe80000100800 */
[----:B------:R0:W-:Y:S04]  /*416b0*/  STL [R1+0x2efc], R10 ;  /* 0x002efc0a01007387 */ /* 0x0001e80000100800 */
[----:B0-----:R-:W2:Y:S01]  /*416c0*/  LDL.LU R10, [R1+0xdec] ;  /* 0x000dec00010a7983 */ /* 0x001ea20000300800 */
[C---:B---3--:R-:W-:Y:S02]  /*416d0*/  IADD3 R15, P5, PT, R9.reuse, R2, RZ ;  /* 0x00000002090f7210 */ /* 0x048fe40007fbe0ff */
[----:B------:R-:W-:-:S03]  /*416e0*/  IADD3 R16, P4, PT, R9, R0, RZ ;  /* 0x0000000009107210 */ /* 0x000fc60007f9e0ff */
[----:B------:R0:W-:Y:S01]  /*416f0*/  STL [R1+0x2f38], R15 ;  /* 0x002f380f01007387 */ /* 0x0001e20000100800 */
[----:B------:R-:W-:-:S03]  /*41700*/  SHF.R.S32.HI R6, RZ, 0x1f, R9 ;  /* 0x0000001fff067819 */ /* 0x000fc60000011409 */
        /* <DEDUP_REMOVED lines=13> */
[----:B------:R0:W-:Y:S04]  /*417e0*/  STL [R1+0x2f50], R16 ;  /* 0x002f501001007387 */ /* 0x0001e80000100800 */
[----:B------:R1:W-:Y:S01]  /*417f0*/  STL [R1+0x2f1c], R15 ;  /* 0x002f1c0f01007387 */ /* 0x0003e20000100800 */
[C---:B0-----:R-:W-:Y:S01]  /*41800*/  IMAD.X R16, R5.reuse, 0x1, R3, P3 ;  /* 0x0000000105107824 */ /* 0x041fe200018e0603 */
[C---:B-1----:R-:W-:Y:S02]  /*41810*/  IADD3 R15, P2, PT, R14.reuse, R2, RZ ;  /* 0x000000020e0f7210 */ /* 0x042fe40007f5e0ff */
[----:B------:R-:W-:Y:S02]  /*41820*/  SHF.R.S32.HI R8, RZ, 0x1f, R14 ;  /* 0x0000001fff087819 */ /* 0x000fe4000001140e */
[----:B------:R-:W-:Y:S01]  /*41830*/  IADD3 R14, P3, PT, R14, R0, RZ ;  /* 0x000000000e0e7210 */ /* 0x000fe20007f7e0ff */
[----:B------:R0:W-:Y:S04]  /*41840*/  STL [R1+0x2f58], R15 ;  /* 0x002f580f01007387 */ /* 0x0001e80000100800 */
[----:B------:R-:W-:Y:S04]  /*41850*/  STL [R1+0x2f24], R16 ;  /* 0x002f241001007387 */ /* 0x000fe80000100800 */
[----:B------:R-:W-:Y:S01]  /*41860*/  STL [R1+0x2f60], R14 ;  /* 0x002f600e01007387 */ /* 0x000fe20000100800 */
[----:B0-----:R-:W-:-:S05]  /*41870*/  IMAD.X R15, R5, 0x1, R4, P6 ;  /* 0x00000001050f7824 */ /* 0x001fca00030e0604 */
[----:B------:R0:W-:Y:S02]  /*41880*/  STL [R1+0x2f2c], R15 ;  /* 0x002f2c0f01007387 */ /* 0x0001e40000100800 */
[C---:B0-----:R-:W-:Y:S01]  /*41890*/  IMAD.X R15, R6.reuse, 0x1, R3, P5 ;  /* 0x00000001060f7824 */ /* 0x041fe200028e0603 */
[C---:B-----5:R-:W-:Y:S02]  /*418a0*/  IADD3 R14, P6, PT, R13.reuse, R2, RZ ;  /* 0x000000020d0e7210 */ /* 0x060fe40007fde0ff */
[----:B------:R-:W-:Y:S02]  /*418b0*/  SHF.R.S32.HI R5, RZ, 0x1f, R13 ;  /* 0x0000001fff057819 */ /* 0x000fe4000001140d */
[----:B------:R-:W-:Y:S01]  /*418c0*/  IADD3 R13, P5, PT, R13, R0, RZ ;  /* 0x000000000d0d7210 */ /* 0x000fe20007fbe0ff */
[----:B------:R0:W-:Y:S04]  /*418d0*/  STL [R1+0x2f68], R14 ;  /* 0x002f680e01007387 */ /* 0x0001e80000100800 */
[----:B------:R-:W-:Y:S01]  /*418e0*/  STL [R1+0x2f34], R15 ;  /* 0x002f340f01007387 */ /* 0x000fe20000100800 */
[----:B0-----:R-:W-:-:S03]  /*418f0*/  IMAD.X R14, R6, 0x1, R4, P4 ;  /* 0x00000001060e7824 */ /* 0x001fc600020e0604 */
[----:B------:R-:W-:Y:S04]  /*41900*/  STL [R1+0x2f70], R13 ;  /* 0x002f700d01007387 */ /* 0x000fe80000100800 */
[----:B------:R0:W-:Y:S02]  /*41910*/  STL [R1+0x2f3c], R14 ;  /* 0x002f3c0e01007387 */ /* 0x0001e40000100800 */
[C---:B0-----:R-:W-:Y:S01]  /*41920*/  IMAD.X R14, R7.reuse, 0x1, R3, P0 ;  /* 0x00000001070e7824 */ /* 0x041fe200000e0603 */
[C---:B------:R-:W-:Y:S02]  /*41930*/  IADD3 R13, P4, PT, R12.reuse, R2, RZ ;  /* 0x000000020c0d7210 */ /* 0x040fe40007f9e0ff */
[----:B------:R-:W-:Y:S02]  /*41940*/  SHF.R.S32.HI R6, RZ, 0x1f, R12 ;  /* 0x0000001fff067819 */ /* 0x000fe4000001140c */
[----:B------:R-:W-:Y:S01]  /*41950*/  IADD3 R12, P0, PT, R12, R0, RZ ;  /* 0x000000000c0c7210 */ /* 0x000fe20007f1e0ff */
[----:B------:R0:W-:Y:S04]  /*41960*/  STL [R1+0x2f78], R13 ;  /* 0x002f780d01007387 */ /* 0x0001e80000100800 */
[----:B------:R-:W-:Y:S04]  /*41970*/  STL [R1+0x2f44], R14 ;  /* 0x002f440e01007387 */ /* 0x000fe80000100800 */
[----:B------:R1:W-:Y:S01]  /*41980*/  STL [R1+0x2f80], R12 ;  /* 0x002f800c01007387 */ /* 0x0003e20000100800 */
[----:B0-----:R-:W-:-:S05]  /*41990*/  IMAD.X R13, R7, 0x1, R4, P1 ;  /* 0x00000001070d7824 */ /* 0x001fca00008e0604 */
[----:B------:R0:W-:Y:S01]  /*419a0*/  STL [R1+0x2f4c], R13 ;  /* 0x002f4c0d01007387 */ /* 0x0001e20000100800 */
[----:B-1----:R-:W-:Y:S02]  /*419b0*/  IADD3 R12, P1, PT, R11, R2, RZ ;  /* 0x000000020b0c7210 */ /* 0x002fe40007f3e0ff */
[----:B------:R-:W-:-:S03]  /*419c0*/  SHF.R.S32.HI R7, RZ, 0x1f, R11 ;  /* 0x0000001fff077819 */ /* 0x000fc6000001140b */
[----:B------:R1:W-:Y:S01]  /*419d0*/  STL [R1+0x2f84], R12 ;  /* 0x002f840c01007387 */ /* 0x0003e20000100800 */
[----:B0-----:R-:W-:Y:S01]  /*419e0*/  IMAD.X R13, R8, 0x1, R3, P2 ;  /* 0x00000001080d7824 */ /* 0x001fe200010e0603 */
[----:B------:R-:W-:-:S04]  /*419f0*/  IADD3 R11, P2, PT, R11, R0, RZ ;  /* 0x000000000b0b7210 */ /* 0x000fc80007f5e0ff */
[----:B------:R-:W-:Y:S01]  /*41a00*/  STL [R1+0x2f54], R13 ;  /* 0x002f540d01007387 */ /* 0x000fe20000100800 */
[----:B-1----:R-:W-:-:S03]  /*41a10*/  IMAD.X R12, R8, 0x1, R4, P3 ;  /* 0x00000001080c7824 */ /* 0x002fc600018e0604 */
[----:B------:R-:W-:Y:S04]  /*41a20*/  STL [R1+0x2f88], R11 ;  /* 0x002f880b01007387 */ /* 0x000fe80000100800 */
[----:B------:R0:W-:Y:S02]  /*41a30*/  STL [R1+0x2f5c], R12 ;  /* 0x002f5c0c01007387 */ /* 0x0001e40000100800 */
[C---:B0-----:R-:W-:Y:S01]  /*41a40*/  IMAD.X R12, R5.reuse, 0x1, R3, P6 ;  /* 0x00000001050c7824 */ /* 0x041fe200030e0603 */
[C---:B--2---:R-:W-:Y:S02]  /*41a50*/  IADD3 R11, P3, PT, R10.reuse, R2, RZ ;  /* 0x000000020a0b7210 */ /* 0x044fe40007f7e0ff */
[----:B------:R-:W-:Y:S02]  /*41a60*/  SHF.R.S32.HI R8, RZ, 0x1f, R10 ;  /* 0x0000001fff087819 */ /* 0x000fe4000001140a */
[----:B------:R-:W-:Y:S01]  /*41a70*/  IADD3 R10, P6, PT, R10, R0, RZ ;  /* 0x000000000a0a7210 */ /* 0x000fe20007fde0ff */
[----:B------:R0:W-:Y:S04]  /*41a80*/  STL [R1+0x2f8c], R11 ;  /* 0x002f8c0b01007387 */ /* 0x0001e80000100800 */
[----:B------:R1:W-:Y:S04]  /*41a90*/  STL [R1+0x2f64], R12 ;  /* 0x002f640c01007387 */ /* 0x0003e80000100800 */
[----:B------:R3:W-:Y:S01]  /*41aa0*/  STL [R1+0x2f90], R10 ;  /* 0x002f900a01007387 */ /* 0x0007e20000100800 */
[----:B0-----:R-:W-:-:S02]  /*41ab0*/  IMAD.X R11, R5, 0x1, R4, P5 ;  /* 0x00000001050b7824 */ /* 0x001fc400028e0604 */
[----:B-1----:R-:W-:Y:S01]  /*41ac0*/  IMAD.X R12, R6, 0x1, R3, P4 ;  /* 0x00000001060c7824 */ /* 0x002fe200020e0603 */
[----:B---3--:R-:W-:Y:S02]  /*41ad0*/  IADD3 R10, P5, PT, R9, R2, RZ ;  /* 0x00000002090a7210 */ /* 0x008fe40007fbe0ff */
[----:B------:R0:W-:Y:S01]  /*41ae0*/  STL [R1+0x2f6c], R11 ;  /* 0x002f6c0b01007387 */ /* 0x0001e20000100800 */
[----:B------:R-:W-:-:S03]  /*41af0*/  SHF.R.S32.HI R5, RZ, 0x1f, R9 ;  /* 0x0000001fff057819 */ /* 0x000fc60000011409 */
[----:B------:R1:W-:Y:S01]  /*41b00*/  STL [R1+0x2f94], R10 ;  /* 0x002f940a01007387 */ /* 0x0003e20000100800 */
[----:B0-----:R-:W-:-:S03]  /*41b10*/  IADD3 R11, P4, PT, R9, R0, RZ ;  /* 0x00000000090b7210 */ /* 0x001fc60007f9e0ff */
[----:B------:R-:W-:Y:S01]  /*41b20*/  STL [R1+0x2f74], R12 ;  /* 0x002f740c01007387 */ /* 0x000fe20000100800 */
[----:B-1----:R-:W-:Y:S02]  /*41b30*/  IMAD.X R10, R6, 0x1, R4, P0 ;  /* 0x00000001060a7824 */ /* 0x002fe400000e0604 */
[----:B------:R-:W-:Y:S01]  /*41b40*/  IMAD.X R6, R7, 0x1, R3, P1 ;  /* 0x0000000107067824 */ /* 0x000fe200008e0603 */
[----:B------:R-:W-:Y:S04]  /*41b50*/  STL [R1+0x2f98], R11 ;  /* 0x002f980b01007387 */ /* 0x000fe80000100800 */
[----:B------:R-:W-:Y:S01]  /*41b60*/  STL [R1+0x2f7c], R10 ;  /* 0x002f7c0a01007387 */ /* 0x000fe20000100800 */
[C---:B----4-:R-:W-:Y:S02]  /*41b70*/  IADD3 R9, P0, PT, R29.reuse, R2, RZ ;  /* 0x000000021d097210 */ /* 0x050fe40007f1e0ff */
[----:B------:R-:W-:-:S03]  /*41b80*/  IADD3 R2, P1, PT, R29, R0, RZ ;  /* 0x000000001d027210 */ /* 0x000fc60007f3e0ff */
[----:B------:R-:W-:Y:S04]  /*41b90*/  STL [R1+0x125c], R9 ;  /* 0x00125c0901007387 */ /* 0x000fe80000100800 */
[----:B------:R0:W-:Y:S01]  /*41ba0*/  STL [R1+0x1260], R6 ;  /* 0x0012600601007387 */ /* 0x0001e20000100800 */
[----:B------:R-:W-:-:S03]  /*41bb0*/  SHF.R.S32.HI R0, RZ, 0x1f, R29 ;  /* 0x0000001fff007819 */ /* 0x000fc6000001141d */
[----:B------:R1:W-:Y:S01]  /*41bc0*/  STL [R1+0x1258], R2 ;  /* 0x0012580201007387 */ /* 0x0003e20000100800 */
[--C-:B0-----:R-:W-:Y:S02]  /*41bd0*/  IMAD.X R6, R7, 0x1, R4.reuse, P2 ;  /* 0x0000000107067824 */ /* 0x101fe400010e0604 */
[C-C-:B------:R-:W-:Y:S02]  /*41be0*/  IMAD.X R7, R8.reuse, 0x1, R3.reuse, P3 ;  /* 0x0000000108077824 */ /* 0x140fe400018e0603 */
[----:B-1----:R-:W-:Y:S01]  /*41bf0*/  IMAD.X R2, R8, 0x1, R4, P6 ;  /* 0x0000000108027824 */ /* 0x002fe200030e0604 */
[----:B------:R0:W-:Y:S04]  /*41c00*/  STL [R1+0x1244], R6 ;  /* 0x0012440601007387 */ /* 0x0001e80000100800 */
[----:B------:R-:W-:Y:S04]  /*41c10*/  STL [R1+0x1248], R7 ;  /* 0x0012480701007387 */ /* 0x000fe80000100800 */
[----:B------:R1:W-:Y:S01]  /*41c20*/  STL [R1+0x124c], R2 ;  /* 0x00124c0201007387 */ /* 0x0003e20000100800 */
[----:B0-----:R-:W-:-:S02]  /*41c30*/  IMAD.X R6, R5, 0x1, R3, P5 ;  /* 0x0000000105067824 */ /* 0x001fc400028e0603 */
[----:B------:R-:W-:-:S03]  /*41c40*/  IMAD.X R5, R5, 0x1, R4, P4 ;  /* 0x0000000105057824 */ /* 0x000fc600020e0604 */
[----:B------:R0:W-:Y:S01]  /*41c50*/  STL [R1+0x1250], R6 ;  /* 0x0012500601007387 */ /* 0x0001e20000100800 */
[C---:B-1----:R-:W-:Y:S02]  /*41c60*/  IMAD.X R2, R0.reuse, 0x1, R3, P0 ;  /* 0x0000000100027824 */ /* 0x042fe400000e0603 */
[----:B------:R-:W-:Y:S01]  /*41c70*/  IMAD.X R0, R0, 0x1, R4, P1 ;  /* 0x0000000100007824 */ /* 0x000fe200008e0604 */
[----:B------:R0:W-:Y:S04]  /*41c80*/  STL [R1+0x1254], R5 ;  /* 0x0012540501007387 */ /* 0x0001e80000100800 */
[----:B------:R0:W-:Y:S04]  /*41c90*/  STL [R1+0x1240], R2 ;  /* 0x0012400201007387 */ /* 0x0001e80000100800 */
        /* <DEDUP_REMOVED lines=64> */
[----:B------:R0:W-:Y:S01]  /*420a0*/  STL [R1+0x5ec], RZ ;  /* 0x0005ecff01007387 */ /* 0x0001e20000100800 */
[----:B------:R-:W-:-:S05]  /*420b0*/  UMOV UR4, URZ ;  /* 0x000000ff00047c82 */ /* 0x000fca0008000000 */
.L_x_1:
[----:B-1----:R-:W2:Y:S04]  /*420c0*/  LDL R11, [R1+0x3254] ;  /* 0x00325400010b7983 */ /* 0x002ea80000100800 */
[----:B------:R-:W3:Y:S01]  /*420d0*/  LDL R17, [R1+0x3244] ;  /* 0x0032440001117983 */ /* 0x000ee20000100800 */
[----:B0-----:R-:W0:Y:S01]  /*420e0*/  S2R R0, SR_TID.X ;  /* 0x0000000000007919 */ /* 0x001e220000002100 */
[----:B------:R-:W-:Y:S01]  /*420f0*/  UIMAD UR7, UR4, -0x100, UR10 ;  /* 0xffffff00040778a4 */ /* 0x000fe2000f8e020a */
[----:B------:R-:W-:Y:S01]  /*42100*/  PRMT R4, RZ, 0x7610, R4 ;  /* 0x00007610ff047816 */ /* 0x000fe20000000004 */
[----:B------:R-:W4:Y:S04]  /*42110*/  LDL R15, [R1+0x3248] ;  /* 0x00324800010f7983 */ /* 0x000f280000100800 */
[----:B------:R-:W5:Y:S04]  /*42120*/  LDL R9, [R1+0x3260] ;  /* 0x0032600001097983 */ /* 0x000f680000100800 */
[----:B------:R-:W4:Y:S04]  /*42130*/  LDL R13, [R1+0x324c] ;  /* 0x00324c00010d7983 */ /* 0x000f280000100800 */
[----:B------:R-:W4:Y:S01]  /*42140*/  LDL R7, [R1+0x325c] ;  /* 0x00325c0001077983 */ /* 0x000f220000100800 */
[----:B0-----:R-:W-:-:S02]  /*42150*/  SHF.R.U32.HI R14, RZ, 0x4, R0 ;  /* 0x00000004ff0e7819 */ /* 0x001fc40000011600 */
[----:B------:R-:W-:Y:S02]  /*42160*/  SHF.R.U32.HI R12, RZ, 0x4, R0 ;  /* 0x00000004ff0c7819 */ /* 0x000fe40000011600 */
[----:B------:R-:W-:-:S04]  /*42170*/  SGXT.U32 R14, R14, 0x3 ;  /* 0x000000030e0e781a */ /* 0x000fc80000000000 */
[----:B------:R-:W-:Y:S01]  /*42180*/  LOP3.LUT R0, R14, 0x8, RZ, 0xfc, !PT ;  /* 0x000000080e007812 */ /* 0x000fe200078efcff */
[----:B------:R-:W-:-:S03]  /*42190*/  VIADD R3, R12, 0x38 ;  /* 0x000000380c037836 */ /* 0x000fc60000000000 */
[----:B------:R-:W-:Y:S02]  /*421a0*/  ISETP.GE.AND P3, PT, R0, UR7, PT ;  /* 0x0000000700007c0c */ /* 0x000fe4000bf66270 */
[----:B------:R-:W-:Y:S02]  /*421b0*/  LOP3.LUT R2, R14, 0x10, RZ, 0xfc, !PT ;  /* 0x000000100e027812 */ /* 0x000fe400078efcff */
[----:B------:R-:W-:Y:S01]  /*421c0*/  ISETP.GE.AND P2, PT, R3, UR7, PT ;  /* 0x0000000703007c0c */ /* 0x000fe2000bf46270 */
[----:B------:R-:W-:Y:S01]  /*421d0*/  VIADD R3, R12, 0xb8 ;  /* 0x000000b80c037836 */ /* 0x000fe20000000000 */
[----:B------:R-:W-:Y:S02]  /*421e0*/  ISETP.GE.AND P4, PT, R2, UR7, PT ;  /* 0x0000000702007c0c */ /* 0x000fe4000bf86270 */
[----:B------:R-:W-:Y:S02]  /*421f0*/  LOP3.LUT R2, R14, 0x18, RZ, 0xfc, !PT ;  /* 0x000000180e027812 */ /* 0x000fe400078efcff */
[----:B------:R-:W-:-:S02]  /*42200*/  ISETP.GE.AND P0, PT, R3, UR7, PT ;  /* 0x0000000703007c0c */ /* 0x000fc4000bf06270 */
[----:B------:R-:W-:Y:S01]  /*42210*/  ISETP.GE.AND P5, PT, R2, UR7, PT ;  /* 0x0000000702007c0c */ /* 0x000fe2000bfa6270 */
[----:B--2---:R-:W-:Y:S02]  /*42220*/  @!P3 IMAD.MOV.U32 R2, RZ, RZ, R11 ;  /* 0x000000ffff02b224 */ /* 0x004fe400078e000b */
[----:B------:R-:W2:Y:S01]  /*42230*/  LDL R11, [R1+0x3250] ;  /* 0x00325000010b7983 */ /* 0x000ea20000100800 */
[----:B---3--:R-:W-:-:S05]  /*42240*/  @!P3 IMAD.MOV.U32 R3, RZ, RZ, R17 ;  /* 0x000000ffff03b224 */ /* 0x008fca00078e0011 */
[----:B------:R5:W3:Y:S01]  /*42250*/  @!P3 LDG.E.U8 R4, desc[UR8][R2.64] ;  /* 0x000000080204b981 */ /* 0x000ae2000c1e1100 */
[----:B------:R-:W-:Y:S01]  /*42260*/  PRMT R8, RZ, 0x7610, R8 ;  /* 0x00007610ff087816 */ /* 0x000fe20000000008 */
[----:B-----5:R-:W-:Y:S02]  /*42270*/  @!P4 IMAD.MOV.U32 R2, RZ, RZ, R9 ;  /* 0x000000ffff02c224 */ /* 0x020fe400078e0009 */
[----:B----4-:R-:W-:-:S05]  /*42280*/  @!P4 IMAD.MOV.U32 R3, RZ, RZ, R15 ;  /* 0x000000ffff03c224 */ /* 0x010fca00078e000f */
[----:B------:R0:W4:Y:S01]  /*42290*/  @!P4 LDG.E.U8 R8, desc[UR8][R2.64] ;  /* 0x000000080208c981 */ /* 0x000122000c1e1100 */
[----:B------:R-:W-:-:S03]  /*422a0*/  VIADD R0, R12, 0x78 ;  /* 0x000000780c007836 */ /* 0x000fc60000000000 */
[----:B---3--:R1:W-:Y:S02]  /*422b0*/  STL [R1+0x10], R4 ;  /* 0x0000100401007387 */ /* 0x0083e40000100800 */
[----:B------:R-:W-:Y:S01]  /*422c0*/  ISETP.GE.AND P1, PT, R0, UR7, PT ;  /* 0x0000000700007c0c */ /* 0x000fe2000bf26270 */
[----:B0-----:R-:W-:Y:S01]  /*422d0*/  @!P5 IMAD.MOV.U32 R2, RZ, RZ, R7 ;  /* 0x000000ffff02d224 */ /* 0x001fe200078e0007 */
[----:B------:R-:W-:Y:S01]  /*422e0*/  PRMT R6, RZ, 0x7610, R6 ;  /* 0x00007610ff067816 */ /* 0x000fe20000000006 */
[----:B------:R-:W-:Y:S01]  /*422f0*/  @!P5 IMAD.MOV.U32 R3, RZ, RZ, R13 ;  /* 0x000000ffff03d224 */ /* 0x000fe200078e000d */
[----:B------:R-:W-:Y:S01]  /*42300*/  PRMT R5, RZ, 0x7610, R5 ;  /* 0x00007610ff057816 */ /* 0x000fe20000000005 */
[----:B------:R-:W3:Y:S04]  /*42310*/  LDL R9, [R1+0x3264] ;  /* 0x0032640001097983 */ /* 0x000ee80000100800 */
[----:B-1----:R-:W5:Y:S01]  /*42320*/  LDL R4, [R1+0x3258] ;  /* 0x0032580001047983 */ /* 0x002f620000100800 */
[----:B------:R-:W-:-:S03]  /*42330*/  LOP3.LUT R0, R14, 0x20, RZ, 0xfc, !PT ;  /* 0x000000200e007812 */ /* 0x000fc600078efcff */
[----:B------:R2:W3:Y:S01]  /*42340*/  @!P5 LDG.E.U8 R6, desc[UR8][R2.64] ;  /* 0x000000080206d981 */ /* 0x0004e2000c1e1100 */
[----:B------:R-:W-:-:S03]  /*42350*/  ISETP.GE.AND P6, PT, R0, UR7, PT ;  /* 0x0000000700007c0c */ /* 0x000fc6000bfc6270 */
[----:B----4-:R0:W-:Y:S01]  /*42360*/  STL [R1+0xc], R8 ;  /* 0x00000c0801007387 */ /* 0x0101e20000100800 */
[----:B------:R-:W-:-:S03]  /*42370*/  LOP3.LUT R0, R14, 0x28, RZ, 0xfc, !PT ;  /* 0x000000280e007812 */ /* 0x000fc600078efcff */
[----:B------:R-:W4:Y:S06]  /*42380*/  LDL R7, [R1+0x3268] ;  /* 0x0032680001077983 */ /* 0x000f2c0000100800 */
[----:B--2---:R-:W-:Y:S01]  /*42390*/  @!P6 IMAD.MOV.U32 R3, RZ, RZ, R11 ;  /* 0x000000ffff03e224 */ /* 0x004fe200078e000b */
[----:B0-----:R-:W2:Y:S01]  /*423a0*/  LDL R8, [R1+0x3274] ;  /* 0x0032740001087983 */ /* 0x001ea20000100800 */
[----:B-----5:R-:W-:-:S05]  /*423b0*/  @!P6 IMAD.MOV.U32 R2, RZ, RZ, R4 ;  /* 0x000000ffff02e224 */ /* 0x020fca00078e0004 */
[----:B------:R2:W5:Y:S01]  /*423c0*/  @!P6 LDG.E.U8 R5, desc[UR8][R2.64] ;  /* 0x000000080205e981 */ /* 0x000562000c1e1100 */
[----:B------:R-:W-:-:S03]  /*423d0*/  ISETP.GE.AND P3, PT, R0, UR7, PT ;  /* 0x0000000700007c0c */ /* 0x000fc6000bf66270 */
[----:B---3--:R0:W-:Y:S04]  /*423e0*/  STL [R1+0x8], R6 ;  /* 0x0000080601007387 */ /* 0x0081e80000100800 */
[----:B------:R-:W3:Y:S04]  /*423f0*/  LDL R4, [R1+0x3290] ;  /* 0x0032900001047983 */ /* 0x000ee80000100800 */
[----:B0-----:R-:W3:Y:S02]  /*42400*/  LDL R6, [R1+0x3270] ;  /* 0x0032700001067983 */ /* 0x001ee40000100800 */
[----:B--2---:R-:W-:-:S02]  /*42410*/  @!P3 IMAD.MOV.U32 R2, RZ, RZ, R8 ;  /* 0x000000ffff02b224 */ /* 0x004fc400078e0008 */
[----:B------:R-:W-:Y:S01]  /*42420*/  @!P3 IMAD.MOV.U32 R3, RZ, RZ, R9 ;  /* 0x000000ffff03b224 */ /* 0x000fe200078e0009 */
[----:B------:R-:W-:-:S04]  /*42430*/  LOP3.LUT R0, R14, 0x30, RZ, 0xfc, !PT ;  /* 0x000000300e007812 */ /* 0x000fc800078efcff */
[----:B------:R-:W-:Y:S01]  /*42440*/  ISETP.GE.AND P4, PT, R0, UR7, PT ;  /* 0x0000000700007c0c */ /* 0x000fe2000bf86270 */
[----:B-----5:R0:W-:Y:S04]  /*42450*/  STL [R1+0x4], R5 ;  /* 0x0000040501007387 */ /* 0x0201e80000100800 */
[----:B------:R-:W2:Y:S04]  /*42460*/  LDL R9, [R1+0x327c] ;  /* 0x00327c0001097983 */ /* 0x000ea80000100800 */
[----:B------:R-:W5:Y:S04]  /*42470*/  LDL R8, [R1+0x3298] ;  /* 0x0032980001087983 */ /* 0x000f680000100800 */
[----:B0-----:R-:W2:Y:S01]  /*42480*/  LDL R5, [R1+0x326c] ;  /* 0x00326c0001057983 */ /* 0x001ea20000100800 */
[----:B------:R-:W-:-:S02]  /*42490*/  LOP3.LUT R0, R14, 0x40, RZ, 0xfc, !PT ;  /* 0x000000400e007812 */ /* 0x000fc400078efcff */
[----:B------:R-:W-:Y:S02]  /*424a0*/  PRMT R10, RZ, 0x7610, R10 ;  /* 0x00007610ff0a7816 */ /* 0x000fe4000000000a */
[----:B------:R-:W-:Y:S02]  /*424b0*/  ISETP.GE.AND P5, PT, R0, UR7, PT ;  /* 0x0000000700007c0c */ /* 0x000fe4000bfa6270 */
[----:B------:R-:W-:Y:S02]  /*424c0*/  LOP3.LUT R0, R14, 0x48, RZ, 0xfc, !PT ;  /* 0x000000480e007812 */ /* 0x000fe400078efcff */
[----:B------:R-:W-:Y:S01]  /*424d0*/  PRMT R29, RZ, 0x7610, R29 ;  /* 0x00007610ff1d7816 */ /* 0x000fe2000000001d */
[----:B------:R3:W5:Y:S01]  /*424e0*/  @!P3 LDG.E.U8 R10, desc[UR8][R2.64] ;  /* 0x00000008020ab981 */ /* 0x000762000c1e1100 */
[----:B------:R-:W-:Y:S01]  /*424f0*/  ISETP.GE.AND P6, PT, R0, UR7, PT ;  /* 0x0000000700007c0c */ /* 0x000fe2000bfc6270 */
[----:B---3--:R-:W-:Y:S02]  /*42500*/  @!P4 IMAD.MOV.U32 R2, RZ, RZ, R6 ;  /* 0x000000ffff02c224 */ /* 0x008fe400078e0006 */
[----:B----4-:R-:W-:Y:S01]  /*42510*/  @!P4 IMAD.MOV.U32 R3, RZ, RZ, R7 ;  /* 0x000000ffff03c224 */ /* 0x010fe200078e0007 */
[----:B------:R-:W-:Y:S01]  /*42520*/  PRMT R28, RZ, 0x7610, R28 ;  /* 0x00007610ff1c7816 */ /* 0x000fe2000000001c */
[----:B------:R-:W3:Y:S04]  /*42530*/  LDL R7, [R1+0x3280] ;  /* 0x0032800001077983 */ /* 0x000ee80000100800 */
[----:B------:R0:W4:Y:S01]  /*42540*/  @!P4 LDG.E.U8 R29, desc[UR8][R2.64] ;  /* 0x00000008021dc981 */ /* 0x000122000c1e1100 */
[----:B------:R-:W-:-:S03]  /*42550*/  PRMT R26, RZ, 0x7610, R26 ;  /* 0x00007610ff1a7816 */ /* 0x000fc6000000001a */
[----:B------:R-:W3:Y:S01]  /*42560*/  LDL R6, [R1+0x32a8] ;  /* 0x0032a80001067983 */ /* 0x000ee20000100800 */
[----:B0-----:R-:W-:Y:S02]  /*42570*/  @!P5 IMAD.MOV.U32 R2, RZ, RZ, R4 ;  /* 0x000000ffff02d224 */ /* 0x001fe400078e0004 */
[----:B--2---:R-:W-:-:S05]  /*42580*/  @!P5 IMAD.MOV.U32 R3, RZ, RZ, R5 ;  /* 0x000000ffff03d224 */ /* 0x004fca00078e0005 */
[----:B------:R5:W2:Y:S02]  /*42590*/  @!P5 LDG.E.U8 R28, desc[UR8][R2.64] ;  /* 0x00000008021cd981 */ /* 0x000aa4000c1e1100 */
[----:B-----5:R-:W-:Y:S02]  /*425a0*/  @!P6 IMAD.MOV.U32 R2, RZ, RZ, R8 ;  /* 0x000000ffff02e224 */ /* 0x020fe400078e0008 */
[----:B------:R-:W-:-:S05]  /*425b0*/  @!P6 IMAD.MOV.U32 R3, RZ, RZ, R9 ;  /* 0x000000ffff03e224 */ /* 0x000fca00078e0009 */
[----:B------:R3:W5:Y:S01]  /*425c0*/  @!P6 LDG.E.U8 R26, desc[UR8][R2.64] ;  /* 0x00000008021ae981 */ /* 0x000762000c1e1100 */
[----:B------:R-:W-:-:S03]  /*425d0*/  LOP3.LUT R0, R14, 0x50, RZ, 0xfc, !PT ;  /* 0x000000500e007812 */ /* 0x000fc600078efcff */
[----:B----4-:R-:W-:Y:S01]  /*425e0*/  STL [R1+0x4388], R29 ;  /* 0x0043881d01007387 */ /* 0x010fe20000100800 */
[----:B------:R-:W-:-:S03]  /*425f0*/  ISETP.GE.AND P3, PT, R0, UR7, PT ;  /* 0x0000000700007c0c */ /* 0x000fc6000bf66270 */
[----:B------:R-:W4:Y:S04]  /*42600*/  LDL R5, [R1+0x328c] ;  /* 0x00328c0001057983 */ /* 0x000f280000100800 */
[----:B------:R-:W4:Y:S06]  /*42610*/  LDL R4, [R1+0x32b0] ;  /* 0x0032b00001047983 */ /* 0x000f2c0000100800 */
[----:B---3--:R-:W-:-:S02]  /*42620*/  @!P3 IMAD.MOV.U32 R2, RZ, RZ, R6 ;  /* 0x000000ffff02b224 */ /* 0x008fc400078e0006 */
[----:B------:R-:W-:Y:S01]  /*42630*/  @!P3 IMAD.MOV.U32 R3, RZ, RZ, R7 ;  /* 0x000000ffff03b224 */ /* 0x000fe200078e0007 */
[----:B--2---:R-:W-:Y:S04]  /*42640*/  STL [R1+0x438c], R28 ;  /* 0x00438c1c01007387 */ /* 0x004fe80000100800 */
[----:B------:R-:W2:Y:S04]  /*42650*/  LDL R9, [R1+0x3294] ;  /* 0x0032940001097983 */ /* 0x000ea80000100800 */
[----:B------:R-:W3:Y:S04]  /*42660*/  LDL R8, [R1+0x32b8] ;  /* 0x0032b80001087983 */ /* 0x000ee80000100800 */
[----:B-----5:R-:W-:Y:S04]  /*42670*/  STL [R1+0x437c], R26 ;  /* 0x00437c1a01007387 */ /* 0x020fe80000100800 */
[----:B------:R-:W5:Y:S04]  /*42680*/  LDL R7, [R1+0x329c] ;  /* 0x00329c0001077983 */ /* 0x000f680000100800 */
[----:B------:R-:W5:Y:S01]  /*42690*/  LDL R6, [R1+0x32c8] ;  /* 0x0032c80001067983 */ /* 0x000f620000100800 */
[----:B------:R-:W-:-:S04]  /*426a0*/  LOP3.LUT R0, R14, 0x58, RZ, 0xfc, !PT ;  /* 0x000000580e007812 */ /* 0x000fc800078efcff */
[----:B------:R-:W-:Y:S02]  /*426b0*/  ISETP.GE.AND P4, PT, R0, UR7, PT ;  /* 0x0000000700007c0c */ /* 0x000fe4000bf86270 */
[----:B------:R-:W-:Y:S02]  /*426c0*/  LOP3.LUT R0, R14, 0x60, RZ, 0xfc, !PT ;  /* 0x000000600e007812 */ /* 0x000fe400078efcff */
[----:B------:R-:W-:Y:S02]  /*426d0*/  PRMT R20, RZ, 0x7610, R20 ;  /* 0x00007610ff147816 */ /* 0x000fe40000000014 */
[----:B------:R-:W-:Y:S02]  /*426e0*/  ISETP.GE.AND P5, PT, R0, UR7, PT ;  /* 0x0000000700007c0c */ /* 0x000fe4000bfa6270 */
[----:B------:R-:W-:Y:S02]  /*426f0*/  LOP3.LUT R0, R14, 0x68, RZ, 0xfc, !PT ;  /* 0x000000680e007812 */ /* 0x000fe400078efcff */
[----:B------:R-:W-:Y:S01]  /*42700*/  PRMT R18, RZ, 0x7610, R18 ;  /* 0x00007610ff127816 */ /* 0x000fe20000000012 */
[----:B------:R4:W5:Y:S01]  /*42710*/  @!P3 LDG.E.U8 R20, desc[UR8][R2.64] ;  /* 0x000000080214b981 */ /* 0x000962000c1e1100 */
[----:B------:R-:W-:-:S02]  /*42720*/  ISETP.GE.AND P6, PT, R0, UR7, PT ;  /* 0x0000000700007c0c */ /* 0x000fc4000bfc6270 */
[----:B------:R-:W-:Y:S01]  /*42730*/  LOP3.LUT R0, R14, 0x70, RZ, 0xfc, !PT ;  /* 0x000000700e007812 */ /* 0x000fe200078efcff */
[----:B----4-:R-:W-:Y:S02]  /*42740*/  @!P4 IMAD.MOV.U32 R2, RZ, RZ, R4 ;  /* 0x000000ffff02c224 */ /* 0x010fe400078e0004 */
[----:B------:R-:W-:Y:S01]  /*42750*/  @!P4 IMAD.MOV.U32 R3, RZ, RZ, R5 ;  /* 0x000000ffff03c224 */ /* 0x000fe200078e0005 */
[----:B------:R-:W-:-:S04]  /*42760*/  ISETP.GE.AND P3, PT, R0, UR7, PT ;  /* 0x0000000700007c0c */ /* 0x000fc8000bf66270 */
[----:B------:R2:W4:Y:S01]  /*42770*/  @!P4 LDG.E.U8 R18, desc[UR8][R2.64] ;  /* 0x000000080212c981 */ /* 0x000522000c1e1100 */
[----:B------:R-:W-:Y:S02]  /*42780*/  PRMT R16, RZ, 0x7610, R16 ;  /* 0x00007610ff107816 */ /* 0x000fe40000000010 */
[----:B------:R-:W-:-:S04]  /*42790*/  LOP3.LUT R0, R14, 0x80, RZ, 0xfc, !PT ;  /* 0x000000800e007812 */ /* 0x000fc800078efcff */
[----:B------:R-:W-:Y:S02]  /*427a0*/  ISETP.GE.AND P4, PT, R0, UR7, PT ;  /* 0x0000000700007c0c */ /* 0x000fe4000bf86270 */
[----:B------:R-:W-:Y:S01]  /*427b0*/  PRMT R0, RZ, 0x7610, R0 ;  /* 0x00007610ff007816 */ /* 0x000fe20000000000 */
[----:B--2---:R-:W-:Y:S02]  /*427c0*/  @!P5 IMAD.MOV.U32 R3, RZ, RZ, R9 ;  /* 0x000000ffff03d224 */ /* 0x004fe400078e0009 */
[----:B---3--:R-:W-:-:S05]  /*427d0*/  @!P5 IMAD.MOV.U32 R2, RZ, RZ, R8 ;  /* 0x000000ffff02d224 */ /* 0x008fca00078e0008 */
[----:B------:R5:W2:Y:S02]  /*427e0*/  @!P5 LDG.E.U8 R16, desc[UR8][R2.64] ;  /* 0x000000080210d981 */ /* 0x000aa4000c1e1100 */
[----:B-----5:R-:W-:Y:S02]  /*427f0*/  @!P6 IMAD.MOV.U32 R3, RZ, RZ, R7 ;  /* 0x000000ffff03e224 */ /* 0x020fe400078e0007 */
[----:B------:R-:W-:-:S05]  /*42800*/  @!P6 IMAD.MOV.U32 R2, RZ, RZ, R6 ;  /* 0x000000ffff02e224 */ /* 0x000fca00078e0006 */
[----:B------:R-:W3:Y:S04]  /*42810*/  @!P6 LDG.E.U8 R0, desc[UR8][R2.64] ;  /* 0x000000080200e981 */ /* 0x000ee8000c1e1100 */
[----:B------:R0:W-:Y:S04]  /*42820*/  STL [R1], R10 ;  /* 0x0000000a01007387 */ /* 0x0001e80000100800 */
[----:B------:R-:W5:Y:S04]  /*42830*/  LDL R5, [R1+0x32c4] ;  /* 0x0032c40001057983 */ /* 0x000f680000100800 */
[----:B0-----:R-:W2:Y:S04]  /*42840*/  LDL R10, [R1+0x32a4] ;  /* 0x0032a400010a7983 */ /* 0x001ea80000100800 */
[----:B----4-:R-:W-:Y:S04]  /*42850*/  STL [R1+0x4380], R18 ;  /* 0x0043801201007387 */ /* 0x010fe80000100800 */
[----:B------:R-:W4:Y:S04]  /*42860*/  LDL R9, [R1+0x32ac] ;  /* 0x0032ac0001097983 */ /* 0x000f280000100800 */
[----:B------:R-:W4:Y:S04]  /*42870*/  LDL R8, [R1+0x32d0] ;  /* 0x0032d00001087983 */ /* 0x000f280000100800 */
[----:B------:R-:W4:Y:S04]  /*42880*/  LDL R7, [R1+0x32d8] ;  /* 0x0032d80001077983 */ /* 0x000f280000100800 */
[----:B------:R-:W4:Y:S04]  /*42890*/  LDL R11, [R1+0x32b4] ;  /* 0x0032b400010b7983 */ /* 0x000f280000100800 */
[----:B---3--:R0:W-:Y:S01]  /*428a0*/  STL [R1+0x4384], R0 ;  /* 0x0043840001007387 */ /* 0x0081e20000100800 */
[----:B------:R-:W-:-:S02]  /*428b0*/  LOP3.LUT R4, R14, 0x88, RZ, 0xfc, !PT ;  /* 0x000000880e047812 */ /* 0x000fc400078efcff */
[----:B------:R-:W-:Y:S01]  /*428c0*/  PRMT R2, RZ, 0x7610, R2 ;  /* 0x00007610ff027816 */ /* 0x000fe20000000002 */
[----:B------:R-:W3:Y:S01]  /*428d0*/  LDL R15, [R1+0x32d4] ;  /* 0x0032d400010f7983 */ /* 0x000ee20000100800 */
[----:B------:R-:W-:Y:S02]  /*428e0*/  LOP3.LUT R6, R14, 0xa0, RZ, 0xfc, !PT ;  /* 0x000000a00e067812 */ /* 0x000fe400078efcff */
[----:B------:R-:W-:Y:S01]  /*428f0*/  PRMT R3, RZ, 0x7610, R3 ;  /* 0x00007610ff037816 */ /* 0x000fe20000000003 */
[----:B------:R-:W3:Y:S04]  /*42900*/  LDL R13, [R1+0x32e4] ;  /* 0x0032e400010d7983 */ /* 0x000ee80000100800 */
[----:B0-----:R-:W3:Y:S01]  /*42910*/  LDL R0, [R1+0x32e8] ;  /* 0x0032e80001007983 */ /* 0x001ee20000100800 */
[----:B------:R-:W-:-:S02]  /*42920*/  ISETP.GE.AND P5, PT, R4, UR7, PT ;  /* 0x0000000704007c0c */ /* 0x000fc4000bfa6270 */
[----:B------:R-:W-:Y:S01]  /*42930*/  LOP3.LUT R4, R14, 0x90, RZ, 0xfc, !PT ;  /* 0x000000900e047812 */ /* 0x000fe200078efcff */
[----:B------:R-:W3:Y:S03]  /*42940*/  LDL R18, [R1+0x32ec] ;  /* 0x0032ec0001127983 */ /* 0x000ee60000100800 */
[----:B------:R-:W-:Y:S01]  /*42950*/  ISETP.GE.AND P6, PT, R4, UR7, PT ;  /* 0x0000000704007c0c */ /* 0x000fe2000bfc6270 */
[----:B-----5:R-:W-:Y:S01]  /*42960*/  @!P3 IMAD.MOV.U32 R4, RZ, RZ, R5 ;  /* 0x000000ffff04b224 */ /* 0x020fe200078e0005 */
[----:B------:R-:W5:Y:S01]  /*42970*/  LDL R26, [R1+0x32fc] ;  /* 0x0032fc00011a7983 */ /* 0x000f620000100800 */
[----:B--2---:R-:W-:-:S03]  /*42980*/  @!P3 IMAD.MOV.U32 R5, RZ, RZ, R10 ;  /* 0x000000ffff05b224 */ /* 0x004fc600078e000a */
[----:B------:R-:W2:Y:S04]  /*42990*/  LDL R10, [R1+0x32bc] ;  /* 0x0032bc00010a7983 */ /* 0x000ea80000100800 */
[----:B------:R4:W5:Y:S01]  /*429a0*/  @!P3 LDG.E.U8 R2, desc[UR8][R4.64] ;  /* 0x000000080402b981 */ /* 0x000962000c1e1100 */
[----:B------:R-:W-:Y:S02]  /*429b0*/  ISETP.GE.AND P3, PT, R6, UR7, PT ;  /* 0x0000000706007c0c */ /* 0x000fe4000bf66270 */
[----:B------:R-:W-:Y:S01]  /*429c0*/  LOP3.LUT R6, R14, 0xb0, RZ, 0xfc, !PT ;  /* 0x000000b00e067812 */ /* 0x000fe200078efcff */
[----:B------:R-:W5:Y:S01]  /*429d0*/  LDL R17, [R1+0x3328] ;  /* 0x0033280001117983 */ /* 0x000f620000100800 */
[----:B------:R-:W-:Y:S01]  /*429e0*/  VIADD R12, R12, 0xf8 ;  /* 0x000000f80c0c7836 */ /* 0x000fe20000000000 */
[----:B------:R-:W-:-:S02]  /*429f0*/  PRMT R27, RZ, 0x7610, R27 ;  /* 0x00007610ff1b7816 */ /* 0x000fc4000000001b */
[----:B------:R-:W5:Y:S01]  /*42a00*/  LDL R29, [R1+0x3284] ;  /* 0x00328400011d7983 */ /* 0x000f620000100800 */
[----:B----4-:R-:W-:Y:S02]  /*42a10*/  @!P4 IMAD.MOV.U32 R4, RZ, RZ, R8 ;  /* 0x000000ffff04c224 */ /* 0x010fe400078e0008 */
[----:B------:R-:W-:Y:S01]  /*42a20*/  @!P4 IMAD.MOV.U32 R5, RZ, RZ, R9 ;  /* 0x000000ffff05c224 */ /* 0x000fe200078e0009 */
[----:B------:R-:W4:Y:S04]  /*42a30*/  LDL R28, [R1+0x32c0] ;  /* 0x0032c000011c7983 */ /* 0x000f280000100800 */
[----:B------:R-:W4:Y:S04]  /*42a40*/  LDL R9, [R1+0x32f8] ;  /* 0x0032f80001097983 */ /* 0x000f280000100800 */
[----:B------:R0:W5:Y:S01]  /*42a50*/  @!P4 LDG.E.U8 R3, desc[UR8][R4.64] ;  /* 0x000000080403c981 */ /* 0x000162000c1e1100 */
[----:B------:R-:W-:Y:S01]  /*42a60*/  ISETP.GE.AND P4, PT, R6, UR7, PT ;  /* 0x0000000706007c0c */ /* 0x000fe2000bf86270 */
[----:B------:R-:W-:-:S02]  /*42a70*/  @!P5 IMAD.MOV.U32 R6, RZ, RZ, R7 ;  /* 0x000000ffff06d224 */ /* 0x000fc400078e0007 */
[----:B------:R-:W-:Y:S02]  /*42a80*/  @!P5 IMAD.MOV.U32 R7, RZ, RZ, R11 ;  /* 0x000000ffff07d224 */ /* 0x000fe400078e000b */
[----:B------:R-:W5:Y:S01]  /*42a90*/  LDL R11, [R1+0x3304] ;  /* 0x00330400010b7983 */ /* 0x000f620000100800 */
[----:B0-----:R-:W-:-:S06]  /*42aa0*/  PRMT R4, RZ, 0x7610, R4 ;  /* 0x00007610ff047816 */ /* 0x001fcc0000000004 */
[----:B------:R3:W5:Y:S02]  /*42ab0*/  @!P5 LDG.E.U8 R4, desc[UR8][R6.64] ;  /* 0x000000080604d981 */ /* 0x000764000c1e1100 */
[----:B---3--:R-:W-:Y:S02]  /*42ac0*/  @!P6 IMAD.MOV.U32 R6, RZ, RZ, R0 ;  /* 0x000000ffff06e224 */ /* 0x008fe400078e0000 */
[----:B------:R-:W3:Y:S01]  /*42ad0*/  LDL R0, [R1+0x3310] ;  /* 0x0033100001007983 */ /* 0x000ee20000100800 */
[----:B------:R-:W-:Y:S02]  /*42ae0*/  LOP3.LUT R8, R14, 0xc0, RZ, 0xfc, !PT ;  /* 0x000000c00e087812 */ /* 0x000fe400078efcff */
[----:B------:R-:W-:Y:S02]  /*42af0*/  PRMT R5, RZ, 0x7610, R5 ;  /* 0x00007610ff057816 */ /* 0x000fe40000000005 */
[----:B------:R-:W-:Y:S02]  /*42b00*/  ISETP.GE.AND P5, PT, R8, UR7, PT ;  /* 0x0000000708007c0c */ /* 0x000fe4000bfa6270 */
[----:B------:R-:W-:Y:S01]  /*42b10*/  LOP3.LUT R8, R14, 0xd0, RZ, 0xfc, !PT ;  /* 0x000000d00e087812 */ /* 0x000fe200078efcff */
[----:B--2---:R-:W-:-:S05]  /*42b20*/  @!P6 IMAD.MOV.U32 R7, RZ, RZ, R10 ;  /* 0x000000ffff07e224 */ /* 0x004fca00078e000a */
[----:B------:R0:W2:Y:S01]  /*42b30*/  @!P6 LDG.E.U8 R5, desc[UR8][R6.64] ;  /* 0x000000080605e981 */ /* 0x0000a2000c1e1100 */
[----:B------:R-:W-:Y:S02]  /*42b40*/  ISETP.GE.AND P6, PT, R8, UR7, PT ;  /* 0x0000000708007c0c */ /* 0x000fe4000bfc6270 */
[----:B------:R-:W-:Y:S02]  /*42b50*/  LOP3.LUT R10, R14, 0xe0, RZ, 0xfc, !PT ;  /* 0x000000e00e0a7812 */ /* 0x000fe400078efcff */
[----:B0-----:R-:W-:Y:S01]  /*42b60*/  PRMT R6, RZ, 0x7610, R6 ;  /* 0x00007610ff067816 */ /* 0x001fe20000000006 */
[----:B----4-:R-:W-:Y:S02]  /*42b70*/  @!P3 IMAD.MOV.U32 R8, RZ, RZ, R9 ;  /* 0x000000ffff08b224 */ /* 0x010fe400078e0009 */
[----:B------:R-:W-:Y:S01]  /*42b80*/  @!P3 IMAD.MOV.U32 R9, RZ, RZ, R15 ;  /* 0x000000ffff09b224 */ /* 0x000fe200078e000f */
[----:B------:R-:W-:Y:S01]  /*42b90*/  PRMT R7, RZ, 0x7610, R7 ;  /* 0x00007610ff077816 */ /* 0x000fe20000000007 */
[----:B------:R-:W4:Y:S04]  /*42ba0*/  LDL R15, [R1+0x3314] ;  /* 0x00331400010f7983 */ /* 0x000f280000100800 */
[----:B------:R-:W2:Y:S01]  /*42bb0*/  @!P3 LDG.E.U8 R6, desc[UR8][R8.64] ;  /* 0x000000080806b981 */ /* 0x000ea2000c1e1100 */
[----:B------:R-:W-:Y:S01]  /*42bc0*/  ISETP.GE.AND P3, PT, R10, UR7, PT ;  /* 0x000000070a007c0c */ /* 0x000fe2000bf66270 */
[----:B-----5:R-:W-:-:S02]  /*42bd0*/  @!P4 IMAD.MOV.U32 R10, RZ, RZ, R11 ;  /* 0x000000ffff0ac224 */ /* 0x020fc400078e000b */
[----:B------:R-:W-:Y:S02]  /*42be0*/  @!P4 IMAD.MOV.U32 R11, RZ, RZ, R13 ;  /* 0x000000ffff0bc224 */ /* 0x000fe400078e000d */
[----:B------:R-:W5:Y:S04]  /*42bf0*/  LDL R13, [R1+0x333c] ;  /* 0x00333c00010d7983 */ /* 0x000f680000100800 */
[----:B------:R0:W2:Y:S02]  /*42c00*/  @!P4 LDG.E.U8 R7, desc[UR8][R10.64] ;  /* 0x000000080a07c981 */ /* 0x0000a4000c1e1100 */
[----:B0-----:R-:W-:Y:S02]  /*42c10*/  @!P5 IMAD.MOV.U32 R11, RZ, RZ, R18 ;  /* 0x000000ffff0bd224 */ /* 0x001fe400078e0012 */
[----:B------:R-:W2:Y:S01]  /*42c20*/  LDL R18, [R1+0x3278] ;  /* 0x0032780001127983 */ /* 0x000ea20000100800 */
[----:B---3--:R-:W-:-:S03]  /*42c30*/  @!P5 IMAD.MOV.U32 R10, RZ, RZ, R0 ;  /* 0x000000ffff0ad224 */ /* 0x008fc600078e0000 */
[----:B------:R-:W3:Y:S01]  /*42c40*/  LDL R0, [R1+0x3288] ;  /* 0x0032880001007983 */ /* 0x000ee20000100800 */
[----:B------:R-:W-:Y:S02]  /*42c50*/  PRMT R8, RZ, 0x7610, R8 ;  /* 0x00007610ff087816 */ /* 0x000fe40000000008 */
[----:B------:R-:W-:Y:S02]  /*42c60*/  PRMT R9, RZ, 0x7610, R9 ;  /* 0x00007610ff097816 */ /* 0x000fe40000000009 */
[----:B------:R-:W-:Y:S02]  /*42c70*/  ISETP.GE.AND P4, PT, R12, UR7, PT ;  /* 0x000000070c007c0c */ /* 0x000fe4000bf86270 */
[----:B------:R0:W3:Y:S01]  /*42c80*/  @!P5 LDG.E.U8 R8, desc[UR8][R10.64] ;  /* 0x000000080a08d981 */ /* 0x0000e2000c1e1100 */
[C---:B------:R-:W-:Y:S02]  /*42c90*/  ISETP.GE.AND P5, PT, R14.reuse, UR7, PT ;  /* 0x000000070e007c0c */ /* 0x040fe4000bfa6270 */
[----:B------:R-:W-:Y:S01]  /*42ca0*/  LOP3.LUT R12, R14, 0xf0, RZ, 0xfc, !PT ;  /* 0x000000f00e0c7812 */ /* 0x000fe200078efcff */
[----:B0-----:R-:W-:-:S02]  /*42cb0*/  @!P6 IMAD.MOV.U32 R10, RZ, RZ, R17 ;  /* 0x000000ffff0ae224 */ /* 0x001fc400078e0011 */
[----:B------:R-:W-:Y:S01]  /*42cc0*/  @!P6 IMAD.MOV.U32 R11, RZ, RZ, R26 ;  /* 0x000000ffff0be224 */ /* 0x000fe200078e001a */
[----:B------:R-:W3:Y:S04]  /*42cd0*/  LDL R17, [R1+0x32a0] ;  /* 0x0032a00001117983 */ /* 0x000ee80000100800 */
[----:B------:R0:W3:Y:S01]  /*42ce0*/  @!P6 LDG.E.U8 R9, desc[UR8][R10.64] ;  /* 0x000000080a09e981 */ /* 0x0000e2000c1e1100 */
[----:B------:R-:W-:-:S03]  /*42cf0*/  ISETP.GE.AND P6, PT, R12, UR7, PT ;  /* 0x000000070c007c0c */ /* 0x000fc6000bfc6270 */
[----:B------:R-:W3:Y:S01]  /*42d00*/  LDL R26, [R1+0x32e0] ;  /* 0x0032e000011a7983 */ /* 0x000ee20000100800 */
[----:B0-----:R-:W-:Y:S01]  /*42d10*/  PRMT R10, RZ, 0x7610, R10 ;  /* 0x00007610ff0a7816 */ /* 0x001fe2000000000a */
[----:B-----5:R-:W-:Y:S02]  /*42d20*/  @!P3 IMAD.MOV.U32 R12, RZ, RZ, R13 ;  /* 0x000000ffff0cb224 */ /* 0x020fe400078e000d */
[----:B----4-:R-:W-:-:S05]  /*42d30*/  @!P3 IMAD.MOV.U32 R13, RZ, RZ, R15 ;  /* 0x000000ffff0db224 */ /* 0x010fca00078e000f */
[----:B------:R2:W4:Y:S02]  /*42d40*/  @!P3 LDG.E.U8 R10, desc[UR8][R12.64] ;  /* 0x000000080c0ab981 */ /* 0x000524000c1e1100 */
[----:B--2---:R-:W-:Y:S02]  /*42d50*/  @!P5 IMAD.MOV.U32 R13, RZ, RZ, R18 ;  /* 0x000000ffff0dd224 */ /* 0x004fe400078e0012 */
[----:B------:R-:W2:Y:S01]  /*42d60*/  LDL R18, [R1+0x3300] ;  /* 0x0033000001127983 */ /* 0x000ea20000100800 */
[----:B---3--:R-:W-:-:S03]  /*42d70*/  @!P5 IMAD.MOV.U32 R12, RZ, RZ, R0 ;  /* 0x000000ffff0cd224 */ /* 0x008fc600078e0000 */
[----:B------:R-:W3:Y:S04]  /*42d80*/  LDL R0, [R1+0x3320] ;  /* 0x0033200001007983 */ /* 0x000ee80000100800 */
[----:B------:R0:W5:Y:S04]  /*42d90*/  @!P5 LDG.E.U8 R27, desc[UR8][R12.64] ;  /* 0x000000080c1bd981 */ /* 0x000168000c1e1100 */
[----:B------:R-:W0:Y:S04]  /*42da0*/  LDL R12, [R1+0x3324] ;  /* 0x00332400010c7983 */ /* 0x000e280000100800 */
[----:B------:R-:W0:Y:S01]  /*42db0*/  LDL R13, [R1+0x3334] ;  /* 0x00333400010d7983 */ /* 0x000e220000100800 */
[----:B------:R-:W-:-:S02]  /*42dc0*/  LOP3.LUT R11, R14, 0x98, RZ, 0xfc, !PT ;  /* 0x000000980e0b7812 */ /* 0x000fc400078efcff */
[C---:B------:R-:W-:Y:S02]  /*42dd0*/  LOP3.LUT R15, R14.reuse, 0xa8, RZ, 0xfc, !PT ;  /* 0x000000a80e0f7812 */ /* 0x040fe400078efcff */
[----:B------:R-:W-:Y:S02]  /*42de0*/  ISETP.GE.AND P3, PT, R11, UR7, PT ;  /* 0x000000070b007c0c */ /* 0x000fe4000bf66270 */
[----:B------:R-:W-:Y:S02]  /*42df0*/  PRMT R11, RZ, 0x7610, R11 ;  /* 0x00007610ff0b7816 */ /* 0x000fe4000000000b */
[----:B------:R-:W-:Y:S02]  /*42e00*/  ISETP.GE.AND P5, PT, R15, UR7, PT ;  /* 0x000000070f007c0c */ /* 0x000fe4000bfa6270 */
[----:B------:R-:W-:Y:S02]  /*42e10*/  LOP3.LUT R15, R14, 0xc8, RZ, 0xfc, !PT ;  /* 0x000000c80e0f7812 */ /* 0x000fe400078efcff */
[----:B------:R-:W-:-:S02]  /*42e20*/  PRMT R22, RZ, 0x7610, R22 ;  /* 0x00007610ff167816 */ /* 0x000fc40000000016 */
[----:B0-----:R-:W-:-:S04]  /*42e30*/  @!P6 LOP3.LUT R13, R13, R12, RZ, 0x3c, !PT ;  /* 0x0000000c0d0de212 */ /* 0x001fc800078e3cff */
[----:B------:R-:W-:-:S04]  /*42e40*/  @!P6 LOP3.LUT R12, R13, R12, RZ, 0x3c, !PT ;  /* 0x0000000c0d0ce212 */ /* 0x000fc800078e3cff */
[----:B------:R-:W-:-:S05]  /*42e50*/  @!P6 LOP3.LUT R13, R13, R12, RZ, 0x3c, !PT ;  /* 0x0000000c0d0de212 */ /* 0x000fca00078e3cff */
[----:B------:R0:W4:Y:S01]  /*42e60*/  @!P6 LDG.E.U8 R11, desc[UR8][R12.64] ;  /* 0x000000080c0be981 */ /* 0x000122000c1e1100 */
[----:B------:R-:W-:Y:S02]  /*42e70*/  ISETP.GE.AND P6, PT, R15, UR7, PT ;  /* 0x000000070f007c0c */ /* 0x000fe4000bfc6270 */
[C---:B------:R-:W-:Y:S01]  /*42e80*/  LOP3.LUT R15, R14.reuse, 0xd8, RZ, 0xfc, !PT ;  /* 0x000000d80e0f7812 */ /* 0x040fe200078efcff */
[----:B0-----:R-:W-:Y:S02]  /*42e90*/  @!P2 IMAD.MOV.U32 R12, RZ, RZ, R17 ;  /* 0x000000ffff0ca224 */ /* 0x001fe400078e0011 */
[----:B------:R-:W-:Y:S01]  /*42ea0*/  @!P2 IMAD.MOV.U32 R13, RZ, RZ, R29 ;  /* 0x000000ffff0da224 */ /* 0x000fe200078e001d */
[----:B------:R-:W-:Y:S01]  /*42eb0*/  LOP3.LUT R17, R14, 0xe8, RZ, 0xfc, !PT ;  /* 0x000000e80e117812 */ /* 0x000fe200078efcff */
[----:B------:R-:W-:Y:S01]  /*42ec0*/  @!P1 IMAD.MOV.U32 R14, RZ, RZ, R26 ;  /* 0x000000ffff0e9224 */ /* 0x000fe200078e001a */
[----:B------:R-:W-:Y:S01]  /*42ed0*/  PRMT R19, RZ, 0x7610, R19 ;  /* 0x00007610ff137816 */ /* 0x000fe20000000013 */
[----:B------:R-:W4:Y:S04]  /*42ee0*/  LDL R29, [R1+0x3340] ;  /* 0x00334000011d7983 */ /* 0x000f280000100800 */
[----:B------:R0:W4:Y:S01]  /*42ef0*/  @!P2 LDG.E.U8 R22, desc[UR8][R12.64] ;  /* 0x000000080c16a981 */ /* 0x000122000c1e1100 */
[----:B------:R-:W-:Y:S01]  /*42f00*/  ISETP.GE.AND P2, PT, R15, UR7, PT ;  /* 0x000000070f007c0c */ /* 0x000fe2000bf46270 */
[----:B------:R-:W-:Y:S01]  /*42f10*/  @!P1 IMAD.MOV.U32 R15, RZ, RZ, R28 ;  /* 0x000000ffff0f9224 */ /* 0x000fe200078e001c */
[----:B------:R-:W-:Y:S01]  /*42f20*/  PRMT R21, RZ, 0x7610, R21 ;  /* 0x00007610ff157816 */ /* 0x000fe20000000015 */
[----:B------:R-:W4:Y:S04]  /*42f30*/  LDL R28, [R1+0x331c] ;  /* 0x00331c00011c7983 */ /* 0x000f280000100800 */
[----:B------:R-:W4:Y:S01]  /*42f40*/  LDL R26, [R1+0x3338] ;  /* 0x00333800011a7983 */ /* 0x000f220000100800 */
[----:B0-----:R-:W-:-:S02]  /*42f50*/  PRMT R12, RZ, 0x7610, R12 ;  /* 0x00007610ff0c7816 */ /* 0x001fc4000000000c */
[----:B------:R-:W-:-:S04]  /*42f60*/  PRMT R13, RZ, 0x7610, R13 ;  /* 0x00007610ff0d7816 */ /* 0x000fc8000000000d */
[----:B------:R3:W4:Y:S02]  /*42f70*/  @!P1 LDG.E.U8 R12, desc[UR8][R14.64] ;  /* 0x000000080e0c9981 */ /* 0x000724000c1e1100 */
[----:B---3--:R-:W-:Y:S02]  /*42f80*/  @!P0 IMAD.MOV.U32 R14, RZ, RZ, R0 ;  /* 0x000000ffff0e8224 */ /* 0x008fe400078e0000 */
[----:B--2---:R-:W-:Y:S01]  /*42f90*/  @!P0 IMAD.MOV.U32 R15, RZ, RZ, R18 ;  /* 0x000000ffff0f8224 */ /* 0x004fe200078e0012 */
[----:B------:R-:W-:Y:S01]  /*42fa0*/  ISETP.GE.AND P1, PT, R17, UR7, PT ;  /* 0x0000000711007c0c */ /* 0x000fe2000bf26270 */
[----:B------:R-:W2:Y:S04]  /*42fb0*/  LDL R18, [R1+0x332c] ;  /* 0x00332c0001127983 */ /* 0x000ea80000100800 */
[----:B------:R0:W3:Y:S01]  /*42fc0*/  @!P0 LDG.E.U8 R13, desc[UR8][R14.64] ;  /* 0x000000080e0d8981 */ /* 0x0000e2000c1e1100 */
[----:B------:R-:W-:-:S02]  /*42fd0*/  PRMT R23, RZ, 0x7610, R23 ;  /* 0x00007610ff177816 */ /* 0x000fc40000000017 */
[----:B------:R-:W-:Y:S01]  /*42fe0*/  PRMT R24, RZ, 0x7610, R24 ;  /* 0x00007610ff187816 */ /* 0x000fe20000000018 */
[----:B------:R-:W2:Y:S04]  /*42ff0*/  LDL R0, [R1+0x3330] ;  /* 0x0033300001007983 */ /* 0x000ea80000100800 */
[----:B------:R-:W0:Y:S04]  /*43000*/  LDL R14, [R1+0x32cc] ;  /* 0x0032cc00010e7983 */ /* 0x000e280000100800 */
[----:B------:R-:W0:Y:S01]  /*43010*/  LDL R15, [R1+0x32f0] ;  /* 0x0032f000010f7983 */ /* 0x000e220000100800 */
[----:B------:R-:W-:-:S02]  /*43020*/  PRMT R17, RZ, 0x7610, R17 ;  /* 0x00007610ff117816 */ /* 0x000fc40000000011 */
[----:B0-----:R-:W-:-:S04]  /*43030*/  @!P3 LOP3.LUT R15, R15, R14, RZ, 0x3c, !PT ;  /* 0x0000000e0f0fb212 */ /* 0x001fc800078e3cff */
[----:B------:R-:W-:-:S04]  /*43040*/  @!P3 LOP3.LUT R14, R15, R14, RZ, 0x3c, !PT ;  /* 0x0000000e0f0eb212 */ /* 0x000fc800078e3cff */
[----:B------:R-:W-:-:S05]  /*43050*/  @!P3 LOP3.LUT R15, R15, R14, RZ, 0x3c, !PT ;  /* 0x0000000e0f0fb212 */ /* 0x000fca00078e3cff */
[----:B------:R0:W2:Y:S04]  /*43060*/  @!P3 LDG.E.U8 R17, desc[UR8][R14.64] ;  /* 0x000000080e11b981 */ /* 0x0000a8000c1e1100 */
[----:B------:R-:W0:Y:S04]  /*43070*/  LDL R14, [R1+0x32dc] ;  /* 0x0032dc00010e7983 */ /* 0x000e280000100800 */
[----:B------:R-:W0:Y:S02]  /*43080*/  LDL R15, [R1+0x3308] ;  /* 0x00330800010f7983 */ /* 0x000e240000100800 */
        /* <DEDUP_REMOVED lines=10> */
[----:B------:R-:W2:Y:S01]  /*43130*/  LDL R15, [R1+0x330c] ;  /* 0x00330c00010f7983 */ /* 0x000ea20000100800 */
[----:B----4-:R-:W-:-:S05]  /*43140*/  @!P2 IMAD.MOV.U32 R14, RZ, RZ, R29 ;  /* 0x000000ffff0ea224 */ /* 0x010fca00078e001d */
[----:B--2---:R0:W2:Y:S02]  /*43150*/  @!P2 LDG.E.U8 R23, desc[UR8][R14.64] ;  /* 0x000000080e17a981 */ /* 0x0040a4000c1e1100 */
[----:B0-----:R-:W-:Y:S02]  /*43160*/  @!P1 IMAD.MOV.U32 R14, RZ, RZ, R26 ;  /* 0x000000ffff0e9224 */ /* 0x001fe400078e001a */
[----:B------:R-:W-:-:S05]  /*43170*/  @!P1 IMAD.MOV.U32 R15, RZ, RZ, R28 ;  /* 0x000000ffff0f9224 */ /* 0x000fca00078e001c */
[----:B------:R0:W4:Y:S02]  /*43180*/  @!P1 LDG.E.U8 R24, desc[UR8][R14.64] ;  /* 0x000000080e189981 */ /* 0x000124000c1e1100 */
[----:B0-----:R-:W-:-:S05]  /*43190*/  @!P4 IMAD.MOV.U32 R15, RZ, RZ, R18 ;  /* 0x000000ffff0fc224 */ /* 0x001fca00078e0012 */
[----:B------:R-:W-:Y:S04]  /*431a0*/  STL [R1+0x3418], R15 ;  /* 0x0034180f01007387 */ /* 0x000fe80000100800 */
        /* <DEDUP_REMOVED lines=472> */
[----:B------:R-:W-:Y:S01]  /*44f30*/  STL [R1+0x4254], R15 ;  /* 0x0042540f01007387 */ /* 0x000fe20000100800 */
[----:B------:R-:W0:Y:S03]  /*44f40*/  S2R R29, SR_TID.X ;  /* 0x00000000001d7919 */ /* 0x000e260000002100 */
        /* <DEDUP_REMOVED lines=25> */
[----:B------:R-:W-:-:S03]  /*450e0*/  PRMT R25, RZ, 0x7610, R25 ;  /* 0x00007610ff197816 */ /* 0x000fc60000000019 */
[----:B------:R-:W-:Y:S01]  /*450f0*/  STL [R1+0x4324], R15 ;  /* 0x0043240f01007387 */ /* 0x000fe20000100800 */
[----:B------:R-:W-:-:S03]  /*45100*/  @!P4 IMAD.MOV.U32 R14, RZ, RZ, R0 ;  /* 0x000000ffff0ec224 */ /* 0x000fc600078e0000 */
[----:B------:R-:W-:Y:S04]  /*45110*/  STL [R1+0x432c], R15 ;  /* 0x00432c0f01007387 */ /* 0x000fe80000100800 */
[----:B------:R-:W-:Y:S01]  /*45120*/  STL [R1+0x4334], R15 ;  /* 0x0043340f01007387 */ /* 0x000fe20000100800 */
[----:B0-----:R-:W-:-:S03]  /*45130*/  LOP3.LUT R0, R29, 0x7f, RZ, 0xc0, !PT ;  /* 0x0000007f1d007812 */ /* 0x001fc600078ec0ff */
[----:B------:R-:W-:Y:S04]  /*45140*/  STL [R1+0x433c], R15 ;  /* 0x00433c0f01007387 */ /* 0x000fe80000100800 */
[----:B------:R-:W-:Y:S04]  /*45150*/  STL [R1+0x4344], R15 ;  /* 0x0043440f01007387 */ /* 0x000fe80000100800 */
[----:B------:R-:W-:Y:S04]  /*45160*/  STL [R1+0x434c], R15 ;  /* 0x00434c0f01007387 */ /* 0x000fe80000100800 */
[----:B------:R-:W-:Y:S04]  /*45170*/  STL [R1+0x4354], R15 ;  /* 0x0043540f01007387 */ /* 0x000fe80000100800 */
[----:B------:R-:W-:Y:S04]  /*45180*/  STL [R1+0x435c], R15 ;  /* 0x00435c0f01007387 */ /* 0x000fe80000100800 */
[----:B------:R-:W-:Y:S04]  /*45190*/  STL [R1+0x4364], R15 ;  /* 0x0043640f01007387 */ /* 0x000fe80000100800 */
[----:B------:R0:W2:Y:S04]  /*451a0*/  @!P4 LDG.E.U8 R25, desc[UR8][R14.64] ;  /* 0x000000080e19c981 */ /* 0x0000a8000c1e1100 */
[----:B------:R-:W-:Y:S04]  /*451b0*/  STL [R1+0x436c], R15 ;  /* 0x00436c0f01007387 */ /* 0x000fe80000100800 */
[----:B------:R-:W-:Y:S01]  /*451c0*/  STL [R1+0x4374], R15 ;  /* 0x0043740f01007387 */ /* 0x000fe20000100800 */
[----:B0-----:R-:W-:-:S03]  /*451d0*/  LOP3.LUT R14, R0, 0x80, RZ, 0xfc, !PT ;  /* 0x00000080000e7812 */ /* 0x001fc600078efcff */
[----:B------:R-:W2:Y:S04]  /*451e0*/  LDL.LU R28, [R1+0xc] ;  /* 0x00000c00011c7983 */ /* 0x000ea80000300800 */
[----:B------:R-:W2:Y:S04]  /*451f0*/  LDL.LU R29, [R1+0x4] ;  /* 0x00000400011d7983 */ /* 0x000ea80000300800 */
[----:B------:R-:W2:Y:S04]  /*45200*/  LDL.LU R18, [R1+0x10] ;  /* 0x0000100001127983 */ /* 0x000ea80000300800 */
[----:B------:R-:W2:Y:S04]  /*45210*/  LDL.LU R26, [R1+0x8] ;  /* 0x00000800011a7983 */ /* 0x000ea80000300800 */
        /* <DEDUP_REMOVED lines=437> */
[----:B------:R-:W0:Y:S03]  /*46d70*/  S2UR UR6, SR_CgaCtaId ;  /* 0x00000000000679c3 */ /* 0x000e260000008800 */
        /* <DEDUP_REMOVED lines=22> */
[----:B------:R-:W-:-:S03]  /*46ee0*/  UMOV UR5, 0x400 ;  /* 0x0000040000057882 */ /* 0x000fc60000000000 */
[----:B------:R-:W-:Y:S04]  /*46ef0*/  STL [R1+0x4300], R14 ;  /* 0x0043000e01007387 */ /* 0x000fe80000100800 */
[----:B------:R-:W-:Y:S01]  /*46f00*/  STL [R1+0x4308], R14 ;  /* 0x0043080e01007387 */ /* 0x000fe20000100800 */
[----:B0-----:R-:W-:Y:S01]  /*46f10*/  ULEA UR5, UR6, UR5, 0x18 ;  /* 0x0000000506057291 */ /* 0x001fe2000f8ec0ff */
[----:B------:R-:W-:Y:S06]  /*46f20*/  BAR.SYNC.DEFER_BLOCKING 0x0 ;  /* 0x0000000000007b1d */ /* 0x000fec0000010000 */
        /* <DEDUP_REMOVED lines=13> */
[----:B-----5:R-:W-:Y:S04]  /*47000*/  STS.U8 [R0+UR5], R27 ;  /* 0x0000001b00007988 */ /* 0x020fe80008000005 */
[----:B------:R-:W-:Y:S04]  /*47010*/  STL [R1+0x4378], R14 ;  /* 0x0043780e01007387 */ /* 0x000fe80000100800 */
[----:B--2---:R0:W-:Y:S04]  /*47020*/  STS.U8 [R0+UR5+0x100], R28 ;  /* 0x0001001c00007988 */ /* 0x0041e80008000005 */
[----:B------:R1:W-:Y:S04]  /*47030*/  STS.U8 [R0+UR5+0x200], R29 ;  /* 0x0002001d00007988 */ /* 0x0003e80008000005 */
[----:B0-----:R-:W2:Y:S04]  /*47040*/  LDL.LU R28, [R1+0x438c] ;  /* 0x00438c00011c7983 */ /* 0x001ea80000300800 */
[----:B-1----:R-:W5:Y:S04]  /*47050*/  LDL.LU R29, [R1+0x4388] ;  /* 0x00438800011d7983 */ /* 0x002f680000300800 */
[----:B-----5:R-:W-:Y:S04]  /*47060*/  STS.U8 [R0+UR5+0x300], R29 ;  /* 0x0003001d00007988 */ /* 0x020fe80008000005 */
[----:B--2---:R-:W-:Y:S04]  /*47070*/  STS.U8 [R0+UR5+0x400], R28 ;  /* 0x0004001c00007988 */ /* 0x004fe80008000005 */
[----:B------:R-:W-:Y:S04]  /*47080*/  STS.U8 [R0+UR5+0x500], R20 ;  /* 0x0005001400007988 */ /* 0x000fe80008000005 */
[----:B------:R-:W-:Y:S04]  /*47090*/  STS.U8 [R0+UR5+0x600], R16 ;  /* 0x0006001000007988 */ /* 0x000fe80008000005 */
[----:B------:R0:W-:Y:S02]  /*470a0*/  STS.U8 [R0+UR5+0x700], R2 ;  /* 0x0007000200007988 */ /* 0x0001e40008000005 */
[----:B0-----:R-:W0:Y:S02]  /*470b0*/  S2R R2, SR_TID.X ;  /* 0x0000000000027919 */ /* 0x001e240000002100 */
[----:B------:R-:W2:Y:S01]  /*470c0*/  LDL.LU R0, [R1+0x4384] ;  /* 0x0043840001007983 */ /* 0x000ea20000300800 */
[----:B0-----:R-:W-:-:S05]  /*470d0*/  LOP3.LUT R2, R2, 0x7f, RZ, 0xc0, !PT ;  /* 0x0000007f02027812 */ /* 0x001fca00078ec0ff */
[----:B------:R0:W-:Y:S04]  /*470e0*/  STS.U8 [R2+UR5+0x800], R3 ;  /* 0x0008000302007988 */ /* 0x0001e80008000005 */
[----:B------:R-:W-:Y:S04]  /*470f0*/  STS.U8 [R2+UR5+0x900], R5 ;  /* 0x0009000502007988 */ /* 0x000fe80008000005 */
[----:B------:R-:W-:Y:S04]  /*47100*/  STS.U8 [R2+UR5+0xa00], R6 ;  /* 0x000a000602007988 */ /* 0x000fe80008000005 */
[----:B------:R-:W-:Y:S04]  /*47110*/  STS.U8 [R2+UR5+0xb00], R7 ;  /* 0x000b000702007988 */ /* 0x000fe80008000005 */
[----:B------:R-:W-:Y:S04]  /*47120*/  STS.U8 [R2+UR5+0xc00], R8 ;  /* 0x000c000802007988 */ /* 0x000fe80008000005 */
[----:B------:R-:W-:Y:S04]  /*47130*/  STS.U8 [R2+UR5+0xd00], R9 ;  /* 0x000d000902007988 */ /* 0x000fe80008000005 */
[----:B------:R-:W-:Y:S04]  /*47140*/  STS.U8 [R2+UR5+0xe00], R10 ;  /* 0x000e000a02007988 */ /* 0x000fe80008000005 */
[----:B------:R1:W-:Y:S04]  /*47150*/  STS.U8 [R2+UR5+0xf00], R11 ;  /* 0x000f000b02007988 */ /* 0x0003e80008000005 */
[----:B0-----:R-:W5:Y:S01]  /*47160*/  LDL.LU R3, [R1] ;  /* 0x0000000001037983 */ /* 0x001f620000300800 */
[----:B-1----:R-:W0:Y:S02]  /*47170*/  S2R R2, SR_TID.X ;  /* 0x0000000000027919 */ /* 0x002e240000002100 */
[----:B0-----:R-:W-:-:S04]  /*47180*/  LOP3.LUT R2, R2, 0x7f, RZ, 0xc0, !PT ;  /* 0x0000007f02027812 */ /* 0x001fc800078ec0ff */
[----:B------:R-:W-:-:S05]  /*47190*/  LOP3.LUT R2, R2, 0x8, RZ, 0x3c, !PT ;  /* 0x0000000802027812 */ /* 0x000fca00078e3cff */
[----:B------:R0:W-:Y:S04]  /*471a0*/  STS.U8 [R2+UR5+0x80], R18 ;  /* 0x0000801202007988 */ /* 0x0001e80008000005 */
[----:B------:R1:W-:Y:S04]  /*471b0*/  STS.U8 [R2+UR5+0x180], R26 ;  /* 0x0001801a02007988 */ /* 0x0003e80008000005 */
[----:B0-----:R-:W2:Y:S04]  /*471c0*/  LDL.LU R18, [R1+0x4380] ;  /* 0x0043800001127983 */ /* 0x001ea80000300800 */
[----:B-1----:R-:W3:Y:S04]  /*471d0*/  LDL.LU R26, [R1+0x437c] ;  /* 0x00437c00011a7983 */ /* 0x002ee80000300800 */
[----:B------:R-:W-:Y:S04]  /*471e0*/  STS.U8 [R2+UR5+0x380], R22 ;  /* 0x0003801602007988 */ /* 0x000fe80008000005 */
[----:B-----5:R0:W-:Y:S04]  /*471f0*/  STS.U8 [R2+UR5+0x280], R3 ;  /* 0x0002800302007988 */ /* 0x0201e80008000005 */
[----:B0-----:R-:W5:Y:S04]  /*47200*/  LDL R3, [R1+0x3230] ;  /* 0x0032300001037983 */ /* 0x001f680000100800 */
[----:B--2---:R-:W-:Y:S04]  /*47210*/  STS.U8 [R2+UR5+0x580], R18 ;  /* 0x0005801202007988 */ /* 0x004fe80008000005 */
[----:B---3--:R0:W-:Y:S02]  /*47220*/  STS.U8 [R2+UR5+0x480], R26 ;  /* 0x0004801a02007988 */ /* 0x0081e40008000005 */
[----:B0-----:R-:W0:Y:S02]  /*47230*/  S2R R2, SR_TID.X ;  /* 0x0000000000027919 */ /* 0x001e240000002100 */
[----:B0-----:R-:W-:-:S04]  /*47240*/  LOP3.LUT R2, R2, 0x7f, RZ, 0xc0, !PT ;  /* 0x0000007f02027812 */ /* 0x001fc800078ec0ff */
[----:B------:R-:W-:Y:S02]  /*47250*/  ISETP.GE.AND P0, PT, R2, UR7, PT ;  /* 0x0000000702007c0c */ /* 0x000fe4000bf06270 */
[----:B------:R-:W0:Y:S02]  /*47260*/  S2R R2, SR_TID.X ;  /* 0x0000000000027919 */ /* 0x000e240000002100 */
[----:B0-----:R-:W-:-:S04]  /*47270*/  LOP3.LUT R2, R2, 0x7f, RZ, 0xc0, !PT ;  /* 0x0000007f02027812 */ /* 0x001fc800078ec0ff */
[----:B------:R-:W-:-:S05]  /*47280*/  LOP3.LUT R2, R2, 0x8, RZ, 0x3c, !PT ;  /* 0x0000000802027812 */ /* 0x000fca00078e3cff */
[----:B------:R-:W-:Y:S04]  /*47290*/  STS.U8 [R2+UR5+0x680], R0 ;  /* 0x0006800002007988 */ /* 0x000fe80008000005 */
[----:B------:R-:W-:Y:S04]  /*472a0*/  STS.U8 [R2+UR5+0x780], R12 ;  /* 0x0007800c02007988 */ /* 0x000fe80008000005 */
[----:B------:R-:W-:Y:S04]  /*472b0*/  STS.U8 [R2+UR5+0x880], R4 ;  /* 0x0008800402007988 */ /* 0x000fe80008000005 */
[----:B------:R-:W-:Y:S04]  /*472c0*/  STS.U8 [R2+UR5+0x980], R17 ;  /* 0x0009801102007988 */ /* 0x000fe80008000005 */
[----:B------:R-:W-:Y:S04]  /*472d0*/  STS.U8 [R2+UR5+0xa80], R19 ;  /* 0x000a801302007988 */ /* 0x000fe80008000005 */
[----:B------:R-:W-:Y:S04]  /*472e0*/  STS.U8 [R2+UR5+0xb80], R13 ;  /* 0x000b800d02007988 */ /* 0x000fe80008000005 */
[----:B------:R-:W-:Y:S04]  /*472f0*/  STS.U8 [R2+UR5+0xc80], R21 ;  /* 0x000c801502007988 */ /* 0x000fe80008000005 */
[----:B------:R-:W-:Y:S04]  /*47300*/  STS.U8 [R2+UR5+0xd80], R23 ;  /* 0x000d801702007988 */ /* 0x000fe80008000005 */
[----:B----4-:R-:W-:Y:S04]  /*47310*/  STS.U8 [R2+UR5+0xe80], R24 ;  /* 0x000e801802007988 */ /* 0x010fe80008000005 */
[----:B------:R0:W-:Y:S04]  /*47320*/  STS.U8 [R2+UR5+0xf80], R25 ;  /* 0x000f801902007988 */ /* 0x0001e80008000005 */
[----:B0-----:R-:W5:Y:S01]  /*47330*/  LDL R2, [R1+0x3218] ;  /* 0x0032180001027983 */ /* 0x001f620000100800 */
[----:B------:R-:W-:-:S02]  /*47340*/  ISETP.GE.AND P1, PT, R14, UR7, PT ;  /* 0x000000070e007c0c */ /* 0x000fc4000bf26270 */
[----:B------:R-:W-:Y:S01]  /*47350*/  PRMT R14, RZ, 0x7610, R14 ;  /* 0x00007610ff0e7816 */ /* 0x000fe2000000000e */
[----:B------:R-:W-:Y:S01]  /*47360*/  BAR.SYNC.DEFER_BLOCKING 0x0 ;  /* 0x0000000000007b1d */ /* 0x000fe20000010000 */
[----:B-----5:R-:W-:-:S04]  /*47370*/  @!P0 LOP3.LUT R3, R3, R2, RZ, 0x3c, !PT ;  /* 0x0000000203038212 */ /* 0x020fc800078e3cff */
[----:B------:R-:W-:-:S04]  /*47380*/  @!P0 LOP3.LUT R2, R3, R2, RZ, 0x3c, !PT ;  /* 0x0000000203028212 */ /* 0x000fc800078e3cff */
[----:B------:R-:W-:-:S05]  /*47390*/  @!P0 LOP3.LUT R3, R3, R2, RZ, 0x3c, !PT ;  /* 0x0000000203038212 */ /* 0x000fca00078e3cff */
[----:B------:R-:W2:Y:S04]  /*473a0*/  @!P0 LDG.E.U8 R14, desc[UR8][R2.64] ;  /* 0x00000008020e8981 */ /* 0x000ea8000c1e1100 */
[----:B--2---:R0:W-:Y:S04]  /*473b0*/  STL [R1+0x11c0], R14 ;  /* 0x0011c00e01007387 */ /* 0x0041e80000100800 */
[----:B0-----:R-:W2:Y:S04]  /*473c0*/  LDL.LU R14, [R1+0x4378] ;  /* 0x00437800010e7983 */ /* 0x001ea80000300800 */
[----:B------:R-:W3:Y:S04]  /*473d0*/  LDL R2, [R1+0x321c] ;  /* 0x00321c0001027983 */ /* 0x000ee80000100800 */
[----:B------:R-:W3:Y:S01]  /*473e0*/  LDL R3, [R1+0x3238] ;  /* 0x0032380001037983 */ /* 0x000ee20000100800 */
[----:B------:R-:W-:-:S02]  /*473f0*/  PRMT R15, RZ, 0x7610, R15 ;  /* 0x00007610ff0f7816 */ /* 0x000fc4000000000f */
[----:B---3--:R-:W-:-:S04]  /*47400*/  @!P1 LOP3.LUT R3, R3, R2, RZ, 0x3c, !PT ;  /* 0x0000000203039212 */ /* 0x008fc800078e3cff */
[----:B------:R-:W-:-:S04]  /*47410*/  @!P1 LOP3.LUT R2, R3, R2, RZ, 0x3c, !PT ;  /* 0x0000000203029212 */ /* 0x000fc800078e3cff */
[----:B------:R-:W-:-:S05]  /*47420*/  @!P1 LOP3.LUT R3, R3, R2, RZ, 0x3c, !PT ;  /* 0x0000000203039212 */ /* 0x000fca00078e3cff */
[----:B------:R-:W3:Y:S04]  /*47430*/  @!P1 LDG.E.U8 R15, desc[UR8][R2.64] ;  /* 0x00000008020f9981 */ /* 0x000ee8000c1e1100 */
[----:B---3--:R0:W-:Y:S04]  /*47440*/  STL [R1+0x11b8], R15 ;  /* 0x0011b80f01007387 */ /* 0x0081e80000100800 */
[----:B0-----:R-:W3:Y:S04]  /*47450*/  LDL.LU R15, [R1+0x4374] ;  /* 0x00437400010f7983 */ /* 0x001ee80000300800 */
[----:B------:R-:W4:Y:S04]  /*47460*/  LDL R2, [R1+0x1254] ;  /* 0x0012540001027983 */ /* 0x000f280000100800 */
[----:B------:R-:W4:Y:S01]  /*47470*/  LDL R3, [R1+0x2f98] ;  /* 0x002f980001037983 */ /* 0x000f220000100800 */
[----:B--2---:R-:W-:-:S02]  /*47480*/  PRMT R14, RZ, 0x7610, R14 ;  /* 0x00007610ff0e7816 */ /* 0x004fc4000000000e */
[----:B----4-:R-:W-:-:S04]  /*47490*/  @!P0 LOP3.LUT R3, R3, R2, RZ, 0x3c, !PT ;  /* 0x0000000203038212 */ /* 0x010fc800078e3cff */
[----:B------:R-:W-:-:S04]  /*474a0*/  @!P0 LOP3.LUT R2, R3, R2, RZ, 0x3c, !PT ;  /* 0x0000000203028212 */ /* 0x000fc800078e3cff */
[----:B------:R-:W-:-:S05]  /*474b0*/  @!P0 LOP3.LUT R3, R3, R2, RZ, 0x3c, !PT ;  /* 0x0000000203038212 */ /* 0x000fca00078e3cff */
[----:B------:R-:W2:Y:S04]  /*474c0*/  @!P0 LDG.E.U8 R14, desc[UR8][R2.64] ;  /* 0x00000008020e8981 */ /* 0x000ea8000c1e1100 */
[----:B--2---:R0:W-:Y:S04]  /*474d0*/  STL [R1+0x1198], R14 ;  /* 0x0011980e01007387 */ /* 0x0041e80000100800 */
[----:B0-----:R-:W2:Y:S04]  /*474e0*/  LDL.LU R14, [R1+0x4370] ;  /* 0x00437000010e7983 */ /* 0x001ea80000300800 */
[----:B------:R-:W4:Y:S04]  /*474f0*/  LDL R2, [R1+0x1250] ;  /* 0x0012500001027983 */ /* 0x000f280000100800 */
[----:B------:R-:W4:Y:S01]  /*47500*/  LDL R3, [R1+0x2f94] ;  /* 0x002f940001037983 */ /* 0x000f220000100800 */
[----:B---3--:R-:W-:-:S02]  /*47510*/  PRMT R15, RZ, 0x7610, R15 ;  /* 0x00007610ff0f7816 */ /* 0x008fc4000000000f */
[----:B----4-:R-:W-:-:S04]  /*47520*/  @!P1 LOP3.LUT R3, R3, R2, RZ, 0x3c, !PT ;  /* 0x0000000203039212 */ /* 0x010fc800078e3cff */
        /* <DEDUP_REMOVED lines=8520> */
[----:B------:R-:W4:Y:S02]  /*689b0*/  LDL R3, [R1+0x2ff4] ;  /* 0x002ff40001037983 */ /* 0x000f240000100800 */
[----:B----4-:R-:W-:-:S02]  /*689c0*/  @!P0 LOP3.LUT R3, R3, R2, RZ, 0x3c, !PT ;  /* 0x0000000203038212 */ /* 0x010fc400078e3cff */
[----:B---3--:R-:W-:Y:S02]  /*689d0*/  PRMT R15, RZ, 0x7610, R15 ;  /* 0x00007610ff0f7816 */ /* 0x008fe4000000000f */
        /* <DEDUP_REMOVED lines=204> */
[----:B------:R-:W4:Y:S01]  /*696a0*/  LDL R3, [R1+0x30b4] ;  /* 0x0030b40001037983 */ /* 0x000f220000100800 */
[----:B------:R-:W-:-:S02]  /*696b0*/  PRMT R28, RZ, 0x7610, R28 ;  /* 0x00007610ff1c7816 */ /* 0x000fc4000000001c */
[----:B----4-:R-:W-:-:S04]  /*696c0*/  @!P1 LOP3.LUT R3, R3, R2, RZ, 0x3c, !PT ;  /* 0x0000000203039212 */ /* 0x010fc800078e3cff */
[----:B------:R-:W-:-:S04]  /*696d0*/  @!P1 LOP3.LUT R2, R3, R2, RZ, 0x3c, !PT ;  /* 0x0000000203029212 */ /* 0x000fc800078e3cff */
[----:B------:R-:W-:-:S05]  /*696e0*/  @!P1 LOP3.LUT R3, R3, R2, RZ, 0x3c, !PT ;  /* 0x0000000203039212 */ /* 0x000fca00078e3cff */
[----:B------:R0:W4:Y:S04]  /*696f0*/  @!P1 LDG.E.U8 R28, desc[UR8][R2.64] ;  /* 0x00000008021c9981 */ /* 0x000128000c1e1100 */
[----:B------:R-:W0:Y:S04]  /*69700*/  LDL R2, [R1+0x3088] ;  /* 0x0030880001027983 */ /* 0x000e280000100800 */
[----:B------:R-:W0:Y:S01]  /*69710*/  LDL R3, [R1+0x30b0] ;  /* 0x0030b00001037983 */ /* 0x000e220000100800 */
[----:B---3--:R-:W-:Y:S02]  /*69720*/  PRMT R15, RZ, 0x7610, R15 ;  /* 0x00007610ff0f7816 */ /* 0x008fe4000000000f */
[----:B0-----:R-:W-:-:S04]  /*69730*/  @!P0 LOP3.LUT R3, R3, R2, RZ, 0x3c, !PT ;  /* 0x0000000203038212 */ /* 0x001fc800078e3cff */
[----:B------:R-:W-:-:S04]  /*69740*/  @!P0 LOP3.LUT R2, R3, R2, RZ, 0x3c, !PT ;  /* 0x0000000203028212 */ /* 0x000fc800078e3cff */
[----:B------:R-:W-:-:S05]  /*69750*/  @!P0 LOP3.LUT R3, R3, R2, RZ, 0x3c, !PT ;  /* 0x0000000203038212 */ /* 0x000fca00078e3cff */
[----:B------:R-:W3:Y:S04]  /*69760*/  @!P0 LDG.E.U8 R15, desc[UR8][R2.64] ;  /* 0x00000008020f8981 */ /* 0x000ee8000c1e1100 */
[----:B----4-:R0:W-:Y:S04]  /*69770*/  STL [R1+0xe8], R28 ;  /* 0x0000e81c01007387 */ /* 0x0101e80000100800 */
[----:B0-----:R-:W4:Y:S04]  /*69780*/  LDL R28, [R1+0x30e4] ;  /* 0x0030e400011c7983 */ /* 0x001f280000100800 */
[----:B---3--:R0:W-:Y:S04]  /*69790*/  STL [R1+0xe4], R15 ;  /* 0x0000e40f01007387 */ /* 0x0081e80000100800 */
[----:B0-----:R-:W3:Y:S04]  /*697a0*/  LDL.LU R15, [R1+0x3444] ;  /* 0x00344400010f7983 */ /* 0x001ee80000300800 */
[----:B------:R-:W5:Y:S04]  /*697b0*/  LDL R2, [R1+0x308c] ;  /* 0x00308c0001027983 */ /* 0x000f680000100800 */
[----:B------:R-:W5:Y:S02]  /*697c0*/  LDL R3, [R1+0x30c4] ;  /* 0x0030c40001037983 */ /* 0x000f640000100800 */
[----:B-----5:R-:W-:-:S02]  /*697d0*/  @!P1 LOP3.LUT R3, R3, R2, RZ, 0x3c, !PT ;  /* 0x0000000203039212 */ /* 0x020fc400078e3cff */
[----:B---3--:R-:W-:Y:S02]  /*697e0*/  PRMT R15, RZ, 0x7610, R15 ;  /* 0x00007610ff0f7816 */ /* 0x008fe4000000000f */
[----:B------:R-:W-:-:S04]  /*697f0*/  @!P1 LOP3.LUT R2, R3, R2, RZ, 0x3c, !PT ;  /* 0x0000000203029212 */ /* 0x000fc800078e3cff */
[----:B------:R-:W-:-:S05]  /*69800*/  @!P1 LOP3.LUT R3, R3, R2, RZ, 0x3c, !PT ;  /* 0x0000000203039212 */ /* 0x000fca00078e3cff */
[----:B------:R-:W3:Y:S04]  /*69810*/  @!P1 LDG.E.U8 R15, desc[UR8][R2.64] ;  /* 0x00000008020f9981 */ /* 0x000ee8000c1e1100 */
        /* <DEDUP_REMOVED lines=26> */
[----:B------:R-:W3:Y:S01]  /*699c0*/  @!P0 LDG.E.U8 R15, desc[UR8][R2.64] ;  /* 0x00000008020f8981 */ /* 0x000ee2000c1e1100 */
[----:B------:R-:W-:-:S03]  /*699d0*/  PRMT R22, RZ, 0x7610, R22 ;  /* 0x00007610ff167816 */ /* 0x000fc60000000016 */
[----:B---3--:R0:W-:Y:S04]  /*699e0*/  STL [R1], R15 ;  /* 0x0000000f01007387 */ /* 0x0081e80000100800 */
[----:B0-----:R-:W3:Y:S04]  /*699f0*/  LDL.LU R15, [R1+0x3434] ;  /* 0x00343400010f7983 */ /* 0x001ee80000300800 */
[----:B------:R-:W5:Y:S01]  /*69a00*/  LDL R3, [R1+0x30ac] ;  /* 0x0030ac0001037983 */ /* 0x000f620000100800 */
[----:B----4-:R-:W-:-:S03]  /*69a10*/  @!P1 IMAD.MOV.U32 R2, RZ, RZ, R28 ;  /* 0x000000ffff029224 */ /* 0x010fc600078e001c */
[----:B------:R-:W4:Y:S04]  /*69a20*/  LDL R28, [R1+0x3100] ;  /* 0x00310000011c7983 */ /* 0x000f280000100800 */
[----:B-----5:R0:W5:Y:S04]  /*69a30*/  @!P1 LDG.E.U8 R22, desc[UR8][R2.64] ;  /* 0x0000000802169981 */ /* 0x020168000c1e1100 */
[----:B------:R-:W0:Y:S04]  /*69a40*/  LDL R2, [R1+0x30b8] ;  /* 0x0030b80001027983 */ /* 0x000e280000100800 */
[----:B------:R-:W0:Y:S01]  /*69a50*/  LDL R3, [R1+0x30e0] ;  /* 0x0030e00001037983 */ /* 0x000e220000100800 */
[----:B---3--:R-:W-:-:S02]  /*69a60*/  PRMT R15, RZ, 0x7610, R15 ;  /* 0x00007610ff0f7816 */ /* 0x008fc4000000000f */
[----:B0-----:R-:W-:-:S04]  /*69a70*/  @!P0 LOP3.LUT R3, R3, R2, RZ, 0x3c, !PT ;  /* 0x0000000203038212 */ /* 0x001fc800078e3cff */
[----:B------:R-:W-:-:S04]  /*69a80*/  @!P0 LOP3.LUT R2, R3, R2, RZ, 0x3c, !PT ;  /* 0x0000000203028212 */ /* 0x000fc800078e3cff */
[----:B------:R-:W-:-:S05]  /*69a90*/  @!P0 LOP3.LUT R3, R3, R2, RZ, 0x3c, !PT ;  /* 0x0000000203038212 */ /* 0x000fca00078e3cff */
[----:B------:R-:W3:Y:S04]  /*69aa0*/  @!P0 LDG.E.U8 R15, desc[UR8][R2.64] ;  /* 0x00000008020f8981 */ /* 0x000ee8000c1e1100 */
[----:B-----5:R0:W-:Y:S04]  /*69ab0*/  STL [R1+0x33fc], R22 ;  /* 0x0033fc1601007387 */ /* 0x0201e80000100800 */
[----:B0-----:R-:W5:Y:S04]  /*69ac0*/  LDL R22, [R1+0x30f0] ;  /* 0x0030f00001167983 */ /* 0x001f680000100800 */
[----:B---3--:R0:W-:Y:S04]  /*69ad0*/  STL [R1+0x24], R15 ;  /* 0x0000240f01007387 */ /* 0x0081e80000100800 */
[----:B0-----:R-:W3:Y:S04]  /*69ae0*/  LDL.LU R15, [R1+0x3430] ;  /* 0x00343000010f7983 */ /* 0x001ee80000300800 */
[----:B------:R-:W2:Y:S04]  /*69af0*/  LDL R2, [R1+0x30bc] ;  /* 0x0030bc0001027983 */ /* 0x000ea80000100800 */
[----:B------:R-:W2:Y:S02]  /*69b00*/  LDL R3, [R1+0x30f4] ;  /* 0x0030f40001037983 */ /* 0x000ea40000100800 */
[----:B--2---:R-:W-:-:S02]  /*69b10*/  @!P1 LOP3.LUT R3, R3, R2, RZ, 0x3c, !PT ;  /* 0x0000000203039212 */ /* 0x004fc400078e3cff */
[----:B---3--:R-:W-:Y:S02]  /*69b20*/  PRMT R15, RZ, 0x7610, R15 ;  /* 0x00007610ff0f7816 */ /* 0x008fe4000000000f */
[----:B------:R-:W-:-:S04]  /*69b30*/  @!P1 LOP3.LUT R2, R3, R2, RZ, 0x3c, !PT ;  /* 0x0000000203029212 */ /* 0x000fc800078e3cff */
[----:B------:R-:W-:-:S05]  /*69b40*/  @!P1 LOP3.LUT R3, R3, R2, RZ, 0x3c, !PT ;  /* 0x0000000203039212 */ /* 0x000fca00078e3cff */
[----:B------:R-:W2:Y:S01]  /*69b50*/  @!P1 LDG.E.U8 R15, desc[UR8][R2.64] ;  /* 0x00000008020f9981 */ /* 0x000ea2000c1e1100 */
[----:B------:R-:W-:-:S03]  /*69b60*/  PRMT R8, RZ, 0x7610, R8 ;  /* 0x00007610ff087816 */ /* 0x000fc60000000008 */
[----:B--2---:R0:W-:Y:S04]  /*69b70*/  STL [R1+0x20], R15 ;  /* 0x0000200f01007387 */ /* 0x0041e80000100800 */
[----:B0-----:R-:W2:Y:S04]  /*69b80*/  LDL.LU R15, [R1+0x342c] ;  /* 0x00342c00010f7983 */ /* 0x001ea80000300800 */
[----:B------:R-:W3:Y:S01]  /*69b90*/  LDL R3, [R1+0x30c8] ;  /* 0x0030c80001037983 */ /* 0x000ee20000100800 */
[----:B-----5:R-:W-:Y:S01]  /*69ba0*/  @!P0 IMAD.MOV.U32 R2, RZ, RZ, R22 ;  /* 0x000000ffff028224 */ /* 0x020fe200078e0016 */
[----:B------:R-:W-:-:S02]  /*69bb0*/  PRMT R29, RZ, 0x7610, R29 ;  /* 0x00007610ff1d7816 */ /* 0x000fc4000000001d */
[----:B------:R-:W5:Y:S04]  /*69bc0*/  LDL R22, [R1+0x30ec] ;  /* 0x0030ec0001167983 */ /* 0x000f680000100800 */
[----:B---3--:R0:W3:Y:S04]  /*69bd0*/  @!P0 LDG.E.U8 R8, desc[UR8][R2.64] ;  /* 0x0000000802088981 */ /* 0x0080e8000c1e1100 */
[----:B------:R-:W0:Y:S04]  /*69be0*/  LDL R2, [R1+0x30cc] ;  /* 0x0030cc0001027983 */ /* 0x000e280000100800 */
[----:B------:R-:W0:Y:S02]  /*69bf0*/  LDL R3, [R1+0x3104] ;  /* 0x0031040001037983 */ /* 0x000e240000100800 */
[----:B0-----:R-:W-:-:S04]  /*69c00*/  @!P1 LOP3.LUT R3, R3, R2, RZ, 0x3c, !PT ;  /* 0x0000000203039212 */ /* 0x001fc800078e3cff */
[----:B------:R-:W-:-:S04]  /*69c10*/  @!P1 LOP3.LUT R2, R3, R2, RZ, 0x3c, !PT ;  /* 0x0000000203029212 */ /* 0x000fc800078e3cff */
[----:B------:R-:W-:Y:S01]  /*69c20*/  @!P1 LOP3.LUT R3, R3, R2, RZ, 0x3c, !PT ;  /* 0x0000000203039212 */ /* 0x000fe200078e3cff */
[----:B---3--:R0:W-:Y:S04]  /*69c30*/  STL [R1+0x3c], R8 ;  /* 0x00003c0801007387 */ /* 0x0081e80000100800 */
[----:B------:R4:W3:Y:S01]  /*69c40*/  @!P1 LDG.E.U8 R29, desc[UR8][R2.64] ;  /* 0x00000008021d9981 */ /* 0x0008e2000c1e1100 */
[----:B------:R-:W-:-:S03]  /*69c50*/  PRMT R12, RZ, 0x7610, R12 ;  /* 0x00007610ff0c7816 */ /* 0x000fc6000000000c */
[----:B0-----:R-:W5:Y:S04]  /*69c60*/  LDL R8, [R1+0x3124] ;  /* 0x0031240001087983 */ /* 0x001f680000100800 */
[----:B------:R-:W5:Y:S01]  /*69c70*/  LDL R3, [R1+0x30d8] ;  /* 0x0030d80001037983 */ /* 0x000f620000100800 */
[----:B----4-:R-:W-:-:S03]  /*69c80*/  @!P0 IMAD.MOV.U32 R2, RZ, RZ, R28 ;  /* 0x000000ffff028224 */ /* 0x010fc600078e001c */
[----:B---3--:R0:W-:Y:S01]  /*69c90*/  STL [R1+0x2c], R29 ;  /* 0x00002c1d01007387 */ /* 0x0081e20000100800 */
[----:B--2---:R-:W-:-:S03]  /*69ca0*/  PRMT R15, RZ, 0x7610, R15 ;  /* 0x00007610ff0f7816 */ /* 0x004fc6000000000f */
[----:B------:R-:W2:Y:S04]  /*69cb0*/  LDL R28, [R1+0x30fc] ;  /* 0x0030fc00011c7983 */ /* 0x000ea80000100800 */
[----:B-----5:R1:W3:Y:S04]  /*69cc0*/  @!P0 LDG.E.U8 R12, desc[UR8][R2.64] ;  /* 0x00000008020c8981 */ /* 0x0202e8000c1e1100 */
[----:B0-----:R-:W4:Y:S04]  /*69cd0*/  LDL R29, [R1+0x3120] ;  /* 0x00312000011d7983 */ /* 0x001f280000100800 */
[----:B------:R-:W1:Y:S04]  /*69ce0*/  LDL R2, [R1+0x30dc] ;  /* 0x0030dc0001027983 */ /* 0x000e680000100800 */
[----:B------:R-:W1:Y:S02]  /*69cf0*/  LDL R3, [R1+0x3114] ;  /* 0x0031140001037983 */ /* 0x000e640000100800 */
[----:B-1----:R-:W-:-:S04]  /*69d00*/  @!P1 LOP3.LUT R3, R3, R2, RZ, 0x3c, !PT ;  /* 0x0000000203039212 */ /* 0x002fc800078e3cff */
[----:B------:R-:W-:-:S04]  /*69d10*/  @!P1 LOP3.LUT R2, R3, R2, RZ, 0x3c, !PT ;  /* 0x0000000203029212 */ /* 0x000fc800078e3cff */
[----:B------:R-:W-:-:S05]  /*69d20*/  @!P1 LOP3.LUT R3, R3, R2, RZ, 0x3c, !PT ;  /* 0x0000000203039212 */ /* 0x000fca00078e3cff */
[----:B------:R-:W5:Y:S04]  /*69d30*/  @!P1 LDG.E.U8 R15, desc[UR8][R2.64] ;  /* 0x00000008020f9981 */ /* 0x000f68000c1e1100 */
[----:B---3--:R0:W-:Y:S04]  /*69d40*/  STL [R1+0x4c], R12 ;  /* 0x00004c0c01007387 */ /* 0x0081e80000100800 */
[----:B0-----:R-:W3:Y:S04]  /*69d50*/  LDL R12, [R1+0x3134] ;  /* 0x00313400010c7983 */ /* 0x001ee80000100800 */
[----:B-----5:R0:W-:Y:S04]  /*69d60*/  STL [R1+0x40], R15 ;  /* 0x0000400f01007387 */ /* 0x0201e80000100800 */
[----:B0-----:R-:W5:Y:S04]  /*69d70*/  LDL.LU R15, [R1+0x3428] ;  /* 0x00342800010f7983 */ /* 0x001f680000300800 */
[----:B------:R-:W2:Y:S04]  /*69d80*/  LDL R2, [R1+0x30e8] ;  /* 0x0030e80001027983 */ /* 0x000ea80000100800 */
[----:B------:R-:W2:Y:S02]  /*69d90*/  LDL R3, [R1+0x3110] ;  /* 0x0031100001037983 */ /* 0x000ea40000100800 */
[----:B--2---:R-:W-:-:S02]  /*69da0*/  @!P0 LOP3.LUT R3, R3, R2, RZ, 0x3c, !PT ;  /* 0x0000000203038212 */ /* 0x004fc400078e3cff */
[----:B-----5:R-:W-:Y:S02]  /*69db0*/  PRMT R15, RZ, 0x7610, R15 ;  /* 0x00007610ff0f7816 */ /* 0x020fe4000000000f */
[----:B------:R-:W-:-:S04]  /*69dc0*/  @!P0 LOP3.LUT R2, R3, R2, RZ, 0x3c, !PT ;  /* 0x0000000203028212 */ /* 0x000fc800078e3cff */
[----:B------:R-:W-:-:S05]  /*69dd0*/  @!P0 LOP3.LUT R3, R3, R2, RZ, 0x3c, !PT ;  /* 0x0000000203038212 */ /* 0x000fca00078e3cff */
[----:B------:R-:W2:Y:S04]  /*69de0*/  @!P0 LDG.E.U8 R15, desc[UR8][R2.64] ;  /* 0x00000008020f8981 */ /* 0x000ea8000c1e1100 */
[----:B--2---:R0:W-:Y:S04]  /*69df0*/  STL [R1+0x6c], R15 ;  /* 0x00006c0f01007387 */ /* 0x0041e80000100800 */
[----:B0-----:R-:W2:Y:S01]  /*69e00*/  LDL.LU R15, [R1+0x3424] ;  /* 0x00342400010f7983 */ /* 0x001ea20000300800 */
[----:B------:R-:W-:Y:S02]  /*69e10*/  @!P1 IMAD.MOV.U32 R2, RZ, RZ, R8 ;  /* 0x000000ffff029224 */ /* 0x000fe400078e0008 */
[----:B------:R-:W-:Y:S01]  /*69e20*/  @!P1 IMAD.MOV.U32 R3, RZ, RZ, R22 ;  /* 0x000000ffff039224 */ /* 0x000fe200078e0016 */
[----:B------:R-:W5:Y:S04]  /*69e30*/  LDL R8, [R1+0x3144] ;  /* 0x0031440001087983 */ /* 0x000f680000100800 */
[----:B------:R-:W3:Y:S01]  /*69e40*/  LDL R22, [R1+0x310c] ;  /* 0x00310c0001167983 */ /* 0x000ee20000100800 */
[----:B--2---:R-:W-:-:S06]  /*69e50*/  PRMT R15, RZ, 0x7610, R15 ;  /* 0x00007610ff0f7816 */ /* 0x004fcc000000000f */
[----:B------:R-:W2:Y:S01]  /*69e60*/  @!P1 LDG.E.U8 R15, desc[UR8][R2.64] ;  /* 0x00000008020f9981 */ /* 0x000ea2000c1e1100 */
[----:B------:R-:W-:-:S03]  /*69e70*/  PRMT R13, RZ, 0x7610, R13 ;  /* 0x00007610ff0d7816 */ /* 0x000fc6000000000d */
[----:B--2---:R0:W-:Y:S04]  /*69e80*/  STL [R1+0x68], R15 ;  /* 0x0000680f01007387 */ /* 0x0041e80000100800 */
[----:B0-----:R-:W2:Y:S04]  /*69e90*/  LDL.LU R15, [R1+0x3420] ;  /* 0x00342000010f7983 */ /* 0x001ea80000300800 */
[----:B------:R-:W2:Y:S01]  /*69ea0*/  LDL R3, [R1+0x30f8] ;  /* 0x0030f80001037983 */ /* 0x000ea20000100800 */
[----:B----4-:R-:W-:Y:S01]  /*69eb0*/  @!P0 IMAD.MOV.U32 R2, RZ, RZ, R29 ;  /* 0x000000ffff028224 */ /* 0x010fe200078e001d */
[----:B------:R-:W-:-:S04]  /*69ec0*/  PRMT R5, RZ, 0x7610, R5 ;  /* 0x00007610ff057816 */ /* 0x000fc80000000005 */
[----:B--2---:R3:W2:Y:S02]  /*69ed0*/  @!P0 LDG.E.U8 R13, desc[UR8][R2.64] ;  /* 0x00000008020d8981 */ /* 0x0046a4000c1e1100 */
[----:B---3--:R-:W-:Y:S02]  /*69ee0*/  @!P1 IMAD.MOV.U32 R2, RZ, RZ, R12 ;  /* 0x000000ffff029224 */ /* 0x008fe400078e000c */
[----:B------:R-:W-:-:S05]  /*69ef0*/  @!P1 IMAD.MOV.U32 R3, RZ, RZ, R28 ;  /* 0x000000ffff039224 */ /* 0x000fca00078e001c */
[----:B------:R0:W3:Y:S04]  /*69f00*/  @!P1 LDG.E.U8 R5, desc[UR8][R2.64] ;  /* 0x0000000802059981 */ /* 0x0000e8000c1e1100 */
[----:B--2---:R1:W-:Y:S04]  /*69f10*/  STL [R1+0x74], R13 ;  /* 0x0000740d01007387 */ /* 0x0043e80000100800 */
[----:B------:R-:W0:Y:S04]  /*69f20*/  LDL R2, [R1+0x3108] ;  /* 0x0031080001027983 */ /* 0x000e280000100800 */
[----:B------:R-:W0:Y:S01]  /*69f30*/  LDL R3, [R1+0x3130] ;  /* 0x0031300001037983 */ /* 0x000e220000100800 */
[----:B------:R-:W-:-:S03]  /*69f40*/  PRMT R15, RZ, 0x7610, R15 ;  /* 0x00007610ff0f7816 */ /* 0x000fc6000000000f */
[----:B------:R-:W2:Y:S04]  /*69f50*/  LDL R29, [R1+0x311c] ;  /* 0x00311c00011d7983 */ /* 0x000ea80000100800 */
[----:B------:R-:W4:Y:S04]  /*69f60*/  LDL R28, [R1+0x3154] ;  /* 0x00315400011c7983 */ /* 0x000f280000100800 */
[----:B------:R-:W2:Y:S04]  /*69f70*/  LDL R12, [R1+0x3128] ;  /* 0x00312800010c7983 */ /* 0x000ea80000100800 */
[----:B-1----:R-:W2:Y:S01]  /*69f80*/  LDL R13, [R1+0x3140] ;  /* 0x00314000010d7983 */ /* 0x002ea20000100800 */
[----:B0-----:R-:W-:-:S04]  /*69f90*/  @!P0 LOP3.LUT R3, R3, R2, RZ, 0x3c, !PT ;  /* 0x0000000203038212 */ /* 0x001fc800078e3cff */
[----:B------:R-:W-:-:S04]  /*69fa0*/  @!P0 LOP3.LUT R2, R3, R2, RZ, 0x3c, !PT ;  /* 0x0000000203028212 */ /* 0x000fc800078e3cff */
[----:B------:R-:W-:-:S05]  /*69fb0*/  @!P0 LOP3.LUT R3, R3, R2, RZ, 0x3c, !PT ;  /* 0x0000000203038212 */ /* 0x000fca00078e3cff */
[----:B------:R-:W2:Y:S04]  /*69fc0*/  @!P0 LDG.E.U8 R15, desc[UR8][R2.64] ;  /* 0x00000008020f8981 */ /* 0x000ea8000c1e1100 */
[----:B---3--:R0:W-:Y:S04]  /*69fd0*/  STL [R1+0x70], R5 ;  /* 0x0000700501007387 */ /* 0x0081e80000100800 */
[----:B0-----:R-:W3:Y:S04]  /*69fe0*/  LDL R5, [R1+0x3150] ;  /* 0x0031500001057983 */ /* 0x001ee80000100800 */
[----:B--2---:R0:W-:Y:S04]  /*69ff0*/  STL [R1+0x64], R15 ;  /* 0x0000640f01007387 */ /* 0x0041e80000100800 */
[----:B0-----:R-:W2:Y:S01]  /*6a000*/  LDL.LU R15, [R1+0x341c] ;  /* 0x00341c00010f7983 */ /* 0x001ea20000300800 */
[----:B-----5:R-:W-:-:S02]  /*6a010*/  @!P1 IMAD.MOV.U32 R2, RZ, RZ, R8 ;  /* 0x000000ffff029224 */ /* 0x020fc400078e0008 */
        /* <DEDUP_REMOVED lines=9> */
[----:B------:R-:W-:Y:S01]  /*6a0b0*/  @!P0 IMAD.MOV.U32 R2, RZ, RZ, R13 ;  /* 0x000000ffff028224 */ /* 0x000fe200078e000d */
[----:B------:R-:W-:-:S02]  /*6a0c0*/  PRMT R27, RZ, 0x7610, R27 ;  /* 0x00007610ff1b7816 */ /* 0x000fc4000000001b */
[----:B------:R-:W-:Y:S01]  /*6a0d0*/  PRMT R20, RZ, 0x7610, R20 ;  /* 0x00007610ff147816 */ /* 0x000fe20000000014 */
[----:B------:R-:W3:Y:S04]  /*6a0e0*/  LDL R13, [R1+0x3138] ;  /* 0x00313800010d7983 */ /* 0x000ee80000100800 */
[----:B--2---:R4:W2:Y:S02]  /*6a0f0*/  @!P0 LDG.E.U8 R7, desc[UR8][R2.64] ;  /* 0x0000000802078981 */ /* 0x0048a4000c1e1100 */
[----:B----4-:R-:W-:Y:S02]  /*6a100*/  @!P1 IMAD.MOV.U32 R2, RZ, RZ, R28 ;  /* 0x000000ffff029224 */ /* 0x010fe400078e001c */
[----:B------:R-:W-:-:S05]  /*6a110*/  @!P1 IMAD.MOV.U32 R3, RZ, RZ, R29 ;  /* 0x000000ffff039224 */ /* 0x000fca00078e001d */
[----:B------:R3:W4:Y:S02]  /*6a120*/  @!P1 LDG.E.U8 R27, desc[UR8][R2.64] ;  /* 0x00000008021b9981 */ /* 0x000724000c1e1100 */
[----:B---3--:R-:W-:Y:S02]  /*6a130*/  @!P0 IMAD.MOV.U32 R2, RZ, RZ, R5 ;  /* 0x000000ffff028224 */ /* 0x008fe400078e0005 */
[----:B------:R-:W-:-:S05]  /*6a140*/  @!P0 IMAD.MOV.U32 R3, RZ, RZ, R12 ;  /* 0x000000ffff038224 */ /* 0x000fca00078e000c */
[----:B------:R5:W3:Y:S04]  /*6a150*/  @!P0 LDG.E.U8 R20, desc[UR8][R2.64] ;  /* 0x0000000802148981 */ /* 0x000ae8000c1e1100 */
[----:B--2---:R0:W-:Y:S04]  /*6a160*/  STL [R1+0x5c], R7 ;  /* 0x00005c0701007387 */ /* 0x0041e80000100800 */
[----:B------:R-:W2:Y:S04]  /*6a170*/  LDL R12, [R1+0x313c] ;  /* 0x00313c00010c7983 */ /* 0x000ea80000100800 */
[----:B------:R-:W2:Y:S04]  /*6a180*/  LDL R5, [R1+0x3174] ;  /* 0x0031740001057983 */ /* 0x000ea80000100800 */
[----:B0-----:R-:W2:Y:S01]  /*6a190*/  LDL R7, [R1+0x3160] ;  /* 0x0031600001077983 */ /* 0x001ea20000100800 */
[----:B-----5:R-:W-:-:S02]  /*6a1a0*/  @!P1 IMAD.MOV.U32 R2, RZ, RZ, R8 ;  /* 0x000000ffff029224 */ /* 0x020fc400078e0008 */
[----:B------:R-:W-:Y:S01]  /*6a1b0*/  @!P1 IMAD.MOV.U32 R3, RZ, RZ, R22 ;  /* 0x000000ffff039224 */ /* 0x000fe200078e0016 */
[----:B------:R-:W-:Y:S02]  /*6a1c0*/  PRMT R18, RZ, 0x7610, R18 ;  /* 0x00007610ff127816 */ /* 0x000fe40000000012 */
[----:B------:R-:W-:-:S04]  /*6a1d0*/  PRMT R6, RZ, 0x7610, R6 ;  /* 0x00007610ff067816 */ /* 0x000fc80000000006 */
[----:B------:R0:W5:Y:S04]  /*6a1e0*/  @!P1 LDG.E.U8 R18, desc[UR8][R2.64] ;  /* 0x0000000802129981 */ /* 0x000168000c1e1100 */
[----:B---3--:R1:W-:Y:S04]  /*6a1f0*/  STL [R1+0x3400], R20 ;  /* 0x0034001401007387 */ /* 0x0083e80000100800 */
[----:B------:R-:W3:Y:S04]  /*6a200*/  LDL R22, [R1+0x3148] ;  /* 0x0031480001167983 */ /* 0x000ee80000100800 */
[----:B------:R-:W3:Y:S01]  /*6a210*/  LDL R8, [R1+0x3170] ;  /* 0x0031700001087983 */ /* 0x000ee20000100800 */
[----:B0-----:R-:W-:Y:S01]  /*6a220*/  @!P0 IMAD.MOV.U32 R3, RZ, RZ, R13 ;  /* 0x000000ffff038224 */ /* 0x001fe200078e000d */
[----:B------:R-:W-:Y:S01]  /*6a230*/  PRMT R4, RZ, 0x7610, R4 ;  /* 0x00007610ff047816 */ /* 0x000fe20000000004 */
[----:B--2---:R-:W-:-:S05]  /*6a240*/  @!P0 IMAD.MOV.U32 R2, RZ, RZ, R7 ;  /* 0x000000ffff028224 */ /* 0x004fca00078e0007 */
[----:B------:R0:W2:Y:S02]  /*6a250*/  @!P0 LDG.E.U8 R6, desc[UR8][R2.64] ;  /* 0x0000000802068981 */ /* 0x0000a4000c1e1100 */
[----:B0-----:R-:W-:Y:S02]  /*6a260*/  @!P1 IMAD.MOV.U32 R2, RZ, RZ, R5 ;  /* 0x000000ffff029224 */ /* 0x001fe400078e0005 */
[----:B------:R-:W-:-:S05]  /*6a270*/  @!P1 IMAD.MOV.U32 R3, RZ, RZ, R12 ;  /* 0x000000ffff039224 */ /* 0x000fca00078e000c */
[----:B------:R3:W4:Y:S01]  /*6a280*/  @!P1 LDG.E.U8 R4, desc[UR8][R2.64] ;  /* 0x0000000802049981 */ /* 0x000722000c1e1100 */
[----:B------:R-:W-:Y:S01]  /*6a290*/  PRMT R9, RZ, 0x7610, R9 ;  /* 0x00007610ff097816 */ /* 0x000fe20000000009 */
[----:B---3--:R-:W-:Y:S02]  /*6a2a0*/  @!P0 IMAD.MOV.U32 R2, RZ, RZ, R8 ;  /* 0x000000ffff028224 */ /* 0x008fe400078e0008 */
[----:B------:R-:W-:-:S05]  /*6a2b0*/  @!P0 IMAD.MOV.U32 R3, RZ, RZ, R22 ;  /* 0x000000ffff038224 */ /* 0x000fca00078e0016 */
[----:B------:R-:W3:Y:S04]  /*6a2c0*/  @!P0 LDG.E.U8 R9, desc[UR8][R2.64] ;  /* 0x0000000802098981 */ /* 0x000ee8000c1e1100 */
[----:B-----5:R0:W-:Y:S04]  /*6a2d0*/  STL [R1+0x3404], R18 ;  /* 0x0034041201007387 */ /* 0x0201e80000100800 */
[----:B-1----:R-:W5:Y:S04]  /*6a2e0*/  LDL R20, [R1+0x314c] ;  /* 0x00314c0001147983 */ /* 0x002f680000100800 */
[----:B------:R-:W5:Y:S04]  /*6a2f0*/  LDL R7, [R1+0x3158] ;  /* 0x0031580001077983 */ /* 0x000f680000100800 */
[----:B0-----:R-:W5:Y:S04]  /*6a300*/  LDL R18, [R1+0x3184] ;  /* 0x0031840001127983 */ /* 0x001f680000100800 */
[----:B--2---:R0:W-:Y:S04]  /*6a310*/  STL [R1+0x1c], R6 ;  /* 0x00001c0601007387 */ /* 0x0041e80000100800 */
[----:B------:R-:W2:Y:S04]  /*6a320*/  LDL R13, [R1+0x315c] ;  /* 0x00315c00010d7983 */ /* 0x000ea80000100800 */
[----:B------:R-:W2:Y:S04]  /*6a330*/  LDL R12, [R1+0x3194] ;  /* 0x00319400010c7983 */ /* 0x000ea80000100800 */
[----:B------:R-:W2:Y:S04]  /*6a340*/  LDL R5, [R1+0x3168] ;  /* 0x0031680001057983 */ /* 0x000ea80000100800 */
[----:B0-----:R-:W2:Y:S04]  /*6a350*/  LDL R6, [R1+0x3180] ;  /* 0x0031800001067983 */ /* 0x001ea80000100800 */
[----:B----4-:R0:W-:Y:S04]  /*6a360*/  STL [R1+0x18], R4 ;  /* 0x0000180401007387 */ /* 0x0101e80000100800 */
[----:B------:R-:W4:Y:S04]  /*6a370*/  LDL R8, [R1+0x31a4] ;  /* 0x0031a40001087983 */ /* 0x000f280000100800 */
[----:B0-----:R-:W4:Y:S04]  /*6a380*/  LDL R4, [R1+0x3190] ;  /* 0x0031900001047983 */ /* 0x001f280000100800 */
[----:B------:R-:W-:Y:S04]  /*6a390*/  STL [R1+0x58], R27 ;  /* 0x0000581b01007387 */ /* 0x000fe80000100800 */
[----:B---3--:R0:W-:Y:S04]  /*6a3a0*/  STL [R1+0x14], R9 ;  /* 0x0000140901007387 */ /* 0x0081e80000100800 */
[----:B0-----:R-:W3:Y:S01]  /*6a3b0*/  LDL R9, [R1+0x316c] ;  /* 0x00316c0001097983 */ /* 0x001ee20000100800 */
[----:B------:R-:W-:Y:S01]  /*6a3c0*/  PRMT R15, RZ, 0x7610, R15 ;  /* 0x00007610ff0f7816 */ /* 0x000fe2000000000f */
[----:B-----5:R-:W-:-:S02]  /*6a3d0*/  @!P1 IMAD.MOV.U32 R2, RZ, RZ, R18 ;  /* 0x000000ffff029224 */ /* 0x020fc400078e0012 */
[----:B------:R-:W-:-:S05]  /*6a3e0*/  @!P1 IMAD.MOV.U32 R3, RZ, RZ, R20 ;  /* 0x000000ffff039224 */ /* 0x000fca00078e0014 */
[----:B------:R0:W5:Y:S02]  /*6a3f0*/  @!P1 LDG.E.U8 R15, desc[UR8][R2.64] ;  /* 0x00000008020f9981 */ /* 0x000164000c1e1100 */
[----:B0-----:R-:W-:Y:S02]  /*6a400*/  @!P0 IMAD.MOV.U32 R3, RZ, RZ, R7 ;  /* 0x000000ffff038224 */ /* 0x001fe400078e0007 */
[----:B------:R-:W3:Y:S01]  /*6a410*/  LDL R7, [R1+0x3178] ;  /* 0x0031780001077983 */ /* 0x000ee20000100800 */
[----:B--2---:R-:W-:-:S03]  /*6a420*/  @!P0 IMAD.MOV.U32 R2, RZ, RZ, R6 ;  /* 0x000000ffff028224 */ /* 0x004fc600078e0006 */
[----:B------:R-:W2:Y:S01]  /*6a430*/  LDL R6, [R1+0x31a0] ;  /* 0x0031a00001067983 */ /* 0x000ea20000100800 */
[----:B------:R-:W-:Y:S02]  /*6a440*/  PRMT R14, RZ, 0x7610, R14 ;  /* 0x00007610ff0e7816 */ /* 0x000fe4000000000e */
[----:B------:R-:W-:-:S04]  /*6a450*/  PRMT R11, RZ, 0x7610, R11 ;  /* 0x00007610ff0b7816 */ /* 0x000fc8000000000b */
[----:B------:R0:W5:Y:S01]  /*6a460*/  @!P0 LDG.E.U8 R14, desc[UR8][R2.64] ;  /* 0x00000008020e8981 */ /* 0x000162000c1e1100 */
[----:B------:R-:W-:Y:S01]  /*6a470*/  PRMT R10, RZ, 0x7610, R10 ;  /* 0x00007610ff0a7816 */ /* 0x000fe2000000000a */
[----:B0-----:R-:W-:Y:S02]  /*6a480*/  @!P1 IMAD.MOV.U32 R2, RZ, RZ, R12 ;  /* 0x000000ffff029224 */ /* 0x001fe400078e000c */
[----:B------:R-:W-:Y:S01]  /*6a490*/  @!P1 IMAD.MOV.U32 R3, RZ, RZ, R13 ;  /* 0x000000ffff039224 */ /* 0x000fe200078e000d */
[----:B------:R-:W-:Y:S02]  /*6a4a0*/  PRMT R16, RZ, 0x7610, R16 ;  /* 0x00007610ff107816 */ /* 0x000fe40000000010 */
[----:B------:R-:W-:Y:S01]  /*6a4b0*/  PRMT R0, RZ, 0x7610, R0 ;  /* 0x00007610ff007816 */ /* 0x000fe20000000000 */
[----:B------:R-:W5:Y:S04]  /*6a4c0*/  LDL R13, [R1+0x3188] ;  /* 0x00318800010d7983 */ /* 0x000f680000100800 */
[----:B------:R4:W5:Y:S02]  /*6a4d0*/  @!P1 LDG.E.U8 R11, desc[UR8][R2.64] ;  /* 0x00000008020b9981 */ /* 0x000964000c1e1100 */
[----:B----4-:R-:W-:-:S02]  /*6a4e0*/  @!P0 IMAD.MOV.U32 R2, RZ, RZ, R4 ;  /* 0x000000ffff028224 */ /* 0x010fc400078e0004 */
[----:B------:R-:W-:Y:S01]  /*6a4f0*/  @!P0 IMAD.MOV.U32 R3, RZ, RZ, R5 ;  /* 0x000000ffff038224 */ /* 0x000fe200078e0005 */
[----:B------:R-:W4:Y:S04]  /*6a500*/  LDL R4, [R1+0x31b4] ;  /* 0x0031b40001047983 */ /* 0x000f280000100800 */
[----:B------:R-:W4:Y:S04]  /*6a510*/  LDL R5, [R1+0x317c] ;  /* 0x00317c0001057983 */ /* 0x000f280000100800 */
[----:B------:R0:W4:Y:S02]  /*6a520*/  @!P0 LDG.E.U8 R10, desc[UR8][R2.64] ;  /* 0x00000008020a8981 */ /* 0x000124000c1e1100 */
[----:B0-----:R-:W-:-:S02]  /*6a530*/  @!P1 IMAD.MOV.U32 R2, RZ, RZ, R8 ;  /* 0x000000ffff029224 */ /* 0x001fc400078e0008 */
[----:B---3--:R-:W-:-:S05]  /*6a540*/  @!P1 IMAD.MOV.U32 R3, RZ, RZ, R9 ;  /* 0x000000ffff039224 */ /* 0x008fca00078e0009 */
[----:B------:R0:W3:Y:S02]  /*6a550*/  @!P1 LDG.E.U8 R16, desc[UR8][R2.64] ;  /* 0x0000000802109981 */ /* 0x0000e4000c1e1100 */
[----:B0-----:R-:W-:Y:S02]  /*6a560*/  @!P0 IMAD.MOV.U32 R3, RZ, RZ, R7 ;  /* 0x000000ffff038224 */ /* 0x001fe400078e0007 */
[----:B--2---:R-:W-:-:S05]  /*6a570*/  @!P0 IMAD.MOV.U32 R2, RZ, RZ, R6 ;  /* 0x000000ffff028224 */ /* 0x004fca00078e0006 */
[----:B------:R-:W2:Y:S04]  /*6a580*/  @!P0 LDG.E.U8 R0, desc[UR8][R2.64] ;  /* 0x0000000802008981 */ /* 0x000ea8000c1e1100 */
[----:B----4-:R0:W-:Y:S04]  /*6a590*/  STL [R1+0x4], R10 ;  /* 0x0000040a01007387 */ /* 0x0101e80000100800 */
[----:B0-----:R-:W4:Y:S04]  /*6a5a0*/  LDL R10, [R1+0x31b0] ;  /* 0x0031b000010a7983 */ /* 0x001f280000100800 */
[----:B---3--:R-:W-:Y:S04]  /*6a5b0*/  STL [R1+0x33e0], R16 ;  /* 0x0033e01001007387 */ /* 0x008fe80000100800 */
[----:B------:R-:W3:Y:S04]  /*6a5c0*/  LDL R7, [R1+0x318c] ;  /* 0x00318c0001077983 */ /* 0x000ee80000100800 */
[----:B------:R-:W3:Y:S04]  /*6a5d0*/  LDL R6, [R1+0x31c4] ;  /* 0x0031c40001067983 */ /* 0x000ee80000100800 */
[----:B------:R-:W3:Y:S04]  /*6a5e0*/  LDL R12, [R1+0x3198] ;  /* 0x00319800010c7983 */ /* 0x000ee80000100800 */
[----:B-----5:R0:W-:Y:S04]  /*6a5f0*/  STL [R1+0x8], R11 ;  /* 0x0000080b01007387 */ /* 0x0201e80000100800 */
[----:B0-----:R-:W5:Y:S04]  /*6a600*/  LDL R11, [R1+0x31c0] ;  /* 0x0031c000010b7983 */ /* 0x001f680000100800 */
[----:B--2---:R0:W-:Y:S04]  /*6a610*/  STL [R1+0x33cc], R0 ;  /* 0x0033cc0001007387 */ /* 0x0041e80000100800 */
[----:B------:R-:W-:Y:S04]  /*6a620*/  STL [R1+0x10], R15 ;  /* 0x0000100f01007387 */ /* 0x000fe80000100800 */
[----:B------:R-:W2:Y:S04]  /*6a630*/  LDL R9, [R1+0x319c] ;  /* 0x00319c0001097983 */ /* 0x000ea80000100800 */
[----:B------:R-:W2:Y:S01]  /*6a640*/  LDL R8, [R1+0x31d4] ;  /* 0x0031d40001087983 */ /* 0x000ea20000100800 */
[----:B------:R-:W-:-:S02]  /*6a650*/  PRMT R2, RZ, 0x7610, R2 ;  /* 0x00007610ff027816 */ /* 0x000fc40000000002 */
[----:B------:R-:W-:-:S04]  /*6a660*/  PRMT R3, RZ, 0x7610, R3 ;  /* 0x00007610ff037816 */ /* 0x000fc80000000003 */
[----:B------:R1:W2:Y:S02]  /*6a670*/  @!P1 LDG.E.U8 R2, desc[UR8][R4.64] ;  /* 0x0000000804029981 */ /* 0x0002a4000c1e1100 */
[----:B-1----:R-:W-:Y:S02]  /*6a680*/  @!P0 IMAD.MOV.U32 R5, RZ, RZ, R13 ;  /* 0x000000ffff058224 */ /* 0x002fe400078e000d */
[----:B----4-:R-:W-:-:S05]  /*6a690*/  @!P0 IMAD.MOV.U32 R4, RZ, RZ, R10 ;  /* 0x000000ffff048224 */ /* 0x010fca00078e000a */
[----:B------:R1:W4:Y:S02]  /*6a6a0*/  @!P0 LDG.E.U8 R3, desc[UR8][R4.64] ;  /* 0x0000000804038981 */ /* 0x000324000c1e1100 */
[----:B-1----:R-:W-:Y:S02]  /*6a6b0*/  PRMT R4, RZ, 0x7610, R4 ;  /* 0x00007610ff047816 */ /* 0x002fe40000000004 */
[----:B------:R-:W-:-:S04]  /*6a6c0*/  PRMT R5, RZ, 0x7610, R5 ;  /* 0x00007610ff057816 */ /* 0x000fc80000000005 */
[----:B---3--:R5:W3:Y:S02]  /*6a6d0*/  @!P1 LDG.E.U8 R4, desc[UR8][R6.64] ;  /* 0x0000000806049981 */ /* 0x008ae4000c1e1100 */
[----:B-----5:R-:W-:Y:S02]  /*6a6e0*/  @!P0 IMAD.MOV.U32 R6, RZ, RZ, R11 ;  /* 0x000000ffff068224 */ /* 0x020fe400078e000b */
[----:B------:R-:W-:-:S05]  /*6a6f0*/  @!P0 IMAD.MOV.U32 R7, RZ, RZ, R12 ;  /* 0x000000ffff078224 */ /* 0x000fca00078e000c */
[----:B------:R1:W5:Y:S02]  /*6a700*/  @!P0 LDG.E.U8 R5, desc[UR8][R6.64] ;  /* 0x0000000806058981 */ /* 0x000364000c1e1100 */
[----:B-1----:R-:W-:-:S06]  /*6a710*/  PRMT R6, RZ, 0x7610, R6 ;  /* 0x00007610ff067816 */ /* 0x002fcc0000000006 */
[----:B--2---:R-:W2:Y:S04]  /*6a720*/  @!P1 LDG.E.U8 R6, desc[UR8][R8.64] ;  /* 0x0000000808069981 */ /* 0x004ea8000c1e1100 */
[----:B------:R-:W-:Y:S04]  /*6a730*/  STL [R1+0x33d0], R2 ;  /* 0x0033d00201007387 */ /* 0x000fe80000100800 */
[----:B------:R-:W-:Y:S04]  /*6a740*/  STL [R1+0xc], R14 ;  /* 0x00000c0e01007387 */ /* 0x000fe80000100800 */
[----:B------:R-:W2:Y:S04]  /*6a750*/  LDL R10, [R1+0x31a8] ;  /* 0x0031a800010a7983 */ /* 0x000ea80000100800 */
[----:B0-----:R-:W2:Y:S04]  /*6a760*/  LDL R0, [R1+0x31d0] ;  /* 0x0031d00001007983 */ /* 0x001ea80000100800 */
[----:B----4-:R0:W-:Y:S04]  /*6a770*/  STL [R1+0x33b4], R3 ;  /* 0x0033b40301007387 */ /* 0x0101e80000100800 */
[----:B---3--:R-:W-:Y:S04]  /*6a780*/  STL [R1+0x33b8], R4 ;  /* 0x0033b80401007387 */ /* 0x008fe80000100800 */
[----:B0-----:R-:W3:Y:S04]  /*6a790*/  LDL R3, [R1+0x31ac] ;  /* 0x0031ac0001037983 */ /* 0x001ee80000100800 */
[----:B------:R-:W4:Y:S04]  /*6a7a0*/  LDL R2, [R1+0x31e4] ;  /* 0x0031e40001027983 */ /* 0x000f280000100800 */
[----:B-----5:R0:W-:Y:S04]  /*6a7b0*/  STL [R1+0x33ac], R5 ;  /* 0x0033ac0501007387 */ /* 0x0201e80000100800 */
[----:B------:R-:W5:Y:S04]  /*6a7c0*/  LDL R14, [R1+0x31b8] ;  /* 0x0031b800010e7983 */ /* 0x000f680000100800 */
[----:B0-----:R-:W5:Y:S04]  /*6a7d0*/  LDL R5, [R1+0x31e0] ;  /* 0x0031e00001057983 */ /* 0x001f680000100800 */
[----:B--2---:R0:W-:Y:S04]  /*6a7e0*/  STL [R1+0x33b0], R6 ;  /* 0x0033b00601007387 */ /* 0x0041e80000100800 */
[----:B------:R-:W2:Y:S04]  /*6a7f0*/  LDL R13, [R1+0x31bc] ;  /* 0x0031bc00010d7983 */ /* 0x000ea80000100800 */
[----:B------:R-:W2:Y:S01]  /*6a800*/  LDL R12, [R1+0x31f4] ;  /* 0x0031f400010c7983 */ /* 0x000ea20000100800 */
[----:B------:R-:W-:-:S03]  /*6a810*/  PRMT R7, RZ, 0x7610, R7 ;  /* 0x00007610ff077816 */ /* 0x000fc60000000007 */
[----:B------:R-:W2:Y:S01]  /*6a820*/  LDL R4, [R1+0x31c8] ;  /* 0x0031c80001047983 */ /* 0x000ea20000100800 */
[----:B------:R-:W-:Y:S02]  /*6a830*/  @!P0 IMAD.MOV.U32 R9, RZ, RZ, R10 ;  /* 0x000000ffff098224 */ /* 0x000fe400078e000a */
[----:B------:R-:W-:Y:S02]  /*6a840*/  @!P0 IMAD.MOV.U32 R8, RZ, RZ, R0 ;  /* 0x000000ffff088224 */ /* 0x000fe400078e0000 */
[----:B------:R-:W2:Y:S04]  /*6a850*/  LDL R0, [R1+0x31f0] ;  /* 0x0031f00001007983 */ /* 0x000ea80000100800 */
[----:B------:R1:W2:Y:S02]  /*6a860*/  @!P0 LDG.E.U8 R7, desc[UR8][R8.64] ;  /* 0x0000000808078981 */ /* 0x0002a4000c1e1100 */
[----:B-1----:R-:W-:-:S02]  /*6a870*/  PRMT R8, RZ, 0x7610, R8 ;  /* 0x00007610ff087816 */ /* 0x002fc40000000008 */
[----:B------:R-:W-:Y:S01]  /*6a880*/  PRMT R9, RZ, 0x7610, R9 ;  /* 0x00007610ff097816 */ /* 0x000fe20000000009 */
[----:B---3--:R-:W-:Y:S02]  /*6a890*/  @!P1 IMAD.MOV.U32 R11, RZ, RZ, R3 ;  /* 0x000000ffff0b9224 */ /* 0x008fe400078e0003 */
[----:B----4-:R-:W-:-:S05]  /*6a8a0*/  @!P1 IMAD.MOV.U32 R10, RZ, RZ, R2 ;  /* 0x000000ffff0a9224 */ /* 0x010fca00078e0002 */
[----:B------:R5:W3:Y:S02]  /*6a8b0*/  @!P1 LDG.E.U8 R8, desc[UR8][R10.64] ;  /* 0x000000080a089981 */ /* 0x000ae4000c1e1100 */
[----:B-----5:R-:W-:Y:S02]  /*6a8c0*/  @!P0 IMAD.MOV.U32 R11, RZ, RZ, R14 ;  /* 0x000000ffff0b8224 */ /* 0x020fe400078e000e */
[----:B------:R-:W-:-:S05]  /*6a8d0*/  @!P0 IMAD.MOV.U32 R10, RZ, RZ, R5 ;  /* 0x000000ffff0a8224 */ /* 0x000fca00078e0005 */
[----:B------:R1:W4:Y:S02]  /*6a8e0*/  @!P0 LDG.E.U8 R9, desc[UR8][R10.64] ;  /* 0x000000080a098981 */ /* 0x000324000c1e1100 */
[----:B-1----:R-:W-:-:S06]  /*6a8f0*/  PRMT R10, RZ, 0x7610, R10 ;  /* 0x00007610ff0a7816 */ /* 0x002fcc000000000a */
[----:B--2---:R1:W2:Y:S04]  /*6a900*/  @!P1 LDG.E.U8 R10, desc[UR8][R12.64] ;  /* 0x000000080c0a9981 */ /* 0x0042a8000c1e1100 */
[----:B------:R-:W-:Y:S04]  /*6a910*/  STL [R1+0x3408], R7 ;  /* 0x0034080701007387 */ /* 0x000fe80000100800 */
[----:B------:R-:W5:Y:S04]  /*6a920*/  LDL R3, [R1+0x31cc] ;  /* 0x0031cc0001037983 */ /* 0x000f680000100800 */
[----:B------:R-:W5:Y:S01]  /*6a930*/  LDL R2, [R1+0x3204] ;  /* 0x0032040001027983 */ /* 0x000f620000100800 */
[----:B------:R-:W-:Y:S01]  /*6a940*/  PRMT R11, RZ, 0x7610, R11 ;  /* 0x00007610ff0b7816 */ /* 0x000fe2000000000b */
[----:B-1----:R-:W-:-:S02]  /*6a950*/  @!P0 IMAD.MOV.U32 R12, RZ, RZ, R0 ;  /* 0x000000ffff0c8224 */ /* 0x002fc400078e0000 */
[----:B------:R-:W-:-:S05]  /*6a960*/  @!P0 IMAD.MOV.U32 R13, RZ, RZ, R4 ;  /* 0x000000ffff0d8224 */ /* 0x000fca00078e0004 */
[----:B------:R1:W5:Y:S04]  /*6a970*/  @!P0 LDG.E.U8 R11, desc[UR8][R12.64] ;  /* 0x000000080c0b8981 */ /* 0x000368000c1e1100 */
[----:B---3--:R-:W-:Y:S04]  /*6a980*/  STL [R1+0x340c], R8 ;  /* 0x00340c0801007387 */ /* 0x008fe80000100800 */
[----:B0-----:R-:W3:Y:S04]  /*6a990*/  LDL R6, [R1+0x31d8] ;  /* 0x0031d80001067983 */ /* 0x001ee80000100800 */
[----:B------:R-:W3:Y:S04]  /*6a9a0*/  LDL R5, [R1+0x3200] ;  /* 0x0032000001057983 */ /* 0x000ee80000100800 */
[----:B----4-:R-:W-:Y:S04]  /*6a9b0*/  STL [R1+0x3410], R9 ;  /* 0x0034100901007387 */ /* 0x010fe80000100800 */
[----:B--2---:R0:W-:Y:S04]  /*6a9c0*/  STL [R1+0x3414], R10 ;  /* 0x0034140a01007387 */ /* 0x0041e80000100800 */
[----:B------:R-:W2:Y:S04]  /*6a9d0*/  LDL R4, [R1+0x31dc] ;  /* 0x0031dc0001047983 */ /* 0x000ea80000100800 */
[----:B------:R-:W4:Y:S01]  /*6a9e0*/  LDL R0, [R1+0x3214] ;  /* 0x0032140001007983 */ /* 0x000f220000100800 */
[----:B-1----:R-:W-:Y:S01]  /*6a9f0*/  PRMT R12, RZ, 0x7610, R12 ;  /* 0x00007610ff0c7816 */ /* 0x002fe2000000000c */
[----:B-----5:R-:W-:-:S02]  /*6aa00*/  @!P1 IMAD.MOV.U32 R15, RZ, RZ, R3 ;  /* 0x000000ffff0f9224 */ /* 0x020fc400078e0003 */
[----:B------:R-:W-:-:S05]  /*6aa10*/  @!P1 IMAD.MOV.U32 R14, RZ, RZ, R2 ;  /* 0x000000ffff0e9224 */ /* 0x000fca00078e0002 */
[----:B------:R3:W5:Y:S01]  /*6aa20*/  @!P1 LDG.E.U8 R12, desc[UR8][R14.64] ;  /* 0x000000080e0c9981 */ /* 0x000762000c1e1100 */
[----:B------:R-:W-:Y:S02]  /*6aa30*/  PRMT R13, RZ, 0x7610, R13 ;  /* 0x00007610ff0d7816 */ /* 0x000fe4000000000d */
[----:B------:R-:W-:Y:S01]  /*6aa40*/  PRMT R17, RZ, 0x7610, R17 ;  /* 0x00007610ff117816 */ /* 0x000fe20000000011 */
[----:B------:R-:W-:Y:S04]  /*6aa50*/  STL [R1+0x33f0], R11 ;  /* 0x0033f00b01007387 */ /* 0x000fe80000100800 */
[----:B------:R-:W5:Y:S04]  /*6aa60*/  LDL R3, [R1+0x31e8] ;  /* 0x0031e80001037983 */ /* 0x000f680000100800 */
[----:B------:R-:W5:Y:S01]  /*6aa70*/  LDL R2, [R1+0x3210] ;  /* 0x0032100001027983 */ /* 0x000f620000100800 */
[----:B---3--:R-:W-:-:S02]  /*6aa80*/  @!P0 IMAD.MOV.U32 R15, RZ, RZ, R6 ;  /* 0x000000ffff0f8224 */ /* 0x008fc400078e0006 */
[----:B------:R-:W-:-:S05]  /*6aa90*/  @!P0 IMAD.MOV.U32 R14, RZ, RZ, R5 ;  /* 0x000000ffff0e8224 */ /* 0x000fca00078e0005 */
[----:B------:R2:W3:Y:S02]  /*6aaa0*/  @!P0 LDG.E.U8 R13, desc[UR8][R14.64] ;  /* 0x000000080e0d8981 */ /* 0x0004e4000c1e1100 */
[----:B--2---:R-:W-:Y:S02]  /*6aab0*/  @!P1 IMAD.MOV.U32 R15, RZ, RZ, R4 ;  /* 0x000000ffff0f9224 */ /* 0x004fe400078e0004 */
[----:B----4-:R-:W-:-:S05]  /*6aac0*/  @!P1 IMAD.MOV.U32 R14, RZ, RZ, R0 ;  /* 0x000000ffff0e9224 */ /* 0x010fca00078e0000 */
[----:B------:R1:W2:Y:S04]  /*6aad0*/  @!P1 LDG.E.U8 R17, desc[UR8][R14.64] ;  /* 0x000000080e119981 */ /* 0x0002a8000c1e1100 */
[----:B-----5:R-:W-:Y:S04]  /*6aae0*/  STL [R1+0x33f4], R12 ;  /* 0x0033f40c01007387 */ /* 0x020fe80000100800 */
[----:B0-----:R-:W4:Y:S04]  /*6aaf0*/  LDL R10, [R1+0x31ec] ;  /* 0x0031ec00010a7983 */ /* 0x001f280000100800 */
[----:B------:R-:W5:Y:S04]  /*6ab00*/  LDL R9, [R1+0x3224] ;  /* 0x0032240001097983 */ /* 0x000f680000100800 */
[----:B------:R-:W4:Y:S04]  /*6ab10*/  LDL R8, [R1+0x31f8] ;  /* 0x0031f80001087983 */ /* 0x000f280000100800 */
[----:B------:R-:W4:Y:S01]  /*6ab20*/  LDL R7, [R1+0x3220] ;  /* 0x0032200001077983 */ /* 0x000f220000100800 */
[----:B-1----:R-:W-:-:S02]  /*6ab30*/  @!P0 IMAD.MOV.U32 R14, RZ, RZ, R2 ;  /* 0x000000ffff0e8224 */ /* 0x002fc400078e0002 */
[----:B------:R-:W-:Y:S01]  /*6ab40*/  @!P0 IMAD.MOV.U32 R15, RZ, RZ, R3 ;  /* 0x000000ffff0f8224 */ /* 0x000fe200078e0003 */
[----:B---3--:R-:W-:Y:S04]  /*6ab50*/  STL [R1+0x33ec], R13 ;  /* 0x0033ec0d01007387 */ /* 0x008fe80000100800 */
[----:B------:R-:W3:Y:S04]  /*6ab60*/  LDL R6, [R1+0x31fc] ;  /* 0x0031fc0001067983 */ /* 0x000ee80000100800 */
[----:B------:R-:W3:Y:S04]  /*6ab70*/  LDL R5, [R1+0x322c] ;  /* 0x00322c0001057983 */ /* 0x000ee80000100800 */
[----:B------:R-:W3:Y:S04]  /*6ab80*/  LDL R4, [R1+0x3208] ;  /* 0x0032080001047983 */ /* 0x000ee80000100800 */
[----:B------:R-:W3:Y:S04]  /*6ab90*/  LDL R0, [R1+0x3228] ;  /* 0x0032280001007983 */ /* 0x000ee80000100800 */
[----:B--2---:R-:W-:Y:S04]  /*6aba0*/  STL [R1+0x33f8], R17 ;  /* 0x0033f81101007387 */ /* 0x004fe80000100800 */
[----:B------:R-:W2:Y:S04]  /*6abb0*/  LDL R3, [R1+0x320c] ;  /* 0x00320c0001037983 */ /* 0x000ea80000100800 */
[----:B------:R-:W2:Y:S01]  /*6abc0*/  LDL R2, [R1+0x3234] ;  /* 0x0032340001027983 */ /* 0x000ea20000100800 */
[----:B------:R-:W-:-:S02]  /*6abd0*/  PRMT R19, RZ, 0x7610, R19 ;  /* 0x00007610ff137816 */ /* 0x000fc40000000013 */
[----:B------:R-:W-:-:S04]  /*6abe0*/  PRMT R21, RZ, 0x7610, R21 ;  /* 0x00007610ff157816 */ /* 0x000fc80000000015 */
[----:B------:R5:W2:Y:S01]  /*6abf0*/  @!P0 LDG.E.U8 R19, desc[UR8][R14.64] ;  /* 0x000000080e138981 */ /* 0x000aa2000c1e1100 */
[----:B------:R-:W-:Y:S01]  /*6ac00*/  PRMT R23, RZ, 0x7610, R23 ;  /* 0x00007610ff177816 */ /* 0x000fe20000000017 */
[----:B-----5:R-:W-:Y:S02]  /*6ac10*/  @!P1 IMAD.MOV.U32 R14, RZ, RZ, R9 ;  /* 0x000000ffff0e9224 */ /* 0x020fe400078e0009 */
[----:B----4-:R-:W-:-:S05]  /*6ac20*/  @!P1 IMAD.MOV.U32 R15, RZ, RZ, R10 ;  /* 0x000000ffff0f9224 */ /* 0x010fca00078e000a */
[----:B------:R0:W4:Y:S01]  /*6ac30*/  @!P1 LDG.E.U8 R21, desc[UR8][R14.64] ;  /* 0x000000080e159981 */ /* 0x000122000c1e1100 */
[----:B------:R-:W-:Y:S01]  /*6ac40*/  PRMT R24, RZ, 0x7610, R24 ;  /* 0x00007610ff187816 */ /* 0x000fe20000000018 */
[----:B0-----:R-:W-:Y:S02]  /*6ac50*/  @!P0 IMAD.MOV.U32 R14, RZ, RZ, R7 ;  /* 0x000000ffff0e8224 */ /* 0x001fe400078e0007 */
[----:B------:R-:W-:-:S05]  /*6ac60*/  @!P0 IMAD.MOV.U32 R15, RZ, RZ, R8 ;  /* 0x000000ffff0f8224 */ /* 0x000fca00078e0008 */
[----:B------:R3:W5:Y:S01]  /*6ac70*/  @!P0 LDG.E.U8 R23, desc[UR8][R14.64] ;  /* 0x000000080e178981 */ /* 0x000762000c1e1100 */
[----:B------:R-:W-:Y:S02]  /*6ac80*/  PRMT R25, RZ, 0x7610, R25 ;  /* 0x00007610ff197816 */ /* 0x000fe40000000019 */
[----:B------:R-:W-:Y:S01]  /*6ac90*/  PRMT R26, RZ, 0x7610, R26 ;  /* 0x00007610ff1a7816 */ /* 0x000fe2000000001a */
[----:B---3--:R-:W-:Y:S02]  /*6aca0*/  @!P1 IMAD.MOV.U32 R15, RZ, RZ, R6 ;  /* 0x000000ffff0f9224 */ /* 0x008fe400078e0006 */
[----:B------:R-:W-:-:S05]  /*6acb0*/  @!P1 IMAD.MOV.U32 R14, RZ, RZ, R5 ;  /* 0x000000ffff0e9224 */ /* 0x000fca00078e0005 */
[----:B------:R0:W3:Y:S02]  /*6acc0*/  @!P1 LDG.E.U8 R24, desc[UR8][R14.64] ;  /* 0x000000080e189981 */ /* 0x0000e4000c1e1100 */
[----:B0-----:R-:W-:Y:S02]  /*6acd0*/  @!P0 IMAD.MOV.U32 R14, RZ, RZ, R0 ;  /* 0x000000ffff0e8224 */ /* 0x001fe400078e0000 */
[----:B------:R-:W-:-:S05]  /*6ace0*/  @!P0 IMAD.MOV.U32 R15, RZ, RZ, R4 ;  /* 0x000000ffff0f8224 */ /* 0x000fca00078e0004 */
[----:B------:R2:W3:Y:S01]  /*6acf0*/  @!P0 LDG.E.U8 R25, desc[UR8][R14.64] ;  /* 0x000000080e198981 */ /* 0x0004e2000c1e1100 */
[----:B------:R-:W0:Y:S01]  /*6ad00*/  S2R R5, SR_TID.X ;  /* 0x0000000000057919 */ /* 0x000e220000002100 */
[----:B--2---:R-:W-:Y:S02]  /*6ad10*/  @!P1 IMAD.MOV.U32 R15, RZ, RZ, R3 ;  /* 0x000000ffff0f9224 */ /* 0x004fe400078e0003 */
[----:B------:R-:W-:-:S05]  /*6ad20*/  @!P1 IMAD.MOV.U32 R14, RZ, RZ, R2 ;  /* 0x000000ffff0e9224 */ /* 0x000fca00078e0002 */
[----:B------:R1:W2:Y:S01]  /*6ad30*/  @!P1 LDG.E.U8 R26, desc[UR8][R14.64] ;  /* 0x000000080e1a9981 */ /* 0x0002a2000c1e1100 */
[----:B------:R-:W4:Y:S01]  /*6ad40*/  S2R R27, SR_TID.X ;  /* 0x00000000001b7919 */ /* 0x000f220000002100 */
[----:B------:R-:W5:Y:S01]  /*6ad50*/  S2R R0, SR_TID.X ;  /* 0x0000000000007919 */ /* 0x000f620000002100 */
[----:B0-----:R-:W-:Y:S01]  /*6ad60*/  IMAD.SHL.U32 R28, R5, 0x40, RZ ;  /* 0x00000040051c7824 */ /* 0x001fe200078e00ff */
[--C-:B-1----:R-:W-:Y:S02]  /*6ad70*/  SHF.R.U32.HI R14, RZ, 0x2, R5.reuse ;  /* 0x00000002ff0e7819 */ /* 0x102fe40000011605 */
[----:B------:R-:W-:Y:S02]  /*6ad80*/  SHF.R.S32.HI R15, RZ, 0x1, R5 ;  /* 0x00000001ff0f7819 */ /* 0x000fe40000011405 */
[----:B------:R-:W-:Y:S02]  /*6ad90*/  SGXT.U32 R14, R14, 0x3 ;  /* 0x000000030e0e781a */ /* 0x000fe40000000000 */
[----:B------:R-:W-:-:S02]  /*6ada0*/  SGXT R15, R15, 0x1 ;  /* 0x000000010f0f781a */ /* 0x000fc40000000200 */
[----:B------:R-:W-:-:S04]  /*6adb0*/  LOP3.LUT R14, R14, 0x40, R28, 0xf8, !PT ;  /* 0x000000400e0e7812 */ /* 0x000fc800078ef81c */
[----:B------:R-:W-:-:S05]  /*6adc0*/  LOP3.LUT R14, R14, 0x88, R15, 0xf8, !PT ;  /* 0x000000880e0e7812 */ /* 0x000fca00078ef80f */
[----:B------:R-:W-:Y:S04]  /*6add0*/  LDS.U8 R3, [R14+UR5] ;  /* 0x000000050e037984 */ /* 0x000fe80008000000 */
[----:B------:R-:W-:Y:S01]  /*6ade0*/  STL [R1+0x33e4], R19 ;  /* 0x0033e41301007387 */ /* 0x000fe20000100800 */
[C---:B----4-:R-:W-:Y:S01]  /*6adf0*/  IMAD.SHL.U32 R28, R27.reuse, 0x40, RZ ;  /* 0x000000401b1c7824 */ /* 0x050fe200078e00ff */
[C---:B------:R-:W-:Y:S01]  /*6ae00*/  LOP3.LUT R15, R27.reuse, 0x7, RZ, 0xc0, !PT ;  /* 0x000000071b0f7812 */ /* 0x040fe200078ec0ff */
[----:B------:R-:W-:Y:S01]  /*6ae10*/  IMAD.SHL.U32 R29, R27, 0x2, RZ ;  /* 0x000000021b1d7824 */ /* 0x000fe200078e00ff */
[----:B------:R-:W-:Y:S02]  /*6ae20*/  LDS.U8 R2, [R14+UR5+0x10] ;  /* 0x000010050e027984 */ /* 0x000fe40008000000 */
[----:B------:R-:W-:Y:S01]  /*6ae30*/  LOP3.LUT R27, R28, 0x1800, RZ, 0xc0, !PT ;  /* 0x000018001c1b7812 */ /* 0x000fe200078ec0ff */
[----:B------:R-:W-:-:S04]  /*6ae40*/  IMAD.SHL.U32 R28, R15, 0x10, RZ ;  /* 0x000000100f1c7824 */ /* 0x000fc800078e00ff */
[----:B------:R-:W-:Y:S01]  /*6ae50*/  IMAD R15, R15, 0x100, R27 ;  /* 0x000001000f0f7824 */ /* 0x000fe200078e021b */
[----:B------:R-:W-:Y:S02]  /*6ae60*/  LOP3.LUT R27, R28, 0x30, R29, 0x78, !PT ;  /* 0x000000301c1b7812 */ /* 0x000fe400078e781d */
[----:B-----5:R-:W-:Y:S02]  /*6ae70*/  LOP3.LUT R28, R0, 0x7f, RZ, 0xc0, !PT ;  /* 0x0000007f001c7812 */ /* 0x020fe400078ec0ff */
[----:B------:R-:W0:Y:S04]  /*6ae80*/  LDS.U8 R0, [R14+UR5+0xf30] ;  /* 0x000f30050e007984 */ /* 0x000e280008000000 */
[----:B------:R-:W-:Y:S04]  /*6ae90*/  STL [R1+0x33e8], R21 ;  /* 0x0033e81501007387 */ /* 0x000fe80000100800 */
[----:B------:R-:W-:Y:S04]  /*6aea0*/  STL [R1+0x33d4], R23 ;  /* 0x0033d41701007387 */ /* 0x000fe80000100800 */
[----:B---3--:R-:W-:Y:S04]  /*6aeb0*/  STL [R1+0x33d8], R24 ;  /* 0x0033d81801007387 */ /* 0x008fe80000100800 */
[----:B------:R-:W-:Y:S04]  /*6aec0*/  STL [R1+0x33bc], R25 ;  /* 0x0033bc1901007387 */ /* 0x000fe80000100800 */
[----:B--2---:R-:W-:Y:S04]  /*6aed0*/  STL [R1+0x33c0], R26 ;  /* 0x0033c01a01007387 */ /* 0x004fe80000100800 */
[----:B0-----:R-:W-:Y:S04]  /*6aee0*/  STL [R1+0x339c], R0 ;  /* 0x00339c0001007387 */ /* 0x001fe80000100800 */
[----:B------:R-:W0:Y:S04]  /*6aef0*/  LDS.U8 R0, [R14+UR5+0x20] ;  /* 0x000020050e007984 */ /* 0x000e280008000000 */
[----:B------:R-:W-:Y:S04]  /*6af00*/  STL [R1+0x54], R3 ;  /* 0x0000540301007387 */ /* 0x000fe80000100800 */
[----:B------:R-:W1:Y:S04]  /*6af10*/  LDS.U8 R3, [R14+UR5+0x30] ;  /* 0x000030050e037984 */ /* 0x000e680008000000 */
[----:B------:R-:W-:Y:S04]  /*6af20*/  STL [R1+0x50], R2 ;  /* 0x0000500201007387 */ /* 0x000fe80000100800 */
[----:B------:R-:W2:Y:S04]  /*6af30*/  LDS.U8 R2, [R14+UR5+0x100] ;  /* 0x000100050e027984 */ /* 0x000ea80008000000 */
[----:B0-----:R-:W-:Y:S04]  /*6af40*/  STL [R1+0x2f4], R0 ;  /* 0x0002f40001007387 */ /* 0x001fe80000100800 */
[----:B------:R-:W0:Y:S04]  /*6af50*/  LDS.U8 R0, [R14+UR5+0x110] ;  /* 0x000110050e007984 */ /* 0x000e280008000000 */
[----:B-1----:R-:W-:Y:S04]  /*6af60*/  STL [R1+0x2f0], R3 ;  /* 0x0002f00301007387 */ /* 0x002fe80000100800 */
[----:B------:R-:W1:Y:S04]  /*6af70*/  LDS.U8 R3, [R14+UR5+0x120] ;  /* 0x000120050e037984 */ /* 0x000e680008000000 */
[----:B--2---:R-:W-:Y:S04]  /*6af80*/  STL [R1+0x48], R2 ;  /* 0x0000480201007387 */ /* 0x004fe80000100800 */
        /* <DEDUP_REMOVED lines=106> */
[----:B------:R-:W1:Y:S01]  /*6b630*/  LDS.U8 R3, [R14+UR5+0xf00] ;  /* 0x000f00050e037984 */ /* 0x000e620008000000 */
[----:B------:R-:W-:-:S03]  /*6b640*/  LOP3.LUT R29, R14, 0x8, RZ, 0x3c, !PT ;  /* 0x000000080e1d7812 */ /* 0x000fc600078e3cff */
[----:B--2---:R-:W-:Y:S04]  /*6b650*/  STL [R1+0x338c], R2 ;  /* 0x00338c0201007387 */ /* 0x004fe80000100800 */
[----:B------:R-:W2:Y:S04]  /*6b660*/  LDS.U8 R2, [R14+UR5+0xf10] ;  /* 0x000f10050e027984 */ /* 0x000ea80008000000 */
[----:B------:R-:W-:Y:S04]  /*6b670*/  LDS.U8 R6, [R29+UR5+0xe00] ;  /* 0x000e00051d067984 */ /* 0x000fe80008000000 */
[----:B------:R-:W-:Y:S04]  /*6b680*/  LDS.U8 R8, [R29+UR5+0xf10] ;  /* 0x000f10051d087984 */ /* 0x000fe80008000000 */
[----:B------:R-:W-:Y:S04]  /*6b690*/  LDS.U8 R7, [R29+UR5+0xf20] ;  /* 0x000f20051d077984 */ /* 0x000fe80008000000 */
[----:B0-----:R-:W-:Y:S04]  /*6b6a0*/  STL [R1+0x3388], R0 ;  /* 0x0033880001007387 */ /* 0x001fe80000100800 */
[----:B------:R-:W0:Y:S04]  /*6b6b0*/  LDS.U8 R0, [R14+UR5+0xf20] ;  /* 0x000f20050e007984 */ /* 0x000e280008000000 */
[----:B-1----:R-:W-:Y:S04]  /*6b6c0*/  STL [R1+0x3378], R3 ;  /* 0x0033780301007387 */ /* 0x002fe80000100800 */
[----:B------:R-:W1:Y:S04]  /*6b6d0*/  LDS.U8 R3, [R29+UR5] ;  /* 0x000000051d037984 */ /* 0x000e680008000000 */
        /* <DEDUP_REMOVED lines=93> */
[----:B-1----:R-:W-:Y:S04]  /*6bcb0*/  STL [R1+0x11fc], R3 ;  /* 0x0011fc0301007387 */ /* 0x002fe80000100800 */
[----:B------:R-:W0:Y:S04]  /*6bcc0*/  LDS.U8 R0, [R29+UR5+0xb30] ;  /* 0x000b30051d007984 */ /* 0x000e280008000000 */
[----:B------:R-:W3:Y:S04]  /*6bcd0*/  LDL.LU R22, [R1+0x1198] ;  /* 0x0011980001167983 */ /* 0x000ee80000300800 */
        /* <DEDUP_REMOVED lines=11> */
[----:B-1----:R1:W-:Y:S04]  /*6bd90*/  STL [R1+0x334c], R3 ;  /* 0x00334c0301007387 */ /* 0x0023e80000100800 */
[----:B------:R-:W4:Y:S04]  /*6bda0*/  LDL.LU R4, [R1+0x1194] ;  /* 0x0011940001047983 */ /* 0x000f280000300800 */
[----:B--2---:R-:W-:Y:S04]  /*6bdb0*/  STL [R1+0x3240], R2 ;  /* 0x0032400201007387 */ /* 0x004fe80000100800 */
[----:B------:R-:W2:Y:S04]  /*6bdc0*/  LDS.U8 R2, [R29+UR5+0xd20] ;  /* 0x000d20051d027984 */ /* 0x000ea80008000000 */
[----:B-1----:R-:W5:Y:S04]  /*6bdd0*/  LDL.LU R3, [R1+0x1158] ;  /* 0x0011580001037983 */ /* 0x002f680000300800 */
[----:B0-----:R-:W-:Y:S04]  /*6bde0*/  STL [R1+0x323c], R0 ;  /* 0x00323c0001007387 */ /* 0x001fe80000100800 */
[----:B------:R-:W0:Y:S04]  /*6bdf0*/  LDS.U8 R0, [R29+UR5+0xd30] ;  /* 0x000d30051d007984 */ /* 0x000e280008000000 */
[----:B--2---:R-:W-:Y:S04]  /*6be00*/  STL [R1+0x3360], R2 ;  /* 0x0033600201007387 */ /* 0x004fe80000100800 */
[----:B------:R-:W1:Y:S04]  /*6be10*/  LDS.U8 R2, [R29+UR5+0xe10] ;  /* 0x000e10051d027984 */ /* 0x000e680008000000 */
[----:B0-----:R-:W-:Y:S04]  /*6be20*/  STL [R1+0x335c], R0 ;  /* 0x00335c0001007387 */ /* 0x001fe80000100800 */
[----:B------:R-:W0:Y:S04]  /*6be30*/  LDS.U8 R0, [R29+UR5+0xe20] ;  /* 0x000e20051d007984 */ /* 0x000e280008000000 */
[----:B------:R-:W-:Y:S04]  /*6be40*/  STL [R1+0x3370], R6 ;  /* 0x0033700601007387 */ /* 0x000fe80000100800 */
[----:B------:R-:W2:Y:S04]  /*6be50*/  LDS.U8 R6, [R29+UR5+0xe30] ;  /* 0x000e30051d067984 */ /* 0x000ea80008000000 */
[----:B-1----:R1:W-:Y:S04]  /*6be60*/  STL [R1+0x336c], R2 ;  /* 0x00336c0201007387 */ /* 0x0023e80000100800 */
[----:B-1----:R-:W5:Y:S04]  /*6be70*/  LDL.LU R2, [R1+0x1154] ;  /* 0x0011540001027983 */ /* 0x002f680000300800 */
[----:B0-----:R0:W-:Y:S04]  /*6be80*/  STL [R1+0x3398], R0 ;  /* 0x0033980001007387 */ /* 0x0011e80000100800 */
[----:B0-----:R-:W5:Y:S04]  /*6be90*/  LDL.LU R0, [R1+0x1118] ;  /* 0x0011180001007983 */ /* 0x001f680000300800 */
[----:B--2---:R-:W-:Y:S04]  /*6bea0*/  STL [R1+0x3394], R6 ;  /* 0x0033940601007387 */ /* 0x004fe80000100800 */
[----:B------:R-:W0:Y:S04]  /*6beb0*/  LDS.U8 R6, [R29+UR5+0xf00] ;  /* 0x000f00051d067984 */ /* 0x000e280008000000 */
[----:B0-----:R-:W-:Y:S04]  /*6bec0*/  STL [R1+0x3380], R6 ;  /* 0x0033800601007387 */ /* 0x001fe80000100800 */
[----:B------:R0:W1:Y:S01]  /*6bed0*/  LDS.U8 R6, [R29+UR5+0xf30] ;  /* 0x000f30051d067984 */ /* 0x0000620008000000 */
[----:B------:R-:W-:Y:S06]  /*6bee0*/  BAR.SYNC.DEFER_BLOCKING 0x0 ;  /* 0x0000000000007b1d */ /* 0x000fec0000010000 */
[----:B------:R-:W-:Y:S04]  /*6bef0*/  STL [R1+0x337c], R8 ;  /* 0x00337c0801007387 */ /* 0x000fe80000100800 */
[----:B0-----:R-:W2:Y:S04]  /*6bf00*/  LDL.LU R29, [R1+0x1114] ;  /* 0x00111400011d7983 */ /* 0x001ea80000300800 */
[----:B------:R-:W-:Y:S04]  /*6bf10*/  STL [R1+0x33a0], R7 ;  /* 0x0033a00701007387 */ /* 0x000fe80000100800 */
[----:B------:R-:W2:Y:S04]  /*6bf20*/  LDL.LU R14, [R1+0x10d8] ;  /* 0x0010d800010e7983 */ /* 0x000ea80000300800 */
[----:B-1----:R-:W-:Y:S04]  /*6bf30*/  STL [R1+0x3390], R6 ;  /* 0x0033900601007387 */ /* 0x002fe80000100800 */
        /* <DEDUP_REMOVED lines=11> */
[----:B---3--:R0:W-:Y:S04]  /*6bff0*/  STS.U8 [R28+UR5], R22 ;  /* 0x000000161c007988 */ /* 0x0081e80008000005 */
[----:B------:R-:W3:Y:S04]  /*6c000*/  LDL.LU R20, [R1+0xf38] ;  /* 0x000f380001147983 */ /* 0x000ee80000300800 */
[----:B0-----:R-:W3:Y:S04]  /*6c010*/  LDL.LU R22, [R1+0xf34] ;  /* 0x000f340001167983 */ /* 0x001ee80000300800 */
[----:B------:R-:W3:Y:S04]  /*6c020*/  LDL.LU R11, [R1+0xef8] ;  /* 0x000ef800010b7983 */ /* 0x000ee80000300800 */
[----:B------:R-:W3:Y:S04]  /*6c030*/  LDL.LU R10, [R1+0xef4] ;  /* 0x000ef400010a7983 */ /* 0x000ee80000300800 */
[----:B------:R-:W3:Y:S04]  /*6c040*/  LDL.LU R9, [R1+0xeb8] ;  /* 0x000eb80001097983 */ /* 0x000ee80000300800 */
[----:B------:R-:W3:Y:S04]  /*6c050*/  LDL.LU R8, [R1+0xeb4] ;  /* 0x000eb40001087983 */ /* 0x000ee80000300800 */
[----:B----4-:R0:W-:Y:S04]  /*6c060*/  STS.U8 [R28+UR5+0x80], R4 ;  /* 0x000080041c007988 */ /* 0x0101e80008000005 */
[----:B-----5:R1:W-:Y:S04]  /*6c070*/  STS.U8 [R28+UR5+0x800], R3 ;  /* 0x000800031c007988 */ /* 0x0203e80008000005 */
[----:B0-----:R-:W4:Y:S04]  /*6c080*/  LDL.LU R4, [R1+0xe78] ;  /* 0x000e780001047983 */ /* 0x001f280000300800 */
[----:B-1----:R-:W5:Y:S04]  /*6c090*/  LDL.LU R3, [R1+0xe74] ;  /* 0x000e740001037983 */ /* 0x002f680000300800 */
[----:B------:R-:W4:Y:S04]  /*6c0a0*/  LDL.LU R7, [R1+0xe38] ;  /* 0x000e380001077983 */ /* 0x000f280000300800 */
[----:B------:R-:W4:Y:S04]  /*6c0b0*/  LDL.LU R6, [R1+0xe34] ;  /* 0x000e340001067983 */ /* 0x000f280000300800 */
[----:B------:R0:W-:Y:S04]  /*6c0c0*/  STS.U8 [R28+UR5+0x880], R2 ;  /* 0x000880021c007988 */ /* 0x0001e80008000005 */
[----:B0-----:R-:W5:Y:S04]  /*6c0d0*/  LDL.LU R2, [R1+0xdf0] ;  /* 0x000df00001027983 */ /* 0x001f680000300800 */
[----:B------:R0:W-:Y:S04]  /*6c0e0*/  STS.U8 [R28+UR5+0x1000], R0 ;  /* 0x001000001c007988 */ /* 0x0001e80008000005 */
[----:B0-----:R-:W5:Y:S04]  /*6c0f0*/  LDL.LU R0, [R1+0xde4] ;  /* 0x000de40001007983 */ /* 0x001f680000300800 */
[----:B--2---:R0:W-:Y:S04]  /*6c100*/  STS.U8 [R28+UR5+0x3000], R16 ;  /* 0x003000101c007988 */ /* 0x0041e80008000005 */
[----:B------:R1:W-:Y:S04]  /*6c110*/  STS.U8 [R28+UR5+0x3080], R18 ;  /* 0x003080121c007988 */ /* 0x0003e80008000005 */
[----:B0-----:R-:W2:Y:S04]  /*6c120*/  LDL.LU R16, [R1+0xd98] ;  /* 0x000d980001107983 */ /* 0x001ea80000300800 */
[----:B-1----:R-:W2:Y:S04]  /*6c130*/  LDL.LU R18, [R1+0xd94] ;  /* 0x000d940001127983 */ /* 0x002ea80000300800 */
[----:B---3--:R0:W-:Y:S04]  /*6c140*/  STS.U8 [R28+UR5+0x4800], R20 ;  /* 0x004800141c007988 */ /* 0x0081e80008000005 */
[----:B------:R1:W-:Y:S04]  /*6c150*/  STS.U8 [R28+UR5+0x4880], R22 ;  /* 0x004880161c007988 */ /* 0x0003e80008000005 */
[----:B0-----:R-:W3:Y:S04]  /*6c160*/  LDL.LU R20, [R1+0xd58] ;  /* 0x000d580001147983 */ /* 0x001ee80000300800 */
[----:B-1----:R-:W3:Y:S04]  /*6c170*/  LDL.LU R22, [R1+0xd54] ;  /* 0x000d540001167983 */ /* 0x002ee80000300800 */
        /* <DEDUP_REMOVED lines=13> */
[----:B----4-:R0:W-:Y:S04]  /*6c250*/  STS.U8 [R28+UR5+0x6000], R4 ;  /* 0x006000041c007988 */ /* 0x0101e80008000005 */
[----:B-----5:R1:W-:Y:S04]  /*6c260*/  STS.U8 [R28+UR5+0x6080], R3 ;  /* 0x006080031c007988 */ /* 0x0203e80008000005 */
[----:B0-----:R-:W4:Y:S04]  /*6c270*/  LDL.LU R4, [R1+0xd18] ;  /* 0x000d180001047983 */ /* 0x001f280000300800 */
[----:B-1----:R-:W5:Y:S04]  /*6c280*/  LDL.LU R3, [R1+0xd14] ;  /* 0x000d140001037983 */ /* 0x002f680000300800 */
[----:B------:R-:W5:Y:S04]  /*6c290*/  LDL.LU R29, [R1+0xcd8] ;  /* 0x000cd800011d7983 */ /* 0x000f680000300800 */
[----:B------:R-:W5:Y:S04]  /*6c2a0*/  LDL.LU R14, [R1+0xcd4] ;  /* 0x000cd400010e7983 */ /* 0x000f680000300800 */
[----:B------:R-:W5:Y:S04]  /*6c2b0*/  LDL.LU R26, [R1+0xc98] ;  /* 0x000c9800011a7983 */ /* 0x000f680000300800 */
[----:B------:R-:W5:Y:S04]  /*6c2c0*/  LDL.LU R25, [R1+0xc94] ;  /* 0x000c940001197983 */ /* 0x000f680000300800 */
[----:B------:R-:W5:Y:S04]  /*6c2d0*/  LDL.LU R24, [R1+0xc58] ;  /* 0x000c580001187983 */ /* 0x000f680000300800 */
[----:B------:R-:W5:Y:S04]  /*6c2e0*/  LDL.LU R23, [R1+0xc54] ;  /* 0x000c540001177983 */ /* 0x000f680000300800 */
[----:B------:R-:W5:Y:S04]  /*6c2f0*/  LDL.LU R21, [R1+0xbf8] ;  /* 0x000bf80001157983 */ /* 0x000f680000300800 */
[----:B------:R-:W-:Y:S04]  /*6c300*/  STS.U8 [R28+UR5+0x5800], R9 ;  /* 0x005800091c007988 */ /* 0x000fe80008000005 */
[----:B------:R-:W-:Y:S04]  /*6c310*/  STS.U8 [R28+UR5+0x5880], R8 ;  /* 0x005880081c007988 */ /* 0x000fe80008000005 */
[----:B------:R0:W-:Y:S04]  /*6c320*/  STS.U8 [R28+UR5+0x7000], R2 ;  /* 0x007000021c007988 */ /* 0x0001e80008000005 */
[----:B0-----:R-:W5:Y:S04]  /*6c330*/  LDL.LU R2, [R1+0xbf4] ;  /* 0x000bf40001027983 */ /* 0x001f680000300800 */
[----:B------:R0:W-:Y:S04]  /*6c340*/  STS.U8 [R28+UR5+0x7080], R0 ;  /* 0x007080001c007988 */ /* 0x0001e80008000005 */
[----:B0-----:R-:W5:Y:S04]  /*6c350*/  LDL.LU R0, [R1+0xbb8] ;  /* 0x000bb80001007983 */ /* 0x001f680000300800 */
[----:B------:R-:W5:Y:S04]  /*6c360*/  LDL.LU R19, [R1+0xbb4] ;  /* 0x000bb40001137983 */ /* 0x000f680000300800 */
[----:B------:R-:W5:Y:S04]  /*6c370*/  LDL.LU R17, [R1+0xb78] ;  /* 0x000b780001117983 */ /* 0x000f680000300800 */
[----:B------:R-:W5:Y:S04]  /*6c380*/  LDL.LU R13, [R1+0xb74] ;  /* 0x000b7400010d7983 */ /* 0x000f680000300800 */
[----:B------:R-:W5:Y:S04]  /*6c390*/  LDL.LU R12, [R1+0xb38] ;  /* 0x000b3800010c7983 */ /* 0x000f680000300800 */
[----:B--2---:R0:W-:Y:S04]  /*6c3a0*/  STS.U8 [R28+UR5+0x7800], R16 ;  /* 0x007800101c007988 */ /* 0x0041e80008000005 */
[----:B------:R1:W-:Y:S04]  /*6c3b0*/  STS.U8 [R28+UR5+0x7880], R18 ;  /* 0x007880121c007988 */ /* 0x0003e80008000005 */
[----:B0-----:R-:W2:Y:S04]  /*6c3c0*/  LDL.LU R16, [R1+0xb34] ;  /* 0x000b340001107983 */ /* 0x001ea80000300800 */
[----:B-1----:R-:W2:Y:S04]  /*6c3d0*/  LDL.LU R18, [R1+0xaf8] ;  /* 0x000af80001127983 */ /* 0x002ea80000300800 */
[----:B------:R-:W2:Y:S04]  /*6c3e0*/  LDL.LU R11, [R1+0xaf4] ;  /* 0x000af400010b7983 */ /* 0x000ea80000300800 */
[----:B------:R-:W2:Y:S04]  /*6c3f0*/  LDL.LU R10, [R1+0xab8] ;  /* 0x000ab800010a7983 */ /* 0x000ea80000300800 */
[----:B------:R-:W2:Y:S04]  /*6c400*/  LDL.LU R9, [R1+0xab4] ;  /* 0x000ab40001097983 */ /* 0x000ea80000300800 */
[----:B---3--:R0:W-:Y:S04]  /*6c410*/  STS.U8 [R28+UR5+0x8000], R20 ;  /* 0x008000141c007988 */ /* 0x0081e80008000005 */
[----:B------:R-:W3:Y:S04]  /*6c420*/  LDL.LU R8, [R1+0xa78] ;  /* 0x000a780001087983 */ /* 0x000ee80000300800 */
[----:B------:R1:W-:Y:S04]  /*6c430*/  STS.U8 [R28+UR5+0x8080], R22 ;  /* 0x008080161c007988 */ /* 0x0003e80008000005 */
[----:B0-----:R-:W3:Y:S04]  /*6c440*/  LDL.LU R20, [R1+0xa74] ;  /* 0x000a740001147983 */ /* 0x001ee80000300800 */
[----:B-1----:R-:W3:Y:S04]  /*6c450*/  LDL.LU R22, [R1+0xa38] ;  /* 0x000a380001167983 */ /* 0x002ee80000300800 */
[----:B------:R0:W-:Y:S04]  /*6c460*/  STS.U8 [R28+UR5+0x6800], R7 ;  /* 0x006800071c007988 */ /* 0x0001e80008000005 */
[----:B------:R1:W-:Y:S04]  /*6c470*/  STS.U8 [R28+UR5+0x6880], R6 ;  /* 0x006880061c007988 */ /* 0x0003e80008000005 */
[----:B0-----:R-:W3:Y:S04]  /*6c480*/  LDL.LU R7, [R1+0xa34] ;  /* 0x000a340001077983 */ /* 0x001ee80000300800 */
[----:B-1----:R-:W3:Y:S04]  /*6c490*/  LDL.LU R6, [R1+0x9f8] ;  /* 0x0009f80001067983 */ /* 0x002ee80000300800 */
[----:B----4-:R0:W-:Y:S04]  /*6c4a0*/  STS.U8 [R28+UR5+0x8800], R4 ;  /* 0x008800041c007988 */ /* 0x0101e80008000005 */
[----:B-----5:R1:W-:Y:S04]  /*6c4b0*/  STS.U8 [R28+UR5+0x8880], R3 ;  /* 0x008880031c007988 */ /* 0x0203e80008000005 */
[----:B0-----:R-:W4:Y:S04]  /*6c4c0*/  LDL.LU R4, [R1+0x9f4] ;  /* 0x0009f40001047983 */ /* 0x001f280000300800 */
[----:B-1----:R-:W5:Y:S04]  /*6c4d0*/  LDL.LU R3, [R1+0x9b8] ;  /* 0x0009b80001037983 */ /* 0x002f680000300800 */
[----:B------:R0:W-:Y:S04]  /*6c4e0*/  STS.U8 [R28+UR5+0xa880], R2 ;  /* 0x00a880021c007988 */ /* 0x0001e80008000005 */
[----:B0-----:R-:W4:Y:S04]  /*6c4f0*/  LDL.LU R2, [R1+0x9b4] ;  /* 0x0009b40001027983 */ /* 0x001f280000300800 */
[----:B------:R0:W-:Y:S04]  /*6c500*/  STS.U8 [R28+UR5+0xb000], R0 ;  /* 0x00b000001c007988 */ /* 0x0001e80008000005 */
[----:B0-----:R-:W4:Y:S04]  /*6c510*/  LDL.LU R0, [R1+0x958] ;  /* 0x0009580001007983 */ /* 0x001f280000300800 */
        /* <DEDUP_REMOVED lines=8> */
[----:B------:R0:W-:Y:S04]  /*6c5a0*/  STS.U8 [R28+UR5+0x9000], R29 ;  /* 0x0090001d1c007988 */ /* 0x0001e80008000005 */
[----:B------:R1:W-:Y:S04]  /*6c5b0*/  STS.U8 [R28+UR5+0x9080], R14 ;  /* 0x0090800e1c007988 */ /* 0x0003e80008000005 */
[----:B------:R0:W-:Y:S04]  /*6c5c0*/  STS.U8 [R28+UR5+0x9800], R26 ;  /* 0x0098001a1c007988 */ /* 0x0001e80008000005 */
[----:B------:R0:W-:Y:S04]  /*6c5d0*/  STS.U8 [R28+UR5+0x9880], R25 ;  /* 0x009880191c007988 */ /* 0x0001e80008000005 */
[----:B------:R1:W-:Y:S04]  /*6c5e0*/  STS.U8 [R28+UR5+0xa000], R24 ;  /* 0x00a000181c007988 */ /* 0x0003e80008000005 */
[----:B------:R1:W-:Y:S04]  /*6c5f0*/  STS.U8 [R28+UR5+0xa080], R23 ;  /* 0x00a080171c007988 */ /* 0x0003e80008000005 */
[----:B0-----:R-:W3:Y:S04]  /*6c600*/  LDL.LU R29, [R1+0x8d4] ;  /* 0x0008d400011d7983 */ /* 0x001ee80000300800 */
[----:B-1----:R-:W3:Y:S04]  /*6c610*/  LDL.LU R14, [R1+0x898] ;  /* 0x00089800010e7983 */ /* 0x002ee80000300800 */
[----:B------:R-:W3:Y:S04]  /*6c620*/  LDL.LU R26, [R1+0x894] ;  /* 0x00089400011a7983 */ /* 0x000ee80000300800 */
[----:B------:R-:W3:Y:S04]  /*6c630*/  LDL.LU R25, [R1+0x858] ;  /* 0x0008580001197983 */ /* 0x000ee80000300800 */
[----:B------:R-:W3:Y:S04]  /*6c640*/  LDL.LU R24, [R1+0x854] ;  /* 0x0008540001187983 */ /* 0x000ee80000300800 */
[----:B------:R0:W-:Y:S04]  /*6c650*/  STS.U8 [R28+UR5+0xa800], R21 ;  /* 0x00a800151c007988 */ /* 0x0001e80008000005 */
[----:B------:R-:W3:Y:S04]  /*6c660*/  LDL.LU R23, [R1+0x818] ;  /* 0x0008180001177983 */ /* 0x000ee80000300800 */
        /* <DEDUP_REMOVED lines=12> */
[----:B-----5:R0:W-:Y:S04]  /*6c730*/  STS.U8 [R28+UR5+0xf000], R3 ;  /* 0x00f000031c007988 */ /* 0x0201e80008000005 */
[----:B0-----:R-:W5:Y:S04]  /*6c740*/  LDL.LU R3, [R1+0x7d4] ;  /* 0x0007d40001037983 */ /* 0x001f680000300800 */
[----:B------:R-:W5:Y:S04]  /*6c750*/  LDL.LU R19, [R1+0x794] ;  /* 0x0007940001137983 */ /* 0x000f680000300800 */
[----:B------:R-:W5:Y:S04]  /*6c760*/  LDL.LU R17, [R1+0x78c] ;  /* 0x00078c0001117983 */ /* 0x000f680000300800 */
[----:B------:R-:W5:Y:S04]  /*6c770*/  LDL.LU R13, [R1+0x738] ;  /* 0x00073800010d7983 */ /* 0x000f680000300800 */
[----:B------:R-:W5:Y:S04]  /*6c780*/  LDL.LU R12, [R1+0x734] ;  /* 0x00073400010c7983 */ /* 0x000f680000300800 */
[----:B------:R-:W5:Y:S04]  /*6c790*/  LDL.LU R11, [R1+0x6f8] ;  /* 0x0006f800010b7983 */ /* 0x000f680000300800 */
[----:B----4-:R-:W-:Y:S04]  /*6c7a0*/  STS.U8 [R28+UR5+0xe880], R4 ;  /* 0x00e880041c007988 */ /* 0x010fe80008000005 */
[----:B------:R0:W-:Y:S04]  /*6c7b0*/  STS.U8 [R28+UR5+0xf080], R2 ;  /* 0x00f080021c007988 */ /* 0x0001e80008000005 */
[----:B0-----:R-:W4:Y:S04]  /*6c7c0*/  LDL.LU R2, [R1+0x6f4] ;  /* 0x0006f40001027983 */ /* 0x001f280000300800 */
[----:B------:R-:W4:Y:S04]  /*6c7d0*/  LDL.LU R10, [R1+0x6b8] ;  /* 0x0006b800010a7983 */ /* 0x000f280000300800 */
[----:B------:R-:W4:Y:S04]  /*6c7e0*/  LDL.LU R9, [R1+0x6b4] ;  /* 0x0006b40001097983 */ /* 0x000f280000300800 */
[----:B------:R-:W4:Y:S04]  /*6c7f0*/  LDL.LU R8, [R1+0x678] ;  /* 0x0006780001087983 */ /* 0x000f280000300800 */
[----:B------:R-:W4:Y:S04]  /*6c800*/  LDL.LU R7, [R1+0x674] ;  /* 0x0006740001077983 */ /* 0x000f280000300800 */
[----:B------:R-:W4:Y:S04]  /*6c810*/  LDL.LU R4, [R1+0x608] ;  /* 0x0006080001047983 */ /* 0x000f280000300800 */
        /* <DEDUP_REMOVED lines=11> */
[----:B0-----:R-:W3:Y:S04]  /*6c8d0*/  LDL.LU R6, [R1+0x4b8] ;  /* 0x0004b80001067983 */ /* 0x001ee80000300800 */
[----:B-----5:R0:W-:Y:S04]  /*6c8e0*/  STS.U8 [R28+UR5+0x12880], R3 ;  /* 0x012880031c007988 */ /* 0x0201e80008000005 */
[----:B0-----:R-:W5:Y:S04]  /*6c8f0*/  LDL.LU R3, [R1+0x4b4] ;  /* 0x0004b40001037983 */ /* 0x001f680000300800 */
[----:B------:R0:W-:Y:S04]  /*6c900*/  STS.U8 [R28+UR5+0x13880], R12 ;  /* 0x0138800c1c007988 */ /* 0x0001e80008000005 */
[----:B0-----:R-:W5:Y:S04]  /*6c910*/  LDL.LU R12, [R1+0x478] ;  /* 0x00047800010c7983 */ /* 0x001f680000300800 */
[----:B------:R-:W-:Y:S04]  /*6c920*/  STS.U8 [R28+UR5+0x14000], R11 ;  /* 0x0140000b1c007988 */ /* 0x000fe80008000005 */
[----:B----4-:R0:W-:Y:S04]  /*6c930*/  STS.U8 [R28+UR5+0x14080], R2 ;  /* 0x014080021c007988 */ /* 0x0101e80008000005 */
[----:B0-----:R-:W4:Y:S04]  /*6c940*/  LDL.LU R2, [R1+0x474] ;  /* 0x0004740001027983 */ /* 0x001f280000300800 */
[----:B------:R-:W4:Y:S04]  /*6c950*/  LDL.LU R11, [R1+0x438] ;  /* 0x00043800010b7983 */ /* 0x000f280000300800 */
[----:B------:R-:W-:Y:S04]  /*6c960*/  STS.U8 [R28+UR5+0x14800], R10 ;  /* 0x0148000a1c007988 */ /* 0x000fe80008000005 */
[----:B------:R-:W-:Y:S04]  /*6c970*/  STS.U8 [R28+UR5+0x14880], R9 ;  /* 0x014880091c007988 */ /* 0x000fe80008000005 */
[----:B------:R-:W-:Y:S04]  /*6c980*/  STS.U8 [R28+UR5+0x15000], R8 ;  /* 0x015000081c007988 */ /* 0x000fe80008000005 */
[----:B------:R-:W-:Y:S04]  /*6c990*/  STS.U8 [R28+UR5+0x15080], R7 ;  /* 0x015080071c007988 */ /* 0x000fe80008000005 */
[----:B------:R-:W-:Y:S04]  /*6c9a0*/  STS.U8 [R28+UR5+0x15800], R4 ;  /* 0x015800041c007988 */ /* 0x000fe80008000005 */
[----:B------:R0:W-:Y:S04]  /*6c9b0*/  STS.U8 [R28+UR5+0x15880], R0 ;  /* 0x015880001c007988 */ /* 0x0001e80008000005 */
[----:B0-----:R-:W4:Y:S04]  /*6c9c0*/  LDL.LU R0, [R1+0x434] ;  /* 0x0004340001007983 */ /* 0x001f280000300800 */
[----:B------:R-:W4:Y:S04]  /*6c9d0*/  LDL.LU R10, [R1+0x3f8] ;  /* 0x0003f800010a7983 */ /* 0x000f280000300800 */
[----:B------:R-:W4:Y:S04]  /*6c9e0*/  LDL.LU R9, [R1+0x3f4] ;  /* 0x0003f40001097983 */ /* 0x000f280000300800 */
[----:B------:R-:W4:Y:S04]  /*6c9f0*/  LDL.LU R8, [R1+0x3b8] ;  /* 0x0003b80001087983 */ /* 0x000f280000300800 */
[----:B------:R-:W4:Y:S04]  /*6ca00*/  LDL.LU R7, [R1+0x3b4] ;  /* 0x0003b40001077983 */ /* 0x000f280000300800 */
[----:B--2---:R0:W-:Y:S04]  /*6ca10*/  STS.U8 [R28+UR5+0x16080], R18 ;  /* 0x016080121c007988 */ /* 0x0041e80008000005 */
[----:B------:R-:W-:Y:S04]  /*6ca20*/  STS.U8 [R28+UR5+0x16000], R16 ;  /* 0x016000101c007988 */ /* 0x000fe80008000005 */
[----:B0-----:R-:W2:Y:S04]  /*6ca30*/  LDL.LU R18, [R1+0x378] ;  /* 0x0003780001127983 */ /* 0x001ea80000300800 */
[----:B---3--:R0:W-:Y:S04]  /*6ca40*/  STS.U8 [R28+UR5+0x16800], R20 ;  /* 0x016800141c007988 */ /* 0x0081e80008000005 */
[----:B------:R1:W-:Y:S04]  /*6ca50*/  STS.U8 [R28+UR5+0x16880], R22 ;  /* 0x016880161c007988 */ /* 0x0003e80008000005 */
[----:B0-----:R-:W3:Y:S04]  /*6ca60*/  LDL.LU R20, [R1+0x374] ;  /* 0x0003740001147983 */ /* 0x001ee80000300800 */
[----:B-1----:R-:W3:Y:S04]  /*6ca70*/  LDL.LU R22, [R1+0x338] ;  /* 0x0003380001167983 */ /* 0x002ee80000300800 */
[----:B------:R-:W3:Y:S04]  /*6ca80*/  LDL.LU R4, [R1+0x334] ;  /* 0x0003340001047983 */ /* 0x000ee80000300800 */
[----:B------:R-:W3:Y:S04]  /*6ca90*/  LDL.LU R16, [R1+0x2d8] ;  /* 0x0002d80001107983 */ /* 0x000ee80000300800 */
        /* <DEDUP_REMOVED lines=8> */
[----:B------:R0:W-:Y:S04]  /*6cb20*/  STS.U8 [R28+UR5+0x17000], R6 ;  /* 0x017000061c007988 */ /* 0x0001e80008000005 */
[----:B0-----:R-:W3:Y:S04]  /*6cb30*/  LDL.LU R6, [R1+0x254] ;  /* 0x0002540001067983 */ /* 0x001ee80000300800 */
        /* <DEDUP_REMOVED lines=11> */
[----:B------:R0:W-:Y:S04]  /*6cbf0*/  STS.U8 [R28+UR5+0x17800], R12 ;  /* 0x0178000c1c007988 */ /* 0x0001e80008000005 */
[----:B------:R-:W5:Y:S04]  /*6cc00*/  LDL.LU R19, [R1+0x194] ;  /* 0x0001940001137983 */ /* 0x000f680000300800 */
[----:B0-----:R-:W5:Y:S04]  /*6cc10*/  LDL.LU R12, [R1+0x190] ;  /* 0x00019000010c7983 */ /* 0x001f680000300800 */
[----:B----4-:R0:W-:Y:S04]  /*6cc20*/  STS.U8 [R28+UR5+0x17880], R2 ;  /* 0x017880021c007988 */ /* 0x0101e80008000005 */
[----:B0-----:R-:W4:Y:S04]  /*6cc30*/  LDL.LU R2, [R1+0x154] ;  /* 0x0001540001027983 */ /* 0x001f280000300800 */
[----:B------:R-:W4:Y:S04]  /*6cc40*/  LDL.LU R17, [R1+0x130] ;  /* 0x0001300001117983 */ /* 0x000f280000300800 */
[----:B------:R0:W-:Y:S04]  /*6cc50*/  STS.U8 [R28+UR5+0x18000], R11 ;  /* 0x0180000b1c007988 */ /* 0x0001e80008000005 */
[----:B------:R-:W4:Y:S04]  /*6cc60*/  LDL.LU R13, [R1+0x114] ;  /* 0x00011400010d7983 */ /* 0x000f280000300800 */
[----:B0-----:R-:W4:Y:S04]  /*6cc70*/  LDL.LU R11, [R1+0x110] ;  /* 0x00011000010b7983 */ /* 0x001f280000300800 */
[----:B------:R0:W-:Y:S04]  /*6cc80*/  STS.U8 [R28+UR5+0x18080], R0 ;  /* 0x018080001c007988 */ /* 0x0001e80008000005 */
[----:B0-----:R-:W4:Y:S04]  /*6cc90*/  LDL.LU R0, [R1] ;  /* 0x0000000001007983 */ /* 0x001f280000300800 */
[----:B------:R0:W-:Y:S04]  /*6cca0*/  STS.U8 [R28+UR5+0x18800], R10 ;  /* 0x0188000a1c007988 */ /* 0x0001e80008000005 */
[----:B------:R1:W-:Y:S04]  /*6ccb0*/  STS.U8 [R28+UR5+0x18880], R9 ;  /* 0x018880091c007988 */ /* 0x0003e80008000005 */
[----:B------:R1:W-:Y:S04]  /*6ccc0*/  STS.U8 [R28+UR5+0x19000], R8 ;  /* 0x019000081c007988 */ /* 0x0003e80008000005 */
[----:B------:R1:W-:Y:S04]  /*6ccd0*/  STS.U8 [R28+UR5+0x19080], R7 ;  /* 0x019080071c007988 */ /* 0x0003e80008000005 */
[----:B0-----:R-:W4:Y:S04]  /*6cce0*/  LDL.LU R10, [R1+0x3414] ;  /* 0x00341400010a7983 */ /* 0x001f280000300800 */
[----:B-1----:R-:W4:Y:S04]  /*6ccf0*/  LDL.LU R9, [R1+0x3410] ;  /* 0x0034100001097983 */ /* 0x002f280000300800 */
[----:B------:R-:W4:Y:S04]  /*6cd00*/  LDL.LU R8, [R1+0x340c] ;  /* 0x00340c0001087983 */ /* 0x000f280000300800 */
[----:B------:R-:W4:Y:S04]  /*6cd10*/  LDL.LU R7, [R1+0x3408] ;  /* 0x0034080001077983 */ /* 0x000f280000300800 */
[----:B--2---:R0:W-:Y:S04]  /*6cd20*/  STS.U8 [R28+UR5+0x19800], R18 ;  /* 0x019800121c007988 */ /* 0x0041e80008000005 */
[----:B0-----:R-:W2:Y:S04]  /*6cd30*/  LDL.LU R18, [R1+0x3404] ;  /* 0x0034040001127983 */ /* 0x001ea80000300800 */
[----:B---3--:R0:W-:Y:S04]  /*6cd40*/  STS.U8 [R28+UR5+0x19880], R20 ;  /* 0x019880141c007988 */ /* 0x0081e80008000005 */
[----:B------:R1:W-:Y:S04]  /*6cd50*/  STS.U8 [R28+UR5+0x1a000], R22 ;  /* 0x01a000161c007988 */ /* 0x0003e80008000005 */
[----:B------:R3:W-:Y:S04]  /*6cd60*/  STS.U8 [R28+UR5+0x1a080], R4 ;  /* 0x01a080041c007988 */ /* 0x0007e80008000005 */
[----:B------:R3:W-:Y:S04]  /*6cd70*/  STS.U8 [R28+UR5+0x1a800], R16 ;  /* 0x01a800101c007988 */ /* 0x0007e80008000005 */
[----:B0-----:R-:W2:Y:S04]  /*6cd80*/  LDL.LU R20, [R1+0x3400] ;  /* 0x0034000001147983 */ /* 0x001ea80000300800 */
[----:B-1----:R-:W2:Y:S04]  /*6cd90*/  LDL.LU R22, [R1+0x33fc] ;  /* 0x0033fc0001167983 */ /* 0x002ea80000300800 */
[----:B---3--:R-:W3:Y:S04]  /*6cda0*/  LDL.LU R4, [R1+0x1190] ;  /* 0x0011900001047983 */ /* 0x008ee80000300800 */
[----:B------:R-:W3:Y:S04]  /*6cdb0*/  LDL.LU R16, [R1+0x118c] ;  /* 0x00118c0001107983 */ /* 0x000ee80000300800 */
[----:B------:R0:W-:Y:S04]  /*6cdc0*/  STS.U8 [R28+UR5+0x1b880], R6 ;  /* 0x01b880061c007988 */ /* 0x0001e80008000005 */
[----:B0-----:R-:W3:Y:S04]  /*6cdd0*/  LDL.LU R6, [R1+0x1150] ;  /* 0x0011500001067983 */ /* 0x001ee80000300800 */
[----:B-----5:R0:W-:Y:S04]  /*6cde0*/  STS.U8 [R28+UR5+0x1c000], R3 ;  /* 0x01c000031c007988 */ /* 0x0201e80008000005 */
[----:B0-----:R-:W5:Y:S04]  /*6cdf0*/  LDL.LU R3, [R1+0x114c] ;  /* 0x00114c0001037983 */ /* 0x001f680000300800 */
[----:B------:R0:W-:Y:S04]  /*6ce00*/  STS.U8 [R28+UR5+0x1d080], R12 ;  /* 0x01d0800c1c007988 */ /* 0x0001e80008000005 */
[----:B0-----:R-:W5:Y:S01]  /*6ce10*/  LDL.LU R12, [R1+0x1110] ;  /* 0x00111000010c7983 */ /* 0x001f620000300800 */
[----:B------:R-:W-:-:S03]  /*6ce20*/  LOP3.LUT R5, R5, 0x7f, RZ, 0xc0, !PT ;  /* 0x0000007f05057812 */ /* 0x000fc600078ec0ff */
[----:B------:R0:W-:Y:S04]  /*6ce30*/  STS.U8 [R28+UR5+0x1b000], R14 ;  /* 0x01b0000e1c007988 */ /* 0x0001e80008000005 */
[----:B------:R-:W-:Y:S04]  /*6ce40*/  STS.U8 [R28+UR5+0x1a880], R29 ;  /* 0x01a8801d1c007988 */ /* 0x000fe80008000005 */
[----:B------:R-:W-:Y:S04]  /*6ce50*/  STS.U8 [R28+UR5+0x1b080], R26 ;  /* 0x01b0801a1c007988 */ /* 0x000fe80008000005 */
[----:B------:R-:W-:Y:S04]  /*6ce60*/  STS.U8 [R28+UR5+0x1b800], R25 ;  /* 0x01b800191c007988 */ /* 0x000fe80008000005 */
[----:B------:R-:W-:Y:S04]  /*6ce70*/  STS.U8 [R28+UR5+0x1c080], R24 ;  /* 0x01c080181c007988 */ /* 0x000fe80008000005 */
[----:B------:R-:W-:Y:S04]  /*6ce80*/  STS.U8 [R28+UR5+0x1c800], R23 ;  /* 0x01c800171c007988 */ /* 0x000fe80008000005 */
[----:B------:R-:W-:Y:S01]  /*6ce90*/  STS.U8 [R28+UR5+0x1c880], R21 ;  /* 0x01c880151c007988 */ /* 0x000fe20008000005 */
[----:B0-----:R-:W-:-:S03]  /*6cea0*/  LOP3.LUT R14, R5, 0x10, RZ, 0x3c, !PT ;  /* 0x00000010050e7812 */ /* 0x001fc600078e3cff */
[----:B------:R-:W-:Y:S04]  /*6ceb0*/  STS.U8 [R28+UR5+0x1d000], R19 ;  /* 0x01d000131c007988 */ /* 0x000fe80008000005 */
[----:B----4-:R0:W-:Y:S04]  /*6cec0*/  STS.U8 [R28+UR5+0x1d800], R2 ;  /* 0x01d800021c007988 */ /* 0x0101e80008000005 */
[----:B0-----:R-:W4:Y:S04]  /*6ced0*/  LDL.LU R2, [R1+0x110c] ;  /* 0x00110c0001027983 */ /* 0x001f280000300800 */
[----:B------:R-:W-:Y:S04]  /*6cee0*/  STS.U8 [R28+UR5+0x1d880], R17 ;  /* 0x01d880111c007988 */ /* 0x000fe80008000005 */
[----:B------:R-:W-:Y:S04]  /*6cef0*/  STS.U8 [R28+UR5+0x1e000], R13 ;  /* 0x01e0000d1c007988 */ /* 0x000fe80008000005 */
[----:B------:R-:W-:Y:S04]  /*6cf00*/  STS.U8 [R28+UR5+0x1e080], R11 ;  /* 0x01e0800b1c007988 */ /* 0x000fe80008000005 */
[----:B------:R0:W-:Y:S04]  /*6cf10*/  STS.U8 [R28+UR5+0x1e800], R0 ;  /* 0x01e800001c007988 */ /* 0x0001e80008000005 */
[----:B0-----:R-:W4:Y:S04]  /*6cf20*/  LDL.LU R0, [R1+0x10d0] ;  /* 0x0010d00001007983 */ /* 0x001f280000300800 */
[----:B------:R-:W-:Y:S04]  /*6cf30*/  STS.U8 [R28+UR5+0x1f880], R8 ;  /* 0x01f880081c007988 */ /* 0x000fe80008000005 */
[----:B------:R-:W-:Y:S04]  /*6cf40*/  STS.U8 [R28+UR5+0x1f800], R7 ;  /* 0x01f800071c007988 */ /* 0x000fe80008000005 */
[----:B--2---:R-:W-:Y:S04]  /*6cf50*/  STS.U8 [R28+UR5+0x1f080], R18 ;  /* 0x01f080121c007988 */ /* 0x004fe80008000005 */
[----:B------:R-:W-:Y:S04]  /*6cf60*/  STS.U8 [R28+UR5+0x1f000], R20 ;  /* 0x01f000141c007988 */ /* 0x000fe80008000005 */
[----:B------:R-:W-:Y:S04]  /*6cf70*/  STS.U8 [R28+UR5+0x1e880], R22 ;  /* 0x01e880161c007988 */ /* 0x000fe80008000005 */
[----:B---3--:R0:W-:Y:S04]  /*6cf80*/  STS.U8 [R14+UR5+0x180], R16 ;  /* 0x000180100e007988 */ /* 0x0081e80008000005 */
[----:B0-----:R-:W2:Y:S01]  /*6cf90*/  LDL.LU R16, [R1+0x10cc] ;  /* 0x0010cc0001107983 */ /* 0x001ea20000300800 */
[----:B------:R-:W-:-:S03]  /*6cfa0*/  IMAD.IADD R27, R15, 0x1, R27 ;  /* 0x000000010f1b7824 */ /* 0x000fc600078e021b */
[----:B------:R0:W-:Y:S04]  /*6cfb0*/  STS.U8 [R14+UR5+0x100], R4 ;  /* 0x000100040e007988 */ /* 0x0001e80008000005 */
[----:B------:R-:W3:Y:S04]  /*6cfc0*/  LDL.LU R11, [R1+0x108c] ;  /* 0x00108c00010b7983 */ /* 0x000ee80000300800 */
[----:B0-----:R-:W3:Y:S04]  /*6cfd0*/  LDL.LU R4, [R1+0x1050] ;  /* 0x0010500001047983 */ /* 0x001ee80000300800 */
[----:B------:R-:W-:Y:S04]  /*6cfe0*/  STL [R1+0x130], R27 ;  /* 0x0001301b01007387 */ /* 0x000fe80000100800 */
[----:B------:R0:W-:Y:S04]  /*6cff0*/  STL [R1+0x33c4], R27 ;  /* 0x0033c41b01007387 */ /* 0x0001e80000100800 */
[----:B------:R1:W-:Y:S04]  /*6d000*/  STS.U8 [R14+UR5+0x900], R6 ;  /* 0x000900060e007988 */ /* 0x0003e80008000005 */
[----:B0-----:R-:W3:Y:S04]  /*6d010*/  LDL.LU R27, [R1+0x1090] ;  /* 0x00109000011b7983 */ /* 0x001ee80000300800 */
[----:B------:R-:W3:Y:S04]  /*6d020*/  LDL.LU R15, [R1+0x104c] ;  /* 0x00104c00010f7983 */ /* 0x000ee80000300800 */
[----:B------:R-:W3:Y:S04]  /*6d030*/  LDL.LU R8, [R1+0x1010] ;  /* 0x0010100001087983 */ /* 0x000ee80000300800 */
[----:B------:R-:W3:Y:S04]  /*6d040*/  LDL.LU R28, [R1+0x100c] ;  /* 0x00100c00011c7983 */ /* 0x000ee80000300800 */
[----:B------:R-:W3:Y:S04]  /*6d050*/  LDL.LU R7, [R1+0xfd0] ;  /* 0x000fd00001077983 */ /* 0x000ee80000300800 */
[----:B-1----:R-:W3:Y:S04]  /*6d060*/  LDL.LU R6, [R1+0xfcc] ;  /* 0x000fcc0001067983 */ /* 0x002ee80000300800 */
[----:B-----5:R0:W-:Y:S04]  /*6d070*/  STS.U8 [R14+UR5+0x980], R3 ;  /* 0x000980030e007988 */ /* 0x0201e80008000005 */
[----:B0-----:R-:W5:Y:S04]  /*6d080*/  LDL.LU R3, [R1+0xf70] ;  /* 0x000f700001037983 */ /* 0x001f680000300800 */
[----:B------:R-:W5:Y:S04]  /*6d090*/  LDL.LU R18, [R1+0xf6c] ;  /* 0x000f6c0001127983 */ /* 0x000f680000300800 */
[----:B------:R-:W5:Y:S04]  /*6d0a0*/  LDL.LU R20, [R1+0xf30] ;  /* 0x000f300001147983 */ /* 0x000f680000300800 */
[----:B------:R-:W5:Y:S04]  /*6d0b0*/  LDL.LU R22, [R1+0xf2c] ;  /* 0x000f2c0001167983 */ /* 0x000f680000300800 */
[----:B------:R-:W-:Y:S04]  /*6d0c0*/  STS.U8 [R14+UR5+0x1100], R12 ;  /* 0x0011000c0e007988 */ /* 0x000fe80008000005 */
[----:B----4-:R0:W-:Y:S04]  /*6d0d0*/  STS.U8 [R14+UR5+0x1180], R2 ;  /* 0x001180020e007988 */ /* 0x0101e80008000005 */
[----:B0-----:R-:W4:Y:S04]  /*6d0e0*/  LDL.LU R2, [R1+0xef0] ;  /* 0x000ef00001027983 */ /* 0x001f280000300800 */
        /* <DEDUP_REMOVED lines=9> */
[----:B------:R0:W-:Y:S04]  /*6d180*/  STS.U8 [R14+UR5+0x1900], R0 ;  /* 0x001900000e007988 */ /* 0x0001e80008000005 */
[----:B0-----:R-:W4:Y:S04]  /*6d190*/  LDL.LU R0, [R1+0xd90] ;  /* 0x000d900001007983 */ /* 0x001f280000300800 */
[----:B------:R-:W4:Y:S04]  /*6d1a0*/  LDL.LU R12, [R1+0xd8c] ;  /* 0x000d8c00010c7983 */ /* 0x000f280000300800 */
[----:B--2---:R0:W-:Y:S04]  /*6d1b0*/  STS.U8 [R14+UR5+0x1980], R16 ;  /* 0x001980100e007988 */ /* 0x0041e80008000005 */
[----:B0-----:R-:W2:Y:S04]  /*6d1c0*/  LDL.LU R16, [R1+0xd50] ;  /* 0x000d500001107983 */ /* 0x001ea80000300800 */
        /* <DEDUP_REMOVED lines=8> */
[----:B------:R-:W-:Y:S04]  /*6d250*/  STS.U8 [R14+UR5+0x2100], R27 ;  /* 0x0021001b0e007988 */ /* 0x000fe80008000005 */
[----:B----4-:R0:W-:Y:S04]  /*6d260*/  STS.U8 [R14+UR5+0x5100], R2 ;  /* 0x005100020e007988 */ /* 0x0101e80008000005 */
[----:B0-----:R-:W4:Y:S04]  /*6d270*/  LDL.LU R2, [R1+0xccc] ;  /* 0x000ccc0001027983 */ /* 0x001f280000300800 */
[----:B------:R0:W-:Y:S04]  /*6d280*/  STS.U8 [R14+UR5+0x7900], R0 ;  /* 0x007900000e007988 */ /* 0x0001e80008000005 */
[----:B0-----:R-:W4:Y:S04]  /*6d290*/  LDL.LU R0, [R1+0xc90] ;  /* 0x000c900001007983 */ /* 0x001f280000300800 */
[----:B------:R0:W-:Y:S04]  /*6d2a0*/  STS.U8 [R14+UR5+0x7980], R12 ;  /* 0x0079800c0e007988 */ /* 0x0001e80008000005 */
[----:B------:R-:W4:Y:S04]  /*6d2b0*/  LDL.LU R27, [R1+0xc8c] ;  /* 0x000c8c00011b7983 */ /* 0x000f280000300800 */
[----:B0-----:R-:W4:Y:S04]  /*6d2c0*/  LDL.LU R12, [R1+0xc50] ;  /* 0x000c5000010c7983 */ /* 0x001f280000300800 */
[----:B--2---:R0:W-:Y:S04]  /*6d2d0*/  STS.U8 [R14+UR5+0x8100], R16 ;  /* 0x008100100e007988 */ /* 0x0041e80008000005 */
[----:B0-----:R-:W2:Y:S04]  /*6d2e0*/  LDL.LU R16, [R1+0xc4c] ;  /* 0x000c4c0001107983 */ /* 0x001ea80000300800 */
[----:B------:R0:W-:Y:S04]  /*6d2f0*/  STS.U8 [R14+UR5+0x2980], R15 ;  /* 0x0029800f0e007988 */ /* 0x0001e80008000005 */
[----:B------:R1:W-:Y:S04]  /*6d300*/  STS.U8 [R14+UR5+0x3100], R8 ;  /* 0x003100080e007988 */ /* 0x0003e80008000005 */
[----:B------:R0:W-:Y:S04]  /*6d310*/  STS.U8 [R14+UR5+0x3180], R28 ;  /* 0x0031801c0e007988 */ /* 0x0001e80008000005 */
[----:B------:R1:W-:Y:S04]  /*6d320*/  STS.U8 [R14+UR5+0x3900], R7 ;  /* 0x003900070e007988 */ /* 0x0003e80008000005 */
[----:B---3--:R3:W-:Y:S04]  /*6d330*/  STS.U8 [R14+UR5+0x8180], R11 ;  /* 0x0081800b0e007988 */ /* 0x0087e80008000005 */
[----:B0-----:R-:W2:Y:S04]  /*6d340*/  LDL.LU R15, [R1+0xbf0] ;  /* 0x000bf000010f7983 */ /* 0x001ea80000300800 */
[----:B-1----:R-:W2:Y:S04]  /*6d350*/  LDL.LU R8, [R1+0xbec] ;  /* 0x000bec0001087983 */ /* 0x002ea80000300800 */
[----:B------:R-:W2:Y:S04]  /*6d360*/  LDL.LU R28, [R1+0xbb0] ;  /* 0x000bb000011c7983 */ /* 0x000ea80000300800 */
[----:B------:R-:W2:Y:S04]  /*6d370*/  LDL.LU R7, [R1+0xbac] ;  /* 0x000bac0001077983 */ /* 0x000ea80000300800 */
[----:B---3--:R-:W3:Y:S04]  /*6d380*/  LDL.LU R11, [R1+0xb70] ;  /* 0x000b7000010b7983 */ /* 0x008ee80000300800 */
        /* <DEDUP_REMOVED lines=29> */
[----:B----4-:R0:W-:Y:S04]  /*6d560*/  STS.U8 [R14+UR5+0x9180], R2 ;  /* 0x009180020e007988 */ /* 0x0101e80008000005 */
[----:B0-----:R-:W4:Y:S04]  /*6d570*/  LDL.LU R2, [R1+0x9ac] ;  /* 0x0009ac0001027983 */ /* 0x001f280000300800 */
[----:B------:R-:W4:Y:S04]  /*6d580*/  LDL.LU R6, [R1+0x950] ;  /* 0x0009500001067983 */ /* 0x000f280000300800 */
[----:B------:R0:W-:Y:S04]  /*6d590*/  STS.U8 [R14+UR5+0x9900], R0 ;  /* 0x009900000e007988 */ /* 0x0001e80008000005 */
[----:B0-----:R-:W4:Y:S04]  /*6d5a0*/  LDL.LU R0, [R1+0x94c] ;  /* 0x00094c0001007983 */ /* 0x001f280000300800 */
[----:B------:R0:W-:Y:S04]  /*6d5b0*/  STS.U8 [R14+UR5+0xa100], R12 ;  /* 0x00a1000c0e007988 */ /* 0x0001e80008000005 */
[----:B0-----:R-:W4:Y:S04]  /*6d5c0*/  LDL.LU R12, [R1+0x910] ;  /* 0x00091000010c7983 */ /* 0x001f280000300800 */
[----:B--2---:R0:W-:Y:S04]  /*6d5d0*/  STS.U8 [R14+UR5+0xa180], R16 ;  /* 0x00a180100e007988 */ /* 0x0041e80008000005 */
[----:B0-----:R-:W2:Y:S04]  /*6d5e0*/  LDL.LU R16, [R1+0x90c] ;  /* 0x00090c0001107983 */ /* 0x001ea80000300800 */
[----:B---3--:R0:W-:Y:S04]  /*6d5f0*/  STS.U8 [R14+UR5+0xb900], R11 ;  /* 0x00b9000b0e007988 */ /* 0x0081e80008000005 */
[----:B0-----:R-:W3:Y:S04]  /*6d600*/  LDL.LU R11, [R1+0x8d0] ;  /* 0x0008d000010b7983 */ /* 0x001ee80000300800 */
[----:B------:R0:W-:Y:S04]  /*6d610*/  STS.U8 [R14+UR5+0xb980], R4 ;  /* 0x00b980040e007988 */ /* 0x0001e80008000005 */
[----:B0-----:R-:W3:Y:S04]  /*6d620*/  LDL.LU R4, [R1+0x8cc] ;  /* 0x0008cc0001047983 */ /* 0x001ee80000300800 */
[----:B------:R-:W-:Y:S04]  /*6d630*/  STS.U8 [R14+UR5+0x9980], R27 ;  /* 0x0099801b0e007988 */ /* 0x000fe80008000005 */
[----:B-----5:R0:W-:Y:S04]  /*6d640*/  STS.U8 [R14+UR5+0xc980], R3 ;  /* 0x00c980030e007988 */ /* 0x0201e80008000005 */
[----:B0-----:R-:W5:Y:S04]  /*6d650*/  LDL.LU R3, [R1+0x890] ;  /* 0x0008900001037983 */ /* 0x001f680000300800 */
[----:B------:R-:W-:Y:S04]  /*6d660*/  STS.U8 [R14+UR5+0xa900], R15 ;  /* 0x00a9000f0e007988 */ /* 0x000fe80008000005 */
[----:B------:R-:W-:Y:S04]  /*6d670*/  STS.U8 [R14+UR5+0xa980], R8 ;  /* 0x00a980080e007988 */ /* 0x000fe80008000005 */
[----:B------:R-:W-:Y:S04]  /*6d680*/  STS.U8 [R14+UR5+0xb100], R28 ;  /* 0x00b1001c0e007988 */ /* 0x000fe80008000005 */
[----:B------:R-:W-:Y:S04]  /*6d690*/  STS.U8 [R14+UR5+0xb180], R7 ;  /* 0x00b180070e007988 */ /* 0x000fe80008000005 */
[----:B----4-:R0:W-:Y:S04]  /*6d6a0*/  STS.U8 [R14+UR5+0xf180], R2 ;  /* 0x00f180020e007988 */ /* 0x0101e80008000005 */
[----:B0-----:R-:W4:Y:S04]  /*6d6b0*/  LDL.LU R2, [R1+0x88c] ;  /* 0x00088c0001027983 */ /* 0x001f280000300800 */
[----:B------:R0:W-:Y:S04]  /*6d6c0*/  STS.U8 [R14+UR5+0xf900], R6 ;  /* 0x00f900060e007988 */ /* 0x0001e80008000005 */
[----:B------:R-:W4:Y:S04]  /*6d6d0*/  LDL.LU R27, [R1+0x850] ;  /* 0x00085000011b7983 */ /* 0x000f280000300800 */
[----:B0-----:R-:W4:Y:S04]  /*6d6e0*/  LDL.LU R6, [R1+0x84c] ;  /* 0x00084c0001067983 */ /* 0x001f280000300800 */
[----:B------:R0:W-:Y:S04]  /*6d6f0*/  STS.U8 [R14+UR5+0xf980], R0 ;  /* 0x00f980000e007988 */ /* 0x0001e80008000005 */
[----:B0-----:R-:W4:Y:S04]  /*6d700*/  LDL.LU R0, [R1+0x810] ;  /* 0x0008100001007983 */ /* 0x001f280000300800 */
[----:B------:R-:W4:Y:S04]  /*6d710*/  LDL.LU R15, [R1+0x80c] ;  /* 0x00080c00010f7983 */ /* 0x000f280000300800 */
[----:B------:R-:W4:Y:S04]  /*6d720*/  LDL.LU R8, [R1+0x7d0] ;  /* 0x0007d00001087983 */ /* 0x000f280000300800 */
[----:B------:R-:W4:Y:S04]  /*6d730*/  LDL.LU R28, [R1+0x7cc] ;  /* 0x0007cc00011c7983 */ /* 0x000f280000300800 */
        /* <DEDUP_REMOVED lines=8> */
[----:B---3--:R3:W-:Y:S04]  /*6d7c0*/  STS.U8 [R14+UR5+0x10900], R11 ;  /* 0x0109000b0e007988 */ /* 0x0087e80008000005 */
[----:B------:R1:W-:Y:S04]  /*6d7d0*/  STS.U8 [R14+UR5+0xd100], R29 ;  /* 0x00d1001d0e007988 */ /* 0x0003e80008000005 */
[----:B------:R3:W-:Y:S04]  /*6d7e0*/  STS.U8 [R14+UR5+0xd180], R26 ;  /* 0x00d1801a0e007988 */ /* 0x0007e80008000005 */
[----:B0-----:R-:W2:Y:S04]  /*6d7f0*/  LDL.LU R18, [R1+0x72c] ;  /* 0x00072c0001127983 */ /* 0x001ea80000300800 */
[----:B-1----:R-:W2:Y:S04]  /*6d800*/  LDL.LU R20, [R1+0x6f0] ;  /* 0x0006f00001147983 */ /* 0x002ea80000300800 */
[----:B------:R-:W2:Y:S04]  /*6d810*/  LDL.LU R22, [R1+0x6ec] ;  /* 0x0006ec0001167983 */ /* 0x000ea80000300800 */
[----:B---3--:R-:W3:Y:S04]  /*6d820*/  LDL.LU R11, [R1+0x6b0] ;  /* 0x0006b000010b7983 */ /* 0x008ee80000300800 */
[----:B------:R-:W3:Y:S04]  /*6d830*/  LDL.LU R29, [R1+0x6ac] ;  /* 0x0006ac00011d7983 */ /* 0x000ee80000300800 */
[----:B------:R0:W-:Y:S04]  /*6d840*/  STS.U8 [R14+UR5+0xd900], R25 ;  /* 0x00d900190e007988 */ /* 0x0001e80008000005 */
[----:B------:R-:W3:Y:S04]  /*6d850*/  LDL.LU R26, [R1+0x670] ;  /* 0x00067000011a7983 */ /* 0x000ee80000300800 */
        /* <DEDUP_REMOVED lines=11> */
[----:B-----5:R-:W5:Y:S04]  /*6d910*/  LDL.LU R17, [R1+0x510] ;  /* 0x0005100001117983 */ /* 0x020f680000300800 */
[----:B0-----:R-:W5:Y:S04]  /*6d920*/  LDL.LU R13, [R1+0x50c] ;  /* 0x00050c00010d7983 */ /* 0x001f680000300800 */
[----:B------:R-:W-:Y:S04]  /*6d930*/  STS.U8 [R14+UR5+0x10980], R4 ;  /* 0x010980040e007988 */ /* 0x000fe80008000005 */
[----:B------:R0:W-:Y:S04]  /*6d940*/  STS.U8 [R14+UR5+0x11100], R3 ;  /* 0x011100030e007988 */ /* 0x0001e80008000005 */
[----:B0-----:R-:W5:Y:S04]  /*6d950*/  LDL.LU R3, [R1+0x4b0] ;  /* 0x0004b00001037983 */ /* 0x001f680000300800 */
[----:B------:R-:W5:Y:S04]  /*6d960*/  LDL.LU R4, [R1+0x4ac] ;  /* 0x0004ac0001047983 */ /* 0x000f680000300800 */
[----:B----4-:R0:W-:Y:S04]  /*6d970*/  STS.U8 [R14+UR5+0x11180], R2 ;  /* 0x011180020e007988 */ /* 0x0101e80008000005 */
[----:B0-----:R-:W4:Y:S04]  /*6d980*/  LDL.LU R2, [R1+0x470] ;  /* 0x0004700001027983 */ /* 0x001f280000300800 */
[----:B------:R-:W-:Y:S04]  /*6d990*/  STS.U8 [R14+UR5+0x11900], R27 ;  /* 0x0119001b0e007988 */ /* 0x000fe80008000005 */
[----:B------:R0:W-:Y:S04]  /*6d9a0*/  STS.U8 [R14+UR5+0x11980], R6 ;  /* 0x011980060e007988 */ /* 0x0001e80008000005 */
[----:B0-----:R-:W4:Y:S04]  /*6d9b0*/  LDL.LU R6, [R1+0x46c] ;  /* 0x00046c0001067983 */ /* 0x001f280000300800 */
        /* <DEDUP_REMOVED lines=8> */
[----:B------:R-:W-:Y:S04]  /*6da40*/  STS.U8 [R14+UR5+0x12180], R15 ;  /* 0x0121800f0e007988 */ /* 0x000fe80008000005 */
[----:B------:R-:W-:Y:S04]  /*6da50*/  STS.U8 [R14+UR5+0x12900], R8 ;  /* 0x012900080e007988 */ /* 0x000fe80008000005 */
[----:B------:R-:W-:Y:S04]  /*6da60*/  STS.U8 [R14+UR5+0x12980], R28 ;  /* 0x0129801c0e007988 */ /* 0x000fe80008000005 */
[----:B------:R-:W-:Y:S04]  /*6da70*/  STS.U8 [R14+UR5+0x13100], R7 ;  /* 0x013100070e007988 */ /* 0x000fe80008000005 */
[----:B------:R-:W-:Y:S04]  /*6da80*/  STS.U8 [R14+UR5+0x13980], R18 ;  /* 0x013980120e007988 */ /* 0x000fe80008000005 */
[----:B-----5:R0:W-:Y:S04]  /*6da90*/  STS.U8 [R14+UR5+0x17100], R3 ;  /* 0x017100030e007988 */ /* 0x0201e80008000005 */
[----:B0-----:R-:W5:Y:S04]  /*6daa0*/  LDL.LU R3, [R1+0x3b0] ;  /* 0x0003b00001037983 */ /* 0x001f680000300800 */
[----:B------:R0:W-:Y:S04]  /*6dab0*/  STS.U8 [R14+UR5+0x17180], R4 ;  /* 0x017180040e007988 */ /* 0x0001e80008000005 */
[----:B------:R-:W5:Y:S04]  /*6dac0*/  LDL.LU R27, [R1+0x3ac] ;  /* 0x0003ac00011b7983 */ /* 0x000f680000300800 */
[----:B0-----:R-:W5:Y:S04]  /*6dad0*/  LDL.LU R4, [R1+0x370] ;  /* 0x0003700001047983 */ /* 0x001f680000300800 */
[----:B------:R-:W-:Y:S04]  /*6dae0*/  STS.U8 [R14+UR5+0x14100], R20 ;  /* 0x014100140e007988 */ /* 0x000fe80008000005 */
[----:B------:R-:W-:Y:S04]  /*6daf0*/  STS.U8 [R14+UR5+0x14180], R22 ;  /* 0x014180160e007988 */ /* 0x000fe80008000005 */
[----:B----4-:R0:W-:Y:S04]  /*6db00*/  STS.U8 [R14+UR5+0x17900], R2 ;  /* 0x017900020e007988 */ /* 0x0101e80008000005 */
[----:B0-----:R-:W4:Y:S04]  /*6db10*/  LDL.LU R2, [R1+0x36c] ;  /* 0x00036c0001027983 */ /* 0x001f280000300800 */
[----:B------:R-:W4:Y:S04]  /*6db20*/  LDL.LU R15, [R1+0x330] ;  /* 0x00033000010f7983 */ /* 0x000f280000300800 */
[----:B------:R-:W4:Y:S04]  /*6db30*/  LDL.LU R8, [R1+0x32c] ;  /* 0x00032c0001087983 */ /* 0x000f280000300800 */
[----:B------:R-:W4:Y:S04]  /*6db40*/  LDL.LU R28, [R1+0x2d0] ;  /* 0x0002d000011c7983 */ /* 0x000f280000300800 */
        /* <DEDUP_REMOVED lines=8> */
[----:B--2---:R0:W-:Y:S04]  /*6dbd0*/  STS.U8 [R14+UR5+0x18900], R16 ;  /* 0x018900100e007988 */ /* 0x0041e80008000005 */
[----:B0-----:R-:W2:Y:S04]  /*6dbe0*/  LDL.LU R16, [R1+0x208] ;  /* 0x0002080001107983 */ /* 0x001ea80000300800 */
[----:B------:R0:W-:Y:S04]  /*6dbf0*/  STS.U8 [R14+UR5+0x14980], R29 ;  /* 0x0149801d0e007988 */ /* 0x0001e80008000005 */
[----:B------:R1:W-:Y:S04]  /*6dc00*/  STS.U8 [R14+UR5+0x15100], R26 ;  /* 0x0151001a0e007988 */ /* 0x0003e80008000005 */
[----:B------:R0:W-:Y:S04]  /*6dc10*/  STS.U8 [R14+UR5+0x15180], R25 ;  /* 0x015180190e007988 */ /* 0x0001e80008000005 */
[----:B------:R0:W-:Y:S04]  /*6dc20*/  STS.U8 [R14+UR5+0x15900], R24 ;  /* 0x015900180e007988 */ /* 0x0001e80008000005 */
[----:B------:R1:W-:Y:S04]  /*6dc30*/  STS.U8 [R14+UR5+0x15980], R23 ;  /* 0x015980170e007988 */ /* 0x0003e80008000005 */
[----:B------:R3:W-:Y:S04]  /*6dc40*/  STS.U8 [R14+UR5+0x16100], R21 ;  /* 0x016100150e007988 */ /* 0x0007e80008000005 */
[----:B0-----:R-:W2:Y:S04]  /*6dc50*/  LDL.LU R29, [R1+0x1cc] ;  /* 0x0001cc00011d7983 */ /* 0x001ea80000300800 */
[----:B-1----:R-:W2:Y:S04]  /*6dc60*/  LDL.LU R26, [R1+0x1c8] ;  /* 0x0001c800011a7983 */ /* 0x002ea80000300800 */
[----:B------:R-:W2:Y:S04]  /*6dc70*/  LDL.LU R25, [R1+0x18c] ;  /* 0x00018c0001197983 */ /* 0x000ea80000300800 */
[----:B------:R-:W2:Y:S04]  /*6dc80*/  LDL.LU R24, [R1+0x188] ;  /* 0x0001880001187983 */ /* 0x000ea80000300800 */
[----:B------:R-:W2:Y:S04]  /*6dc90*/  LDL.LU R23, [R1+0x150] ;  /* 0x0001500001177983 */ /* 0x000ea80000300800 */
[----:B------:R0:W-:Y:S04]  /*6dca0*/  STS.U8 [R14+UR5+0x16180], R19 ;  /* 0x016180130e007988 */ /* 0x0001e80008000005 */
        /* <DEDUP_REMOVED lines=10> */
[----:B-----5:R0:W-:Y:S04]  /*6dd50*/  STS.U8 [R14+UR5+0x19100], R3 ;  /* 0x019100030e007988 */ /* 0x0201e80008000005 */
[----:B0-----:R-:W5:Y:S04]  /*6dd60*/  LDL.LU R3, [R1+0x18] ;  /* 0x0000180001037983 */ /* 0x001f680000300800 */
[----:B------:R0:W-:Y:S04]  /*6dd70*/  STS.U8 [R14+UR5+0x19900], R4 ;  /* 0x019900040e007988 */ /* 0x0001e80008000005 */
[----:B0-----:R-:W5:Y:S04]  /*6dd80*/  LDL.LU R4, [R1+0x1188] ;  /* 0x0011880001047983 */ /* 0x001f680000300800 */
[----:B----4-:R0:W-:Y:S04]  /*6dd90*/  STS.U8 [R14+UR5+0x19980], R2 ;  /* 0x019980020e007988 */ /* 0x0101e80008000005 */
[----:B0-----:R-:W4:Y:S04]  /*6dda0*/  LDL.LU R2, [R1+0x1184] ;  /* 0x0011840001027983 */ /* 0x001f280000300800 */
[----:B------:R0:W-:Y:S04]  /*6ddb0*/  STS.U8 [R14+UR5+0x1b100], R6 ;  /* 0x01b100060e007988 */ /* 0x0001e80008000005 */
[----:B0-----:R-:W4:Y:S04]  /*6ddc0*/  LDL.LU R6, [R1+0x1148] ;  /* 0x0011480001067983 */ /* 0x001f280000300800 */
[----:B------:R0:W-:Y:S04]  /*6ddd0*/  STS.U8 [R14+UR5+0x1b180], R0 ;  /* 0x01b180000e007988 */ /* 0x0001e80008000005 */
[----:B0-----:R-:W4:Y:S04]  /*6dde0*/  LDL.LU R0, [R1+0x1144] ;  /* 0x0011440001007983 */ /* 0x001f280000300800 */
[----:B--2---:R0:W-:Y:S04]  /*6ddf0*/  STS.U8 [R14+UR5+0x1c180], R16 ;  /* 0x01c180100e007988 */ /* 0x0041e80008000005 */
[----:B0-----:R-:W2:Y:S04]  /*6de00*/  LDL.LU R16, [R1+0x1108] ;  /* 0x0011080001107983 */ /* 0x001ea80000300800 */
[----:B------:R0:W-:Y:S04]  /*6de10*/  STS.U8 [R14+UR5+0x1a980], R7 ;  /* 0x01a980070e007988 */ /* 0x0001e80008000005 */
[----:B------:R-:W-:Y:S04]  /*6de20*/  STS.U8 [R14+UR5+0x1f980], R10 ;  /* 0x01f9800a0e007988 */ /* 0x000fe80008000005 */
[----:B------:R-:W-:Y:S04]  /*6de30*/  STS.U8 [R14+UR5+0x19180], R27 ;  /* 0x0191801b0e007988 */ /* 0x000fe80008000005 */
        /* <DEDUP_REMOVED lines=8> */
[----:B------:R-:W-:Y:S04]  /*6dec0*/  STS.U8 [R14+UR5+0x1c980], R26 ;  /* 0x01c9801a0e007988 */ /* 0x000fe80008000005 */
[----:B------:R-:W-:Y:S04]  /*6ded0*/  STS.U8 [R14+UR5+0x1d100], R25 ;  /* 0x01d100190e007988 */ /* 0x000fe80008000005 */
[----:B------:R-:W-:Y:S04]  /*6dee0*/  STS.U8 [R14+UR5+0x1d180], R24 ;  /* 0x01d180180e007988 */ /* 0x000fe80008000005 */
[----:B------:R-:W-:Y:S04]  /*6def0*/  STS.U8 [R14+UR5+0x1d900], R23 ;  /* 0x01d900170e007988 */ /* 0x000fe80008000005 */
[----:B---3--:R-:W-:Y:S04]  /*6df00*/  STS.U8 [R14+UR5+0x1d980], R21 ;  /* 0x01d980150e007988 */ /* 0x008fe80008000005 */
[----:B------:R-:W-:Y:S04]  /*6df10*/  STS.U8 [R14+UR5+0x1e100], R19 ;  /* 0x01e100130e007988 */ /* 0x000fe80008000005 */
[----:B------:R-:W-:Y:S04]  /*6df20*/  STS.U8 [R14+UR5+0x1e180], R17 ;  /* 0x01e180110e007988 */ /* 0x000fe80008000005 */
[----:B------:R-:W-:Y:S04]  /*6df30*/  STS.U8 [R14+UR5+0x1e900], R13 ;  /* 0x01e9000d0e007988 */ /* 0x000fe80008000005 */
[----:B------:R-:W-:Y:S04]  /*6df40*/  STS.U8 [R14+UR5+0x1e980], R12 ;  /* 0x01e9800c0e007988 */ /* 0x000fe80008000005 */
[----:B------:R-:W-:Y:S04]  /*6df50*/  STS.U8 [R14+UR5+0x1f100], R11 ;  /* 0x01f1000b0e007988 */ /* 0x000fe80008000005 */
[----:B------:R-:W-:Y:S04]  /*6df60*/  STS.U8 [R14+UR5+0x1f900], R9 ;  /* 0x01f900090e007988 */ /* 0x000fe80008000005 */
[----:B-----5:R0:W-:Y:S04]  /*6df70*/  STS.U8 [R14+UR5+0x1f180], R3 ;  /* 0x01f180030e007988 */ /* 0x0201e80008000005 */
[----:B0-----:R-:W3:Y:S04]  /*6df80*/  LDL.LU R3, [R1+0x1104] ;  /* 0x0011040001037983 */ /* 0x001ee80000300800 */
        /* <DEDUP_REMOVED lines=9> */
[----:B------:R-:W4:Y:S04]  /*6e020*/  LDL.LU R8, [R1+0x1004] ;  /* 0x0010040001087983 */ /* 0x000f280000300800 */
[----:B------:R-:W4:Y:S04]  /*6e030*/  LDL.LU R28, [R1+0xfc8] ;  /* 0x000fc800011c7983 */ /* 0x000f280000300800 */
[----:B------:R0:W-:Y:S04]  /*6e040*/  STS.U8 [R7+UR5+0xa80], R0 ;  /* 0x000a800007007988 */ /* 0x0001e80008000005 */
        /* <DEDUP_REMOVED lines=15> */
[----:B--2---:R0:W-:Y:S04]  /*6e140*/  STS.U8 [R7+UR5+0x1200], R16 ;  /* 0x0012001007007988 */ /* 0x0041e80008000005 */
[----:B0-----:R-:W2:Y:S04]  /*6e150*/  LDL.LU R16, [R1+0xd88] ;  /* 0x000d880001107983 */ /* 0x001ea80000300800 */
[----:B------:R0:W-:Y:S04]  /*6e160*/  STS.U8 [R7+UR5+0xa00], R6 ;  /* 0x000a000607007988 */ /* 0x0001e80008000005 */
[----:B0-----:R-:W2:Y:S04]  /*6e170*/  LDL.LU R6, [R1+0xd84] ;  /* 0x000d840001067983 */ /* 0x001ea80000300800 */
[----:B---3--:R0:W-:Y:S04]  /*6e180*/  STS.U8 [R7+UR5+0x1280], R3 ;  /* 0x0012800307007988 */ /* 0x0081e80008000005 */
[----:B0-----:R-:W3:Y:S04]  /*6e190*/  LDL.LU R3, [R1+0xd48] ;  /* 0x000d480001037983 */ /* 0x001ee80000300800 */
[----:B-----5:R0:W-:Y:S04]  /*6e1a0*/  STS.U8 [R7+UR5+0x2a00], R4 ;  /* 0x002a000407007988 */ /* 0x0201e80008000005 */
[----:B0-----:R-:W5:Y:S04]  /*6e1b0*/  LDL.LU R4, [R1+0xd44] ;  /* 0x000d440001047983 */ /* 0x001f680000300800 */
[----:B----4-:R0:W-:Y:S04]  /*6e1c0*/  STS.U8 [R7+UR5+0x2a80], R2 ;  /* 0x002a800207007988 */ /* 0x0101e80008000005 */
[----:B0-----:R-:W4:Y:S04]  /*6e1d0*/  LDL.LU R2, [R1+0xd08] ;  /* 0x000d080001027983 */ /* 0x001f280000300800 */
[----:B------:R0:W-:Y:S04]  /*6e1e0*/  STS.U8 [R7+UR5+0x3a80], R0 ;  /* 0x003a800007007988 */ /* 0x0001e80008000005 */
[----:B0-----:R-:W4:Y:S04]  /*6e1f0*/  LDL.LU R0, [R1+0xd04] ;  /* 0x000d040001007983 */ /* 0x001f280000300800 */
[----:B--2---:R0:W-:Y:S04]  /*6e200*/  STS.U8 [R7+UR5+0x7a00], R16 ;  /* 0x007a001007007988 */ /* 0x0041e80008000005 */
[----:B0-----:R-:W2:Y:S04]  /*6e210*/  LDL.LU R16, [R1+0xcc8] ;  /* 0x000cc80001107983 */ /* 0x001ea80000300800 */
        /* <DEDUP_REMOVED lines=27> */
[----:B---3--:R0:W-:Y:S04]  /*6e3d0*/  STS.U8 [R7+UR5+0x8200], R3 ;  /* 0x0082000307007988 */ /* 0x0081e80008000005 */
[----:B0-----:R-:W3:Y:S04]  /*6e3e0*/  LDL.LU R3, [R1+0xbe8] ;  /* 0x000be80001037983 */ /* 0x001ee80000300800 */
[----:B------:R-:W3:Y:S04]  /*6e3f0*/  LDL.LU R15, [R1+0xbe4] ;  /* 0x000be400010f7983 */ /* 0x000ee80000300800 */
[----:B------:R-:W3:Y:S04]  /*6e400*/  LDL.LU R8, [R1+0xba8] ;  /* 0x000ba80001087983 */ /* 0x000ee80000300800 */
[----:B------:R-:W3:Y:S04]  /*6e410*/  LDL.LU R28, [R1+0xba4] ;  /* 0x000ba400011c7983 */ /* 0x000ee80000300800 */
[----:B-----5:R-:W-:Y:S04]  /*6e420*/  STS.U8 [R7+UR5+0x8280], R4 ;  /* 0x0082800407007988 */ /* 0x020fe80008000005 */
[----:B----4-:R0:W-:Y:S04]  /*6e430*/  STS.U8 [R7+UR5+0x8a00], R2 ;  /* 0x008a000207007988 */ /* 0x0101e80008000005 */
[----:B0-----:R-:W4:Y:S04]  /*6e440*/  LDL.LU R2, [R1+0xb68] ;  /* 0x000b680001027983 */ /* 0x001f280000300800 */
        /* <DEDUP_REMOVED lines=14> */
[----:B------:R0:W-:Y:S04]  /*6e530*/  STS.U8 [R7+UR5+0x8a80], R0 ;  /* 0x008a800007007988 */ /* 0x0001e80008000005 */
[----:B0-----:R-:W5:Y:S04]  /*6e540*/  LDL.LU R0, [R1+0x9a4] ;  /* 0x0009a40001007983 */ /* 0x001f680000300800 */
[----:B------:R-:W5:Y:S04]  /*6e550*/  LDL.LU R4, [R1+0x948] ;  /* 0x0009480001047983 */ /* 0x000f680000300800 */
[----:B--2---:R0:W-:Y:S04]  /*6e560*/  STS.U8 [R7+UR5+0x9200], R16 ;  /* 0x0092001007007988 */ /* 0x0041e80008000005 */
[----:B0-----:R-:W2:Y:S04]  /*6e570*/  LDL.LU R16, [R1+0x944] ;  /* 0x0009440001107983 */ /* 0x001ea80000300800 */
[----:B------:R0:W-:Y:S04]  /*6e580*/  STS.U8 [R7+UR5+0xa280], R6 ;  /* 0x00a2800607007988 */ /* 0x0001e80008000005 */
[----:B0-----:R-:W2:Y:S04]  /*6e590*/  LDL.LU R6, [R1+0x908] ;  /* 0x0009080001067983 */ /* 0x001ea80000300800 */
[----:B------:R-:W-:Y:S04]  /*6e5a0*/  STS.U8 [R7+UR5+0x9280], R10 ;  /* 0x0092800a07007988 */ /* 0x000fe80008000005 */
[----:B------:R-:W-:Y:S04]  /*6e5b0*/  STS.U8 [R7+UR5+0x9a00], R14 ;  /* 0x009a000e07007988 */ /* 0x000fe80008000005 */
[----:B------:R-:W-:Y:S04]  /*6e5c0*/  STS.U8 [R7+UR5+0x9a80], R9 ;  /* 0x009a800907007988 */ /* 0x000fe80008000005 */
[----:B------:R-:W-:Y:S04]  /*6e5d0*/  STS.U8 [R7+UR5+0xa200], R27 ;  /* 0x00a2001b07007988 */ /* 0x000fe80008000005 */
[----:B---3--:R0:W-:Y:S04]  /*6e5e0*/  STS.U8 [R7+UR5+0xaa00], R3 ;  /* 0x00aa000307007988 */ /* 0x0081e80008000005 */
[----:B0-----:R-:W3:Y:S04]  /*6e5f0*/  LDL.LU R3, [R1+0x904] ;  /* 0x0009040001037983 */ /* 0x001ee80000300800 */
[----:B----4-:R0:W-:Y:S04]  /*6e600*/  STS.U8 [R7+UR5+0xba00], R2 ;  /* 0x00ba000207007988 */ /* 0x0101e80008000005 */
[----:B0-----:R-:W4:Y:S04]  /*6e610*/  LDL.LU R2, [R1+0x8c8] ;  /* 0x0008c80001027983 */ /* 0x001f280000300800 */
        /* <DEDUP_REMOVED lines=8> */
[----:B--2---:R0:W-:Y:S04]  /*6e6a0*/  STS.U8 [R7+UR5+0xfa80], R16 ;  /* 0x00fa801007007988 */ /* 0x0041e80008000005 */
[----:B0-----:R-:W2:Y:S04]  /*6e6b0*/  LDL.LU R16, [R1+0x804] ;  /* 0x0008040001107983 */ /* 0x001ea80000300800 */
[----:B------:R0:W-:Y:S04]  /*6e6c0*/  STS.U8 [R7+UR5+0xaa80], R15 ;  /* 0x00aa800f07007988 */ /* 0x0001e80008000005 */
[----:B------:R1:W-:Y:S04]  /*6e6d0*/  STS.U8 [R7+UR5+0xb200], R8 ;  /* 0x00b2000807007988 */ /* 0x0003e80008000005 */
[----:B------:R0:W-:Y:S04]  /*6e6e0*/  STS.U8 [R7+UR5+0xb280], R28 ;  /* 0x00b2801c07007988 */ /* 0x0001e80008000005 */
[----:B------:R-:W-:Y:S04]  /*6e6f0*/  STS.U8 [R7+UR5+0xba80], R18 ;  /* 0x00ba801207007988 */ /* 0x000fe80008000005 */
[----:B------:R-:W-:Y:S04]  /*6e700*/  STS.U8 [R7+UR5+0xc200], R20 ;  /* 0x00c2001407007988 */ /* 0x000fe80008000005 */
[----:B------:R-:W-:Y:S04]  /*6e710*/  STS.U8 [R7+UR5+0xc280], R22 ;  /* 0x00c2801607007988 */ /* 0x000fe80008000005 */
[----:B0-----:R-:W2:Y:S04]  /*6e720*/  LDL.LU R15, [R1+0x7c8] ;  /* 0x0007c800010f7983 */ /* 0x001ea80000300800 */
[----:B-1----:R-:W2:Y:S04]  /*6e730*/  LDL.LU R8, [R1+0x7c4] ;  /* 0x0007c40001087983 */ /* 0x002ea80000300800 */
        /* <DEDUP_REMOVED lines=29> */
[----:B----4-:R0:W-:Y:S04]  /*6e910*/  STS.U8 [R7+UR5+0x10a00], R2 ;  /* 0x010a000207007988 */ /* 0x0101e80008000005 */
[----:B0-----:R-:W4:Y:S04]  /*6e920*/  LDL.LU R2, [R1+0x4a8] ;  /* 0x0004a80001027983 */ /* 0x001f280000300800 */
[----:B------:R-:W4:Y:S04]  /*6e930*/  LDL.LU R6, [R1+0x4a4] ;  /* 0x0004a40001067983 */ /* 0x000f280000300800 */
[----:B-----5:R0:W-:Y:S04]  /*6e940*/  STS.U8 [R7+UR5+0x10a80], R0 ;  /* 0x010a800007007988 */ /* 0x0201e80008000005 */
[----:B0-----:R-:W5:Y:S04]  /*6e950*/  LDL.LU R0, [R1+0x468] ;  /* 0x0004680001007983 */ /* 0x001f680000300800 */
[----:B------:R0:W-:Y:S04]  /*6e960*/  STS.U8 [R7+UR5+0x12200], R4 ;  /* 0x0122000407007988 */ /* 0x0001e80008000005 */
[----:B0-----:R-:W5:Y:S04]  /*6e970*/  LDL.LU R4, [R1+0x464] ;  /* 0x0004640001047983 */ /* 0x001f680000300800 */
[----:B--2---:R0:W-:Y:S04]  /*6e980*/  STS.U8 [R7+UR5+0x12280], R16 ;  /* 0x0122801007007988 */ /* 0x0041e80008000005 */
[----:B0-----:R-:W2:Y:S04]  /*6e990*/  LDL.LU R16, [R1+0x428] ;  /* 0x0004280001107983 */ /* 0x001ea80000300800 */
[----:B------:R-:W-:Y:S04]  /*6e9a0*/  STS.U8 [R7+UR5+0x11200], R10 ;  /* 0x0112000a07007988 */ /* 0x000fe80008000005 */
[----:B------:R-:W-:Y:S04]  /*6e9b0*/  STS.U8 [R7+UR5+0x11280], R14 ;  /* 0x0112800e07007988 */ /* 0x000fe80008000005 */
[----:B------:R-:W-:Y:S04]  /*6e9c0*/  STS.U8 [R7+UR5+0x11a00], R9 ;  /* 0x011a000907007988 */ /* 0x000fe80008000005 */
[----:B------:R-:W-:Y:S04]  /*6e9d0*/  STS.U8 [R7+UR5+0x11a80], R27 ;  /* 0x011a801b07007988 */ /* 0x000fe80008000005 */
[----:B---3--:R0:W-:Y:S04]  /*6e9e0*/  STS.U8 [R7+UR5+0x13280], R3 ;  /* 0x0132800307007988 */ /* 0x0081e80008000005 */
[----:B0-----:R-:W3:Y:S04]  /*6e9f0*/  LDL.LU R3, [R1+0x424] ;  /* 0x0004240001037983 */ /* 0x001ee80000300800 */
[----:B------:R-:W-:Y:S04]  /*6ea00*/  STS.U8 [R7+UR5+0x16200], R17 ;  /* 0x0162001107007988 */ /* 0x000fe80008000005 */
[----:B------:R-:W-:Y:S04]  /*6ea10*/  STS.U8 [R7+UR5+0x16a00], R12 ;  /* 0x016a000c07007988 */ /* 0x000fe80008000005 */
[----:B------:R-:W-:Y:S04]  /*6ea20*/  STS.U8 [R7+UR5+0x16a80], R11 ;  /* 0x016a800b07007988 */ /* 0x000fe80008000005 */
        /* <DEDUP_REMOVED lines=8> */
[----:B-----5:R0:W-:Y:S04]  /*6eab0*/  STS.U8 [R7+UR5+0x17a00], R0 ;  /* 0x017a000007007988 */ /* 0x0201e80008000005 */
[----:B0-----:R-:W5:Y:S04]  /*6eac0*/  LDL.LU R0, [R1+0x328] ;  /* 0x0003280001007983 */ /* 0x001f680000300800 */
[----:B------:R-:W5:Y:S04]  /*6ead0*/  LDL.LU R14, [R1+0x31c] ;  /* 0x00031c00010e7983 */ /* 0x000f680000300800 */
[----:B------:R-:W5:Y:S04]  /*6eae0*/  LDL.LU R9, [R1+0x2c8] ;  /* 0x0002c80001097983 */ /* 0x000f680000300800 */
[----:B------:R-:W5:Y:S04]  /*6eaf0*/  LDL.LU R27, [R1+0x2c4] ;  /* 0x0002c400011b7983 */ /* 0x000f680000300800 */
        /* <DEDUP_REMOVED lines=14> */
[----:B------:R-:W2:Y:S04]  /*6ebe0*/  LDL.LU R22, [R1+0x1c4] ;  /* 0x0001c40001167983 */ /* 0x000ea80000300800 */
        /* <DEDUP_REMOVED lines=14> */
[----:B0-----:R-:W2:Y:S04]  /*6ecd0*/  LDL.LU R19, [R1+0x100] ;  /* 0x0001000001137983 */ /* 0x001ea80000300800 */
[----:B-1----:R-:W2:Y:S04]  /*6ece0*/  LDL.LU R6, [R1+0x3c] ;  /* 0x00003c0001067983 */ /* 0x002ea80000300800 */
[----:B------:R-:W2:Y:S04]  /*6ecf0*/  LDL.LU R4, [R1+0x2c] ;  /* 0x00002c0001047983 */ /* 0x000ea80000300800 */
[----:B---3--:R0:W-:Y:S04]  /*6ed00*/  STS.U8 [R7+UR5+0x18280], R3 ;  /* 0x0182800307007988 */ /* 0x0081e80008000005 */
[----:B0-----:R-:W3:Y:S04]  /*6ed10*/  LDL.LU R3, [R1+0x14] ;  /* 0x0000140001037983 */ /* 0x001ee80000300800 */
[----:B----4-:R0:W-:Y:S04]  /*6ed20*/  STS.U8 [R7+UR5+0x18a00], R2 ;  /* 0x018a000207007988 */ /* 0x0101e80008000005 */
[----:B0-----:R-:W4:Y:S04]  /*6ed30*/  LDL.LU R2, [R1+0x10] ;  /* 0x0000100001027983 */ /* 0x001f280000300800 */
        /* <DEDUP_REMOVED lines=8> */
[----:B-----5:R0:W-:Y:S04]  /*6edc0*/  STS.U8 [R7+UR5+0x1a200], R0 ;  /* 0x01a2000007007988 */ /* 0x0201e80008000005 */
[----:B0-----:R-:W5:Y:S04]  /*6edd0*/  LDL.LU R0, [R1+0x117c] ;  /* 0x00117c0001007983 */ /* 0x001f680000300800 */
        /* <DEDUP_REMOVED lines=11> */
[----:B------:R0:W-:Y:S04]  /*6ee90*/  STS.U8 [R7+UR5+0x1ea00], R6 ;  /* 0x01ea000607007988 */ /* 0x0001e80008000005 */
[----:B------:R1:W-:Y:S04]  /*6eea0*/  STS.U8 [R7+UR5+0x1ea80], R4 ;  /* 0x01ea800407007988 */ /* 0x0003e80008000005 */
[----:B0-----:R-:W2:Y:S04]  /*6eeb0*/  LDL.LU R6, [R1+0x113c] ;  /* 0x00113c0001067983 */ /* 0x001ea80000300800 */
[----:B-1----:R-:W2:Y:S04]  /*6eec0*/  LDL.LU R4, [R1+0x1100] ;  /* 0x0011000001047983 */ /* 0x002ea80000300800 */
        /* <DEDUP_REMOVED lines=9> */
[----:B---3--:R-:W-:Y:S04]  /*6ef60*/  STS.U8 [R7+UR5+0x1f200], R3 ;  /* 0x01f2000307007988 */ /* 0x008fe80008000005 */
[----:B----4-:R0:W-:Y:S04]  /*6ef70*/  STS.U8 [R7+UR5+0x1f280], R2 ;  /* 0x01f2800207007988 */ /* 0x0101e80008000005 */
[----:B0-----:R-:W3:Y:S04]  /*6ef80*/  LDL.LU R2, [R1+0x10fc] ;  /* 0x0010fc0001027983 */ /* 0x001ee80000300800 */
[----:B------:R-:W4:Y:S04]  /*6ef90*/  LDL.LU R3, [R1+0x10c0] ;  /* 0x0010c00001037983 */ /* 0x000f280000300800 */
[----:B------:R0:W-:Y:S04]  /*6efa0*/  STS.U8 [R7+UR5+0x1fa80], R12 ;  /* 0x01fa800c07007988 */ /* 0x0001e80008000005 */
[----:B------:R1:W-:Y:S04]  /*6efb0*/  STS.U8 [R7+UR5+0x1fa00], R11 ;  /* 0x01fa000b07007988 */ /* 0x0003e80008000005 */
[----:B0-----:R-:W4:Y:S04]  /*6efc0*/  LDL.LU R12, [R1+0x10bc] ;  /* 0x0010bc00010c7983 */ /* 0x001f280000300800 */
[----:B-1----:R-:W4:Y:S04]  /*6efd0*/  LDL.LU R7, [R1+0x1080] ;  /* 0x0010800001077983 */ /* 0x002f280000300800 */
[----:B------:R-:W4:Y:S04]  /*6efe0*/  LDL.LU R11, [R1+0x107c] ;  /* 0x00107c00010b7983 */ /* 0x000f280000300800 */
        /* <DEDUP_REMOVED lines=23> */
[----:B0-----:R-:W2:Y:S04]  /*6f160*/  LDL.LU R6, [R1+0xdbc] ;  /* 0x000dbc0001067983 */ /* 0x001ea80000300800 */
[----:B------:R-:W-:Y:S04]  /*6f170*/  STS.U8 [R8+UR5+0x1300], R4 ;  /* 0x0013000408007988 */ /* 0x000fe80008000005 */
[----:B---3--:R0:W-:Y:S04]  /*6f180*/  STS.U8 [R8+UR5+0x1380], R2 ;  /* 0x0013800208007988 */ /* 0x0081e80008000005 */
[----:B0-----:R-:W3:Y:S04]  /*6f190*/  LDL.LU R2, [R1+0xd80] ;  /* 0x000d800001027983 */ /* 0x001ee80000300800 */
[----:B----4-:R0:W-:Y:S04]  /*6f1a0*/  STS.U8 [R8+UR5+0x1b00], R3 ;  /* 0x001b000308007988 */ /* 0x0101e80008000005 */
[----:B------:R-:W4:Y:S04]  /*6f1b0*/  LDL.LU R4, [R1+0xd7c] ;  /* 0x000d7c0001047983 */ /* 0x000f280000300800 */
[----:B0-----:R-:W4:Y:S04]  /*6f1c0*/  LDL.LU R3, [R1+0xd40] ;  /* 0x000d400001037983 */ /* 0x001f280000300800 */
[----:B------:R-:W-:Y:S04]  /*6f1d0*/  STS.U8 [R8+UR5+0x1b80], R12 ;  /* 0x001b800c08007988 */ /* 0x000fe80008000005 */
[----:B-----5:R0:W-:Y:S04]  /*6f1e0*/  STS.U8 [R8+UR5+0x2b00], R0 ;  /* 0x002b000008007988 */ /* 0x0201e80008000005 */
[----:B0-----:R-:W5:Y:S04]  /*6f1f0*/  LDL.LU R0, [R1+0xd3c] ;  /* 0x000d3c0001007983 */ /* 0x001f680000300800 */
        /* <DEDUP_REMOVED lines=8> */
[----:B------:R0:W-:Y:S04]  /*6f280*/  STS.U8 [R8+UR5+0x6b00], R19 ;  /* 0x006b001308007988 */ /* 0x0001e80008000005 */
[----:B------:R1:W-:Y:S04]  /*6f290*/  STS.U8 [R8+UR5+0x6b80], R13 ;  /* 0x006b800d08007988 */ /* 0x0003e80008000005 */
[----:B0-----:R-:W5:Y:S04]  /*6f2a0*/  LDL.LU R19, [R1+0xd00] ;  /* 0x000d000001137983 */ /* 0x001f680000300800 */
[----:B-1----:R-:W5:Y:S04]  /*6f2b0*/  LDL.LU R13, [R1+0xcfc] ;  /* 0x000cfc00010d7983 */ /* 0x002f680000300800 */
[----:B--2---:R0:W-:Y:S04]  /*6f2c0*/  STS.U8 [R8+UR5+0x7300], R16 ;  /* 0x0073001008007988 */ /* 0x0041e80008000005 */
[----:B0-----:R-:W2:Y:S04]  /*6f2d0*/  LDL.LU R16, [R1+0xcc0] ;  /* 0x000cc00001107983 */ /* 0x001ea80000300800 */
        /* <DEDUP_REMOVED lines=31> */
[----:B------:R-:W4:Y:S04]  /*6f4d0*/  LDL.LU R21, [R1+0xa20] ;  /* 0x000a200001157983 */ /* 0x000f280000300800 */
[----:B------:R1:W-:Y:S04]  /*6f4e0*/  STS.U8 [R8+UR5+0x8300], R3 ;  /* 0x0083000308007988 */ /* 0x0003e80008000005 */
[----:B-----5:R5:W-:Y:S04]  /*6f4f0*/  STS.U8 [R8+UR5+0x8380], R0 ;  /* 0x0083800008007988 */ /* 0x020be80008000005 */
[----:B0-----:R-:W4:Y:S04]  /*6f500*/  LDL.LU R4, [R1+0xa1c] ;  /* 0x000a1c0001047983 */ /* 0x001f280000300800 */
[----:B-1----:R-:W4:Y:S04]  /*6f510*/  LDL.LU R3, [R1+0x9e0] ;  /* 0x0009e00001037983 */ /* 0x002f280000300800 */
[----:B-----5:R-:W5:Y:S04]  /*6f520*/  LDL.LU R0, [R1+0x9dc] ;  /* 0x0009dc0001007983 */ /* 0x020f680000300800 */
[----:B------:R0:W-:Y:S04]  /*6f530*/  STS.U8 [R8+UR5+0x8b00], R19 ;  /* 0x008b001308007988 */ /* 0x0001e80008000005 */
[----:B0-----:R-:W5:Y:S04]  /*6f540*/  LDL.LU R19, [R1+0x9a0] ;  /* 0x0009a00001137983 */ /* 0x001f680000300800 */
[----:B--2---:R0:W-:Y:S04]  /*6f550*/  STS.U8 [R8+UR5+0x9300], R16 ;  /* 0x0093001008007988 */ /* 0x0041e80008000005 */
[----:B0-----:R-:W2:Y:S04]  /*6f560*/  LDL.LU R16, [R1+0x99c] ;  /* 0x00099c0001107983 */ /* 0x001ea80000300800 */
[----:B------:R0:W-:Y:S04]  /*6f570*/  STS.U8 [R8+UR5+0x8b80], R13 ;  /* 0x008b800d08007988 */ /* 0x0001e80008000005 */
[----:B0-----:R-:W2:Y:S04]  /*6f580*/  LDL.LU R13, [R1+0x940] ;  /* 0x00094000010d7983 */ /* 0x001ea80000300800 */
[----:B---3--:R0:W-:Y:S04]  /*6f590*/  STS.U8 [R8+UR5+0x9380], R2 ;  /* 0x0093800208007988 */ /* 0x0081e80008000005 */
[----:B0-----:R-:W3:Y:S04]  /*6f5a0*/  LDL.LU R2, [R1+0x93c] ;  /* 0x00093c0001027983 */ /* 0x001ee80000300800 */
[----:B------:R0:W-:Y:S04]  /*6f5b0*/  STS.U8 [R8+UR5+0xa380], R6 ;  /* 0x00a3800608007988 */ /* 0x0001e80008000005 */
[----:B0-----:R-:W3:Y:S04]  /*6f5c0*/  LDL.LU R6, [R1+0x900] ;  /* 0x0009000001067983 */ /* 0x001ee80000300800 */
[----:B----4-:R0:W-:Y:S04]  /*6f5d0*/  STS.U8 [R8+UR5+0xe380], R4 ;  /* 0x00e3800408007988 */ /* 0x0101e80008000005 */
[----:B------:R1:W-:Y:S04]  /*6f5e0*/  STS.U8 [R8+UR5+0xeb00], R3 ;  /* 0x00eb000308007988 */ /* 0x0003e80008000005 */
[----:B-----5:R4:W-:Y:S04]  /*6f5f0*/  STS.U8 [R8+UR5+0xeb80], R0 ;  /* 0x00eb800008007988 */ /* 0x0209e80008000005 */
[----:B0-----:R-:W5:Y:S04]  /*6f600*/  LDL.LU R4, [R1+0x8fc] ;  /* 0x0008fc0001047983 */ /* 0x001f680000300800 */
[----:B-1----:R-:W5:Y:S04]  /*6f610*/  LDL.LU R3, [R1+0x8c0] ;  /* 0x0008c00001037983 */ /* 0x002f680000300800 */
[----:B----4-:R-:W4:Y:S04]  /*6f620*/  LDL.LU R0, [R1+0x8bc] ;  /* 0x0008bc0001007983 */ /* 0x010f280000300800 */
        /* <DEDUP_REMOVED lines=43> */
[----:B------:R0:W-:Y:S04]  /*6f8e0*/  STS.U8 [R8+UR5+0x10300], R6 ;  /* 0x0103000608007988 */ /* 0x0001e80008000005 */
[----:B------:R-:W3:Y:S04]  /*6f8f0*/  LDL.LU R13, [R1+0x53c] ;  /* 0x00053c00010d7983 */ /* 0x000ee80000300800 */
[----:B-----5:R1:W-:Y:S04]  /*6f900*/  STS.U8 [R8+UR5+0x10380], R4 ;  /* 0x0103800408007988 */ /* 0x0203e80008000005 */
[----:B0-----:R-:W5:Y:S04]  /*6f910*/  LDL.LU R6, [R1+0x500] ;  /* 0x0005000001067983 */ /* 0x001f680000300800 */
[----:B----4-:R0:W-:Y:S04]  /*6f920*/  STS.U8 [R8+UR5+0x10b80], R0 ;  /* 0x010b800008007988 */ /* 0x0101e80008000005 */
[----:B-1----:R-:W4:Y:S04]  /*6f930*/  LDL.LU R4, [R1+0x4fc] ;  /* 0x0004fc0001047983 */ /* 0x002f280000300800 */
[----:B0-----:R-:W4:Y:S04]  /*6f940*/  LDL.LU R0, [R1+0x4a0] ;  /* 0x0004a00001007983 */ /* 0x001f280000300800 */
[----:B------:R0:W-:Y:S04]  /*6f950*/  STS.U8 [R8+UR5+0x10b00], R3 ;  /* 0x010b000308007988 */ /* 0x0001e80008000005 */
[----:B0-----:R-:W4:Y:S04]  /*6f960*/  LDL.LU R3, [R1+0x49c] ;  /* 0x00049c0001037983 */ /* 0x001f280000300800 */
[----:B--2---:R0:W-:Y:S04]  /*6f970*/  STS.U8 [R8+UR5+0x11300], R16 ;  /* 0x0113001008007988 */ /* 0x0041e80008000005 */
[----:B0-----:R-:W2:Y:S04]  /*6f980*/  LDL.LU R16, [R1+0x460] ;  /* 0x0004600001107983 */ /* 0x001ea80000300800 */
[----:B------:R-:W-:Y:S04]  /*6f990*/  STS.U8 [R8+UR5+0x11380], R12 ;  /* 0x0113800c08007988 */ /* 0x000fe80008000005 */
[----:B------:R-:W-:Y:S04]  /*6f9a0*/  STS.U8 [R8+UR5+0x11b00], R7 ;  /* 0x011b000708007988 */ /* 0x000fe80008000005 */
[----:B---3--:R0:W-:Y:S04]  /*6f9b0*/  STS.U8 [R8+UR5+0x12300], R2 ;  /* 0x0123000208007988 */ /* 0x0081e80008000005 */
[----:B0-----:R-:W3:Y:S04]  /*6f9c0*/  LDL.LU R2, [R1+0x45c] ;  /* 0x00045c0001027983 */ /* 0x001ee80000300800 */
[----:B------:R0:W-:Y:S04]  /*6f9d0*/  STS.U8 [R8+UR5+0x15b80], R21 ;  /* 0x015b801508007988 */ /* 0x0001e80008000005 */
[----:B------:R1:W-:Y:S04]  /*6f9e0*/  STS.U8 [R8+UR5+0x16300], R19 ;  /* 0x0163001308007988 */ /* 0x0003e80008000005 */
[----:B------:R-:W-:Y:S04]  /*6f9f0*/  STS.U8 [R8+UR5+0x16380], R13 ;  /* 0x0163800d08007988 */ /* 0x000fe80008000005 */
[----:B0-----:R-:W3:Y:S04]  /*6fa00*/  LDL.LU R21, [R1+0x420] ;  /* 0x0004200001157983 */ /* 0x001ee80000300800 */
[----:B-----5:R0:W-:Y:S04]  /*6fa10*/  STS.U8 [R8+UR5+0x16b00], R6 ;  /* 0x016b000608007988 */ /* 0x0201e80008000005 */
[----:B-1----:R-:W5:Y:S04]  /*6fa20*/  LDL.LU R19, [R1+0x41c] ;  /* 0x00041c0001137983 */ /* 0x002f680000300800 */
[----:B0-----:R-:W5:Y:S04]  /*6fa30*/  LDL.LU R6, [R1+0x3e0] ;  /* 0x0003e00001067983 */ /* 0x001f680000300800 */
[----:B----4-:R0:W-:Y:S04]  /*6fa40*/  STS.U8 [R8+UR5+0x17300], R0 ;  /* 0x0173000008007988 */ /* 0x0101e80008000005 */
        /* <DEDUP_REMOVED lines=40> */
[----:B---3--:R0:W-:Y:S04]  /*6fcd0*/  STS.U8 [R8+UR5+0x17b80], R2 ;  /* 0x017b800208007988 */ /* 0x0081e80008000005 */
[----:B0-----:R-:W3:Y:S04]  /*6fce0*/  LDL.LU R2, [R1+0xf8] ;  /* 0x0000f80001027983 */ /* 0x001ee80000300800 */
[----:B------:R0:W-:Y:S04]  /*6fcf0*/  STS.U8 [R8+UR5+0x18300], R21 ;  /* 0x0183001508007988 */ /* 0x0001e80008000005 */
[----:B-----5:R1:W-:Y:S04]  /*6fd00*/  STS.U8 [R8+UR5+0x18380], R19 ;  /* 0x0183801308007988 */ /* 0x0203e80008000005 */
[----:B0-----:R-:W5:Y:S04]  /*6fd10*/  LDL.LU R21, [R1+0x4c] ;  /* 0x00004c0001157983 */ /* 0x001f680000300800 */
[----:B------:R0:W-:Y:S04]  /*6fd20*/  STS.U8 [R8+UR5+0x18b00], R6 ;  /* 0x018b000608007988 */ /* 0x0001e80008000005 */
[----:B-1----:R-:W5:Y:S04]  /*6fd30*/  LDL.LU R19, [R1+0x40] ;  /* 0x0000400001137983 */ /* 0x002f680000300800 */
[----:B0-----:R-:W5:Y:S04]  /*6fd40*/  LDL.LU R6, [R1+0xc] ;  /* 0x00000c0001067983 */ /* 0x001f680000300800 */
[----:B----4-:R0:W-:Y:S04]  /*6fd50*/  STS.U8 [R8+UR5+0x18b80], R0 ;  /* 0x018b800008007988 */ /* 0x0101e80008000005 */
[----:B------:R1:W-:Y:S04]  /*6fd60*/  STS.U8 [R8+UR5+0x19300], R13 ;  /* 0x0193000d08007988 */ /* 0x0003e80008000005 */
[----:B0-----:R-:W4:Y:S04]  /*6fd70*/  LDL.LU R0, [R1+0x8] ;  /* 0x0000080001007983 */ /* 0x001f280000300800 */
[----:B-1----:R-:W4:Y:S04]  /*6fd80*/  LDL.LU R13, [R1+0x33ec] ;  /* 0x0033ec00010d7983 */ /* 0x002f280000300800 */
        /* <DEDUP_REMOVED lines=19> */
[----:B------:R-:W-:Y:S04]  /*6fec0*/  STS.U8 [R8+UR5+0x1d300], R25 ;  /* 0x01d3001908007988 */ /* 0x000fe80008000005 */
[----:B------:R-:W-:Y:S04]  /*6fed0*/  STS.U8 [R8+UR5+0x1d380], R24 ;  /* 0x01d3801808007988 */ /* 0x000fe80008000005 */
[----:B0-----:R-:W2:Y:S04]  /*6fee0*/  LDL.LU R4, [R1+0x1174] ;  /* 0x0011740001047983 */ /* 0x001ea80000300800 */
[----:B-1----:R-:W2:Y:S04]  /*6fef0*/  LDL.LU R3, [R1+0x1138] ;  /* 0x0011380001037983 */ /* 0x002ea80000300800 */
[----:B------:R-:W-:Y:S01]  /*6ff00*/  STS.U8 [R8+UR5+0x1db00], R23 ;  /* 0x01db001708007988 */ /* 0x000fe20008000005 */
[----:B------:R-:W-:-:S03]  /*6ff10*/  LOP3.LUT R7, R5, 0x40, RZ, 0x3c, !PT ;  /* 0x0000004005077812 */ /* 0x000fc600078e3cff */
[----:B---3--:R0:W-:Y:S04]  /*6ff20*/  STS.U8 [R8+UR5+0x1e380], R2 ;  /* 0x01e3800208007988 */ /* 0x0081e80008000005 */
[----:B0-----:R-:W3:Y:S04]  /*6ff30*/  LDL.LU R2, [R1+0x1134] ;  /* 0x0011340001027983 */ /* 0x001ee80000300800 */
[----:B-----5:R-:W-:Y:S04]  /*6ff40*/  STS.U8 [R8+UR5+0x1eb00], R21 ;  /* 0x01eb001508007988 */ /* 0x020fe80008000005 */
[----:B------:R-:W-:Y:S04]  /*6ff50*/  STS.U8 [R8+UR5+0x1eb80], R19 ;  /* 0x01eb801308007988 */ /* 0x000fe80008000005 */
[----:B------:R-:W-:Y:S04]  /*6ff60*/  STS.U8 [R8+UR5+0x1f300], R6 ;  /* 0x01f3000608007988 */ /* 0x000fe80008000005 */
[----:B----4-:R0:W-:Y:S04]  /*6ff70*/  STS.U8 [R8+UR5+0x1f380], R0 ;  /* 0x01f3800008007988 */ /* 0x0101e80008000005 */
[----:B------:R1:W-:Y:S04]  /*6ff80*/  STS.U8 [R8+UR5+0x1fb00], R13 ;  /* 0x01fb000d08007988 */ /* 0x0003e80008000005 */
[----:B0-----:R-:W4:Y:S04]  /*6ff90*/  LDL.LU R0, [R1+0x10f4] ;  /* 0x0010f40001007983 */ /* 0x001f280000300800 */
[----:B------:R-:W5:Y:S04]  /*6ffa0*/  LDL.LU R17, [R1+0x10f8] ;  /* 0x0010f80001117983 */ /* 0x000f680000300800 */
        /* <DEDUP_REMOVED lines=17> */
[----:B--2---:R0:W-:Y:S04]  /*700c0*/  STS.U8 [R7+UR5+0x400], R16 ;  /* 0x0004001007007988 */ /* 0x0041e80008000005 */
[----:B0-----:R-:W2:Y:S04]  /*700d0*/  LDL.LU R16, [R1+0xe94] ;  /* 0x000e940001107983 */ /* 0x001ea80000300800 */
[----:B------:R-:W2:Y:S04]  /*700e0*/  LDL.LU R25, [R1+0xe58] ;  /* 0x000e580001197983 */ /* 0x000ea80000300800 */
[----:B------:R-:W2:Y:S04]  /*700f0*/  LDL.LU R24, [R1+0xe54] ;  /* 0x000e540001187983 */ /* 0x000ea80000300800 */
[----:B------:R-:W2:Y:S04]  /*70100*/  LDL.LU R23, [R1+0xe18] ;  /* 0x000e180001177983 */ /* 0x000ea80000300800 */
[----:B------:R-:W2:Y:S04]  /*70110*/  LDL.LU R21, [R1+0xe14] ;  /* 0x000e140001157983 */ /* 0x000ea80000300800 */
[----:B------:R0:W-:Y:S04]  /*70120*/  STS.U8 [R7+UR5+0x480], R4 ;  /* 0x0004800407007988 */ /* 0x0001e80008000005 */
[----:B0-----:R-:W2:Y:S04]  /*70130*/  LDL.LU R4, [R1+0xdb8] ;  /* 0x000db80001047983 */ /* 0x001ea80000300800 */
[----:B------:R0:W-:Y:S04]  /*70140*/  STS.U8 [R7+UR5+0xc00], R3 ;  /* 0x000c000307007988 */ /* 0x0001e80008000005 */
[----:B0-----:R-:W2:Y:S04]  /*70150*/  LDL.LU R3, [R1+0xdb4] ;  /* 0x000db40001037983 */ /* 0x001ea80000300800 */
[----:B---3--:R0:W-:Y:S04]  /*70160*/  STS.U8 [R7+UR5+0xc80], R2 ;  /* 0x000c800207007988 */ /* 0x0081e80008000005 */
[----:B0-----:R-:W3:Y:S04]  /*70170*/  LDL.LU R2, [R1+0xd78] ;  /* 0x000d780001027983 */ /* 0x001ee80000300800 */
[----:B----4-:R0:W-:Y:S04]  /*70180*/  STS.U8 [R7+UR5+0x1480], R0 ;  /* 0x0014800007007988 */ /* 0x0101e80008000005 */
[----:B0-----:R-:W4:Y:S04]  /*70190*/  LDL.LU R0, [R1+0xd74] ;  /* 0x000d740001007983 */ /* 0x001f280000300800 */
[----:B-----5:R0:W-:Y:S04]  /*701a0*/  STS.U8 [R7+UR5+0x5480], R19 ;  /* 0x0054801307007988 */ /* 0x0201e80008000005 */
[----:B------:R1:W-:Y:S04]  /*701b0*/  STS.U8 [R7+UR5+0x5c00], R6 ;  /* 0x005c000607007988 */ /* 0x0003e80008000005 */
[----:B0-----:R-:W5:Y:S04]  /*701c0*/  LDL.LU R19, [R1+0xd38] ;  /* 0x000d380001137983 */ /* 0x001f680000300800 */
[----:B-1----:R-:W5:Y:S04]  /*701d0*/  LDL.LU R6, [R1+0xd34] ;  /* 0x000d340001067983 */ /* 0x002f680000300800 */
        /* <DEDUP_REMOVED lines=20> */
[----:B0-----:R-:W2:Y:S04]  /*70320*/  LDL.LU R4, [R1+0xcb8] ;  /* 0x000cb80001047983 */ /* 0x001ea80000300800 */
        /* <DEDUP_REMOVED lines=14> */
[----:B------:R0:W-:Y:S04]  /*70410*/  STS.U8 [R7+UR5+0x7480], R3 ;  /* 0x0074800307007988 */ /* 0x0001e80008000005 */
[----:B------:R-:W2:Y:S04]  /*70420*/  LDL.LU R26, [R1+0xad4] ;  /* 0x000ad400011a7983 */ /* 0x000ea80000300800 */
[----:B------:R-:W-:Y:S04]  /*70430*/  STS.U8 [R7+UR5+0x6400], R25 ;  /* 0x0064001907007988 */ /* 0x000fe80008000005 */
[----:B------:R-:W-:Y:S04]  /*70440*/  STS.U8 [R7+UR5+0x6480], R24 ;  /* 0x0064801807007988 */ /* 0x000fe80008000005 */
[----:B------:R-:W-:Y:S04]  /*70450*/  STS.U8 [R7+UR5+0x6c00], R23 ;  /* 0x006c001707007988 */ /* 0x000fe80008000005 */
[----:B------:R-:W-:Y:S04]  /*70460*/  STS.U8 [R7+UR5+0x6c80], R21 ;  /* 0x006c801507007988 */ /* 0x000fe80008000005 */
[----:B0-----:R-:W2:Y:S04]  /*70470*/  LDL.LU R3, [R1+0xa98] ;  /* 0x000a980001037983 */ /* 0x001ea80000300800 */
[----:B---3--:R0:W-:Y:S04]  /*70480*/  STS.U8 [R7+UR5+0x7c00], R2 ;  /* 0x007c000207007988 */ /* 0x0081e80008000005 */
[----:B0-----:R-:W3:Y:S04]  /*70490*/  LDL.LU R2, [R1+0xa94] ;  /* 0x000a940001027983 */ /* 0x001ee80000300800 */
[----:B----4-:R0:W-:Y:S04]  /*704a0*/  STS.U8 [R7+UR5+0x7c80], R0 ;  /* 0x007c800007007988 */ /* 0x0101e80008000005 */
[----:B0-----:R-:W4:Y:S04]  /*704b0*/  LDL.LU R0, [R1+0xa58] ;  /* 0x000a580001007983 */ /* 0x001f280000300800 */
[----:B------:R-:W3:Y:S04]  /*704c0*/  LDL.LU R25, [R1+0xa54] ;  /* 0x000a540001197983 */ /* 0x000ee80000300800 */
[----:B------:R-:W3:Y:S04]  /*704d0*/  LDL.LU R24, [R1+0xa18] ;  /* 0x000a180001187983 */ /* 0x000ee80000300800 */
[----:B------:R-:W3:Y:S04]  /*704e0*/  LDL.LU R23, [R1+0xa14] ;  /* 0x000a140001177983 */ /* 0x000ee80000300800 */
[----:B------:R-:W3:Y:S04]  /*704f0*/  LDL.LU R21, [R1+0x9d8] ;  /* 0x0009d80001157983 */ /* 0x000ee80000300800 */
[----:B-----5:R0:W-:Y:S04]  /*70500*/  STS.U8 [R7+UR5+0x8400], R19 ;  /* 0x0084001307007988 */ /* 0x0201e80008000005 */
[----:B------:R1:W-:Y:S04]  /*70510*/  STS.U8 [R7+UR5+0x8480], R6 ;  /* 0x0084800607007988 */ /* 0x0003e80008000005 */
[----:B0-----:R-:W5:Y:S04]  /*70520*/  LDL.LU R19, [R1+0x9d4] ;  /* 0x0009d40001137983 */ /* 0x001f680000300800 */
[----:B-1----:R-:W5:Y:S04]  /*70530*/  LDL.LU R6, [R1+0x998] ;  /* 0x0009980001067983 */ /* 0x002f680000300800 */
[----:B--2---:R0:W-:Y:S04]  /*70540*/  STS.U8 [R7+UR5+0x8c00], R16 ;  /* 0x008c001007007988 */ /* 0x0041e80008000005 */
[----:B0-----:R-:W2:Y:S04]  /*70550*/  LDL.LU R16, [R1+0x98c] ;  /* 0x00098c0001107983 */ /* 0x001ea80000300800 */
[----:B------:R-:W-:Y:S04]  /*70560*/  STS.U8 [R7+UR5+0x8c80], R17 ;  /* 0x008c801107007988 */ /* 0x000fe80008000005 */
[----:B------:R0:W-:Y:S04]  /*70570*/  STS.U8 [R7+UR5+0x9400], R4 ;  /* 0x0094000407007988 */ /* 0x0001e80008000005 */
[----:B0-----:R-:W2:Y:S04]  /*70580*/  LDL.LU R4, [R1+0x938] ;  /* 0x0009380001047983 */ /* 0x001ea80000300800 */
[----:B------:R0:W-:Y:S04]  /*70590*/  STS.U8 [R7+UR5+0xd400], R3 ;  /* 0x00d4000307007988 */ /* 0x0001e80008000005 */
        /* <DEDUP_REMOVED lines=20> */
[----:B------:R-:W4:Y:S04]  /*706e0*/  LDL.LU R17, [R1+0x8b8] ;  /* 0x0008b80001117983 */ /* 0x000f280000300800 */
[----:B------:R-:W-:Y:S04]  /*706f0*/  STS.U8 [R7+UR5+0xe400], R24 ;  /* 0x00e4001807007988 */ /* 0x000fe80008000005 */
[----:B------:R-:W-:Y:S04]  /*70700*/  STS.U8 [R7+UR5+0xe480], R23 ;  /* 0x00e4801707007988 */ /* 0x000fe80008000005 */
[----:B-----5:R-:W-:Y:S04]  /*70710*/  STS.U8 [R7+UR5+0xf400], R6 ;  /* 0x00f4000607007988 */ /* 0x020fe80008000005 */
[----:B--2---:R0:W-:Y:S04]  /*70720*/  STS.U8 [R7+UR5+0xf480], R16 ;  /* 0x00f4801007007988 */ /* 0x0041e80008000005 */
[----:B0-----:R-:W2:Y:S04]  /*70730*/  LDL.LU R16, [R1+0x8b4] ;  /* 0x0008b40001107983 */ /* 0x001ea80000300800 */
        /* <DEDUP_REMOVED lines=19> */
[----:B------:R1:W-:Y:S04]  /*70870*/  STS.U8 [R7+UR5+0xec00], R21 ;  /* 0x00ec001507007988 */ /* 0x0003e80008000005 */
[----:B------:R1:W-:Y:S04]  /*70880*/  STS.U8 [R7+UR5+0xec80], R19 ;  /* 0x00ec801307007988 */ /* 0x0003e80008000005 */
[----:B0-----:R-:W5:Y:S04]  /*70890*/  LDL.LU R25, [R1+0x578] ;  /* 0x0005780001197983 */ /* 0x001f680000300800 */
[----:B-1----:R-:W5:Y:S04]  /*708a0*/  LDL.LU R21, [R1+0x574] ;  /* 0x0005740001157983 */ /* 0x002f680000300800 */
[----:B------:R-:W5:Y:S04]  /*708b0*/  LDL.LU R19, [R1+0x538] ;  /* 0x0005380001137983 */ /* 0x000f680000300800 */
[----:B------:R0:W-:Y:S04]  /*708c0*/  STS.U8 [R7+UR5+0xfc00], R4 ;  /* 0x00fc000407007988 */ /* 0x0001e80008000005 */
[----:B0-----:R-:W5:Y:S04]  /*708d0*/  LDL.LU R4, [R1+0x534] ;  /* 0x0005340001047983 */ /* 0x001f680000300800 */
[----:B------:R0:W-:Y:S04]  /*708e0*/  STS.U8 [R7+UR5+0xfc80], R3 ;  /* 0x00fc800307007988 */ /* 0x0001e80008000005 */
[----:B0-----:R-:W5:Y:S04]  /*708f0*/  LDL.LU R3, [R1+0x4f8] ;  /* 0x0004f80001037983 */ /* 0x001f680000300800 */
[----:B---3--:R0:W-:Y:S04]  /*70900*/  STS.U8 [R7+UR5+0x10400], R2 ;  /* 0x0104000207007988 */ /* 0x0081e80008000005 */
[----:B0-----:R-:W3:Y:S04]  /*70910*/  LDL.LU R2, [R1+0x4f4] ;  /* 0x0004f40001027983 */ /* 0x001ee80000300800 */
[----:B----4-:R0:W-:Y:S04]  /*70920*/  STS.U8 [R7+UR5+0x10480], R0 ;  /* 0x0104800007007988 */ /* 0x0101e80008000005 */
[----:B0-----:R-:W4:Y:S04]  /*70930*/  LDL.LU R0, [R1+0x498] ;  /* 0x0004980001007983 */ /* 0x001f280000300800 */
[----:B--2---:R0:W-:Y:S04]  /*70940*/  STS.U8 [R7+UR5+0x10c80], R16 ;  /* 0x010c801007007988 */ /* 0x0041e80008000005 */
[----:B0-----:R-:W2:Y:S04]  /*70950*/  LDL.LU R16, [R1+0x494] ;  /* 0x0004940001107983 */ /* 0x001ea80000300800 */
[----:B-----5:R0:W-:Y:S04]  /*70960*/  STS.U8 [R7+UR5+0x14c80], R24 ;  /* 0x014c801807007988 */ /* 0x0201e80008000005 */
[----:B------:R1:W-:Y:S04]  /*70970*/  STS.U8 [R7+UR5+0x15400], R23 ;  /* 0x0154001707007988 */ /* 0x0003e80008000005 */
[----:B------:R5:W-:Y:S04]  /*70980*/  STS.U8 [R7+UR5+0x15480], R6 ;  /* 0x0154800607007988 */ /* 0x000be80008000005 */
[----:B0-----:R-:W2:Y:S04]  /*70990*/  LDL.LU R24, [R1+0x458] ;  /* 0x0004580001187983 */ /* 0x001ea80000300800 */
[----:B-1----:R-:W2:Y:S04]  /*709a0*/  LDL.LU R23, [R1+0x454] ;  /* 0x0004540001177983 */ /* 0x002ea80000300800 */
[----:B-----5:R-:W5:Y:S04]  /*709b0*/  LDL.LU R6, [R1+0x418] ;  /* 0x0004180001067983 */ /* 0x020f680000300800 */
        /* <DEDUP_REMOVED lines=18> */
[----:B------:R-:W-:Y:S04]  /*70ae0*/  STS.U8 [R7+UR5+0x16400], R19 ;  /* 0x0164001307007988 */ /* 0x000fe80008000005 */
[----:B------:R1:W-:Y:S04]  /*70af0*/  STS.U8 [R7+UR5+0x16480], R4 ;  /* 0x0164800407007988 */ /* 0x0003e80008000005 */
[----:B0-----:R-:W5:Y:S04]  /*70b00*/  LDL.LU R21, [R1+0x414] ;  /* 0x0004140001157983 */ /* 0x001f680000300800 */
[----:B-1----:R-:W5:Y:S04]  /*70b10*/  LDL.LU R4, [R1+0x3d8] ;  /* 0x0003d80001047983 */ /* 0x002f680000300800 */
[----:B------:R-:W5:Y:S04]  /*70b20*/  LDL.LU R19, [R1+0x3d4] ;  /* 0x0003d40001137983 */ /* 0x000f680000300800 */
[----:B------:R-:W-:Y:S04]  /*70b30*/  STS.U8 [R7+UR5+0x16c00], R3 ;  /* 0x016c000307007988 */ /* 0x000fe80008000005 */
[----:B---3--:R-:W-:Y:S04]  /*70b40*/  STS.U8 [R7+UR5+0x16c80], R2 ;  /* 0x016c800207007988 */ /* 0x008fe80008000005 */
[----:B----4-:R-:W-:Y:S04]  /*70b50*/  STS.U8 [R7+UR5+0x17400], R0 ;  /* 0x0174000007007988 */ /* 0x010fe80008000005 */
[----:B--2---:R0:W-:Y:S04]  /*70b60*/  STS.U8 [R7+UR5+0x17480], R16 ;  /* 0x0174801007007988 */ /* 0x0041e80008000005 */
        /* <DEDUP_REMOVED lines=15> */
[----:B------:R-:W4:Y:S04]  /*70c60*/  LDL.LU R2, [R1+0x1b0] ;  /* 0x0001b00001027983 */ /* 0x000f280000300800 */
[----:B------:R-:W4:Y:S04]  /*70c70*/  LDL.LU R0, [R1+0x174] ;  /* 0x0001740001007983 */ /* 0x000f280000300800 */
[----:B------:R-:W4:Y:S04]  /*70c80*/  LDL.LU R22, [R1+0x170] ;  /* 0x0001700001167983 */ /* 0x000f280000300800 */
[----:B------:R-:W4:Y:S04]  /*70c90*/  LDL.LU R29, [R1+0x138] ;  /* 0x00013800011d7983 */ /* 0x000f280000300800 */
[----:B------:R-:W4:Y:S04]  /*70ca0*/  LDL.LU R26, [R1+0x134] ;  /* 0x00013400011a7983 */ /* 0x000f280000300800 */
[----:B------:R0:W-:Y:S04]  /*70cb0*/  STS.U8 [R7+UR5+0x17c00], R24 ;  /* 0x017c001807007988 */ /* 0x0001e80008000005 */
[----:B------:R-:W4:Y:S04]  /*70cc0*/  LDL.LU R25, [R1+0xf4] ;  /* 0x0000f40001197983 */ /* 0x000f280000300800 */
[----:B------:R1:W-:Y:S04]  /*70cd0*/  STS.U8 [R7+UR5+0x17c80], R23 ;  /* 0x017c801707007988 */ /* 0x0003e80008000005 */
[----:B-----5:R5:W-:Y:S04]  /*70ce0*/  STS.U8 [R7+UR5+0x18400], R6 ;  /* 0x0184000607007988 */ /* 0x020be80008000005 */
[----:B0-----:R-:W4:Y:S04]  /*70cf0*/  LDL.LU R24, [R1+0xf0] ;  /* 0x0000f00001187983 */ /* 0x001f280000300800 */
[----:B-1----:R-:W4:Y:S04]  /*70d00*/  LDL.LU R23, [R1+0x6c] ;  /* 0x00006c0001177983 */ /* 0x002f280000300800 */
[----:B-----5:R-:W5:Y:S04]  /*70d10*/  LDL.LU R6, [R1+0x68] ;  /* 0x0000680001067983 */ /* 0x020f680000300800 */
[----:B------:R0:W-:Y:S04]  /*70d20*/  STS.U8 [R7+UR5+0x18480], R21 ;  /* 0x0184801507007988 */ /* 0x0001e80008000005 */
[----:B------:R1:W-:Y:S04]  /*70d30*/  STS.U8 [R7+UR5+0x18c00], R4 ;  /* 0x018c000407007988 */ /* 0x0003e80008000005 */
[----:B------:R1:W-:Y:S04]  /*70d40*/  STS.U8 [R7+UR5+0x18c80], R19 ;  /* 0x018c801307007988 */ /* 0x0003e80008000005 */
[----:B0-----:R-:W5:Y:S04]  /*70d50*/  LDL.LU R21, [R1+0x33e8] ;  /* 0x0033e80001157983 */ /* 0x001f680000300800 */
[----:B-1----:R-:W5:Y:S04]  /*70d60*/  LDL.LU R4, [R1+0x4] ;  /* 0x0000040001047983 */ /* 0x002f680000300800 */
[----:B------:R-:W5:Y:S04]  /*70d70*/  LDL.LU R19, [R1+0x33e4] ;  /* 0x0033e40001137983 */ /* 0x000f680000300800 */
[----:B--2---:R0:W-:Y:S04]  /*70d80*/  STS.U8 [R7+UR5+0x19400], R16 ;  /* 0x0194001007007988 */ /* 0x0041e80008000005 */
[----:B0-----:R-:W2:Y:S04]  /*70d90*/  LDL.LU R16, [R1+0x33e0] ;  /* 0x0033e00001107983 */ /* 0x001ea80000300800 */
[----:B---3--:R0:W-:Y:S04]  /*70da0*/  STS.U8 [R7+UR5+0x1cc00], R3 ;  /* 0x01cc000307007988 */ /* 0x0081e80008000005 */
[----:B----4-:R1:W-:Y:S04]  /*70db0*/  STS.U8 [R7+UR5+0x1cc80], R2 ;  /* 0x01cc800207007988 */ /* 0x0103e80008000005 */
[----:B------:R3:W-:Y:S04]  /*70dc0*/  STS.U8 [R7+UR5+0x1d400], R0 ;  /* 0x01d4000007007988 */ /* 0x0007e80008000005 */
[----:B0-----:R-:W4:Y:S04]  /*70dd0*/  LDL.LU R3, [R1+0x1170] ;  /* 0x0011700001037983 */ /* 0x001f280000300800 */
[----:B-1----:R-:W4:Y:S04]  /*70de0*/  LDL.LU R2, [R1+0x116c] ;  /* 0x00116c0001027983 */ /* 0x002f280000300800 */
[----:B---3--:R-:W3:Y:S04]  /*70df0*/  LDL.LU R0, [R1+0x1130] ;  /* 0x0011300001007983 */ /* 0x008ee80000300800 */
[----:B------:R0:W-:Y:S04]  /*70e00*/  STS.U8 [R7+UR5+0x19c00], R8 ;  /* 0x019c000807007988 */ /* 0x0001e80008000005 */
[----:B------:R1:W-:Y:S04]  /*70e10*/  STL [R1+0x33dc], R5 ;  /* 0x0033dc0501007387 */ /* 0x0003e80000100800 */
[----:B------:R0:W-:Y:S04]  /*70e20*/  STS.U8 [R7+UR5+0x19480], R17 ;  /* 0x0194801107007988 */ /* 0x0001e80008000005 */
[----:B------:R1:W-:Y:S04]  /*70e30*/  STS.U8 [R7+UR5+0x19c80], R13 ;  /* 0x019c800d07007988 */ /* 0x0003e80008000005 */
[----:B------:R1:W-:Y:S04]  /*70e40*/  STS.U8 [R7+UR5+0x1a400], R12 ;  /* 0x01a4000c07007988 */ /* 0x0003e80008000005 */
[----:B------:R1:W-:Y:S01]  /*70e50*/  STS.U8 [R7+UR5+0x1a480], R11 ;  /* 0x01a4800b07007988 */ /* 0x0003e20008000005 */
[----:B0-----:R-:W-:-:S03]  /*70e60*/  LOP3.LUT R8, R5, 0x50, RZ, 0x3c, !PT ;  /* 0x0000005005087812 */ /* 0x001fc600078e3cff */
[----:B-1----:R-:W3:Y:S04]  /*70e70*/  LDL.LU R5, [R1+0x10ac] ;  /* 0x0010ac0001057983 */ /* 0x002ee80000300800 */
[----:B------:R-:W3:Y:S04]  /*70e80*/  LDL.LU R17, [R1+0x1070] ;  /* 0x0010700001117983 */ /* 0x000ee80000300800 */
[----:B------:R-:W3:Y:S04]  /*70e90*/  LDL.LU R13, [R1+0x106c] ;  /* 0x00106c00010d7983 */ /* 0x000ee80000300800 */
[----:B------:R-:W3:Y:S04]  /*70ea0*/  LDL.LU R12, [R1+0x1030] ;  /* 0x00103000010c7983 */ /* 0x000ee80000300800 */
[----:B------:R0:W-:Y:S04]  /*70eb0*/  STS.U8 [R7+UR5+0x1ac00], R10 ;  /* 0x01ac000a07007988 */ /* 0x0001e80008000005 */
[----:B------:R-:W3:Y:S04]  /*70ec0*/  LDL.LU R11, [R1+0x102c] ;  /* 0x00102c00010b7983 */ /* 0x000ee80000300800 */
[----:B------:R1:W-:Y:S04]  /*70ed0*/  STS.U8 [R7+UR5+0x1ac80], R14 ;  /* 0x01ac800e07007988 */ /* 0x0003e80008000005 */
[----:B------:R0:W-:Y:S04]  /*70ee0*/  STS.U8 [R7+UR5+0x1b400], R9 ;  /* 0x01b4000907007988 */ /* 0x0001e80008000005 */
[----:B------:R1:W-:Y:S04]  /*70ef0*/  STS.U8 [R7+UR5+0x1ec00], R23 ;  /* 0x01ec001707007988 */ /* 0x0003e80008000005 */
[----:B-----5:R5:W-:Y:S04]  /*70f00*/  STS.U8 [R7+UR5+0x1ec80], R6 ;  /* 0x01ec800607007988 */ /* 0x020be80008000005 */
[----:B0-----:R-:W3:Y:S04]  /*70f10*/  LDL.LU R10, [R1+0xff0] ;  /* 0x000ff000010a7983 */ /* 0x001ee80000300800 */
[----:B-1----:R-:W3:Y:S04]  /*70f20*/  LDL.LU R14, [R1+0xfec] ;  /* 0x000fec00010e7983 */ /* 0x002ee80000300800 */
[----:B------:R-:W3:Y:S04]  /*70f30*/  LDL.LU R9, [R1+0xfa4] ;  /* 0x000fa40001097983 */ /* 0x000ee80000300800 */
[----:B------:R-:W3:Y:S04]  /*70f40*/  LDL.LU R23, [R1+0xf94] ;  /* 0x000f940001177983 */ /* 0x000ee80000300800 */
[----:B-----5:R-:W5:Y:S04]  /*70f50*/  LDL.LU R6, [R1+0xf50] ;  /* 0x000f500001067983 */ /* 0x020f680000300800 */
        /* <DEDUP_REMOVED lines=8> */
[----:B0-----:R-:W5:Y:S04]  /*70fe0*/  LDL.LU R4, [R1+0xf4c] ;  /* 0x000f4c0001047983 */ /* 0x001f680000300800 */
[----:B------:R-:W-:Y:S04]  /*70ff0*/  STS.U8 [R7+UR5+0x1d480], R22 ;  /* 0x01d4801607007988 */ /* 0x000fe80008000005 */
[----:B------:R-:W-:Y:S04]  /*71000*/  STS.U8 [R7+UR5+0x1dc00], R29 ;  /* 0x01dc001d07007988 */ /* 0x000fe80008000005 */
[----:B------:R-:W-:Y:S04]  /*71010*/  STS.U8 [R7+UR5+0x1dc80], R26 ;  /* 0x01dc801a07007988 */ /* 0x000fe80008000005 */
[----:B------:R-:W-:Y:S04]  /*71020*/  STS.U8 [R7+UR5+0x1e400], R25 ;  /* 0x01e4001907007988 */ /* 0x000fe80008000005 */
[----:B------:R-:W-:Y:S04]  /*71030*/  STS.U8 [R7+UR5+0x1e480], R24 ;  /* 0x01e4801807007988 */ /* 0x000fe80008000005 */
[----:B--2---:R0:W-:Y:S04]  /*71040*/  STS.U8 [R7+UR5+0x1f480], R16 ;  /* 0x01f4801007007988 */ /* 0x0041e80008000005 */
        /* <DEDUP_REMOVED lines=13> */
[----:B----4-:R0:W-:Y:S04]  /*71120*/  STS.U8 [R8+UR5+0x500], R3 ;  /* 0x0005000308007988 */ /* 0x0101e80008000005 */
[----:B------:R-:W4:Y:S04]  /*71130*/  LDL.LU R24, [R1+0xe0c] ;  /* 0x000e0c0001187983 */ /* 0x000f280000300800 */
[----:B------:R1:W-:Y:S04]  /*71140*/  STS.U8 [R8+UR5+0x580], R2 ;  /* 0x0005800208007988 */ /* 0x0003e80008000005 */
[----:B---3--:R3:W-:Y:S04]  /*71150*/  STS.U8 [R8+UR5+0xd00], R0 ;  /* 0x000d000008007988 */ /* 0x0087e80008000005 */
[----:B0-----:R-:W4:Y:S04]  /*71160*/  LDL.LU R3, [R1+0xdb0] ;  /* 0x000db00001037983 */ /* 0x001f280000300800 */
[----:B-1----:R-:W4:Y:S04]  /*71170*/  LDL.LU R2, [R1+0xdac] ;  /* 0x000dac0001027983 */ /* 0x002f280000300800 */
[----:B---3--:R-:W3:Y:S04]  /*71180*/  LDL.LU R0, [R1+0xd70] ;  /* 0x000d700001007983 */ /* 0x008ee80000300800 */
[----:B------:R0:W-:Y:S04]  /*71190*/  STS.U8 [R8+UR5+0x3d80], R23 ;  /* 0x003d801708007988 */ /* 0x0001e80008000005 */
[----:B-----5:R1:W-:Y:S04]  /*711a0*/  STS.U8 [R8+UR5+0x4500], R6 ;  /* 0x0045000608007988 */ /* 0x0203e80008000005 */
[----:B0-----:R-:W5:Y:S04]  /*711b0*/  LDL.LU R23, [R1+0xd6c] ;  /* 0x000d6c0001177983 */ /* 0x001f680000300800 */
[----:B-1----:R-:W5:Y:S04]  /*711c0*/  LDL.LU R6, [R1+0xd30] ;  /* 0x000d300001067983 */ /* 0x002f680000300800 */
[----:B------:R0:W-:Y:S04]  /*711d0*/  STS.U8 [R8+UR5+0x4580], R4 ;  /* 0x0045800408007988 */ /* 0x0001e80008000005 */
        /* <DEDUP_REMOVED lines=10> */
[----:B------:R1:W-:Y:S04]  /*71280*/  STS.U8 [R8+UR5+0x1500], R7 ;  /* 0x0015000708007988 */ /* 0x0003e80008000005 */
[----:B------:R2:W-:Y:S04]  /*71290*/  STS.U8 [R8+UR5+0x1580], R19 ;  /* 0x0015801308007988 */ /* 0x0005e80008000005 */
[----:B------:R2:W-:Y:S04]  /*712a0*/  STS.U8 [R8+UR5+0x1d00], R16 ;  /* 0x001d001008007988 */ /* 0x0005e80008000005 */
[----:B0-----:R-:W5:Y:S04]  /*712b0*/  LDL.LU R21, [R1+0xcf0] ;  /* 0x000cf00001157983 */ /* 0x001f680000300800 */
[----:B-1----:R-:W5:Y:S04]  /*712c0*/  LDL.LU R7, [R1+0xcec] ;  /* 0x000cec0001077983 */ /* 0x002f680000300800 */
[----:B--2---:R-:W2:Y:S04]  /*712d0*/  LDL.LU R19, [R1+0xcb0] ;  /* 0x000cb00001137983 */ /* 0x004ea80000300800 */
        /* <DEDUP_REMOVED lines=12> */
[----:B0-----:R-:W2:Y:S04]  /*713a0*/  LDL.LU R3, [R1+0xb50] ;  /* 0x000b500001037983 */ /* 0x001ea80000300800 */
[----:B-1----:R-:W4:Y:S04]  /*713b0*/  LDL.LU R2, [R1+0xb4c] ;  /* 0x000b4c0001027983 */ /* 0x002f280000300800 */
[----:B---3--:R-:W3:Y:S04]  /*713c0*/  LDL.LU R0, [R1+0xb10] ;  /* 0x000b100001007983 */ /* 0x008ee80000300800 */
        /* <DEDUP_REMOVED lines=17> */
[----:B------:R5:W-:Y:S04]  /*714e0*/  STS.U8 [R8+UR5+0x8500], R6 ;  /* 0x0085000608007988 */ /* 0x000be80008000005 */
[----:B0-----:R-:W3:Y:S04]  /*714f0*/  LDL.LU R29, [R1+0xa4c] ;  /* 0x000a4c00011d7983 */ /* 0x001ee80000300800 */
[----:B-1----:R-:W3:Y:S04]  /*71500*/  LDL.LU R26, [R1+0xa10] ;  /* 0x000a1000011a7983 */ /* 0x002ee80000300800 */
[----:B------:R-:W3:Y:S04]  /*71510*/  LDL.LU R25, [R1+0xa0c] ;  /* 0x000a0c0001197983 */ /* 0x000ee80000300800 */
[----:B------:R-:W3:Y:S04]  /*71520*/  LDL.LU R24, [R1+0x9d0] ;  /* 0x0009d00001187983 */ /* 0x000ee80000300800 */
[----:B-----5:R-:W5:Y:S04]  /*71530*/  LDL.LU R23, [R1+0x9cc] ;  /* 0x0009cc0001177983 */ /* 0x020f680000300800 */
[----:B------:R-:W5:Y:S04]  /*71540*/  LDL.LU R6, [R1+0x988] ;  /* 0x0009880001067983 */ /* 0x000f680000300800 */
[----:B------:R0:W-:Y:S04]  /*71550*/  STS.U8 [R8+UR5+0x8580], R4 ;  /* 0x0085800408007988 */ /* 0x0001e80008000005 */
[----:B0-----:R-:W5:Y:S04]  /*71560*/  LDL.LU R4, [R1+0x980] ;  /* 0x0009800001047983 */ /* 0x001f680000300800 */
[----:B--2---:R0:W-:Y:S04]  /*71570*/  STS.U8 [R8+UR5+0xbd00], R3 ;  /* 0x00bd000308007988 */ /* 0x0041e80008000005 */
[----:B----4-:R1:W-:Y:S04]  /*71580*/  STS.U8 [R8+UR5+0xbd80], R2 ;  /* 0x00bd800208007988 */ /* 0x0103e80008000005 */
[----:B---3--:R2:W-:Y:S04]  /*71590*/  STS.U8 [R8+UR5+0xc500], R0 ;  /* 0x00c5000008007988 */ /* 0x0085e80008000005 */
[----:B0-----:R-:W3:Y:S04]  /*715a0*/  LDL.LU R3, [R1+0x930] ;  /* 0x0009300001037983 */ /* 0x001ee80000300800 */
[----:B-1----:R-:W4:Y:S04]  /*715b0*/  LDL.LU R2, [R1+0x92c] ;  /* 0x00092c0001027983 */ /* 0x002f280000300800 */
[----:B--2---:R-:W2:Y:S04]  /*715c0*/  LDL.LU R0, [R1+0x8f0] ;  /* 0x0008f00001007983 */ /* 0x004ea80000300800 */
        /* <DEDUP_REMOVED lines=24> */
[----:B-----5:R-:W5:Y:S04]  /*71750*/  LDL.LU R9, [R1+0x750] ;  /* 0x0007500001097983 */ /* 0x020f680000300800 */
[----:B------:R1:W-:Y:S04]  /*71760*/  STS.U8 [R8+UR5+0xe500], R26 ;  /* 0x00e5001a08007988 */ /* 0x0003e80008000005 */
[----:B------:R1:W-:Y:S04]  /*71770*/  STS.U8 [R8+UR5+0xf500], R6 ;  /* 0x00f5000608007988 */ /* 0x0003e80008000005 */
[----:B0-----:R-:W5:Y:S04]  /*71780*/  LDL.LU R29, [R1+0x74c] ;  /* 0x00074c00011d7983 */ /* 0x001f680000300800 */
[----:B-1----:R-:W5:Y:S04]  /*71790*/  LDL.LU R26, [R1+0x710] ;  /* 0x00071000011a7983 */ /* 0x002f680000300800 */
[----:B------:R-:W5:Y:S04]  /*717a0*/  LDL.LU R6, [R1+0x70c] ;  /* 0x00070c0001067983 */ /* 0x000f680000300800 */
[----:B------:R0:W-:Y:S04]  /*717b0*/  STS.U8 [R8+UR5+0xc580], R27 ;  /* 0x00c5801b08007988 */ /* 0x0001e80008000005 */
[----:B------:R1:W-:Y:S04]  /*717c0*/  STS.U8 [R8+UR5+0xcd00], R15 ;  /* 0x00cd000f08007988 */ /* 0x0003e80008000005 */
[----:B------:R0:W-:Y:S04]  /*717d0*/  STS.U8 [R8+UR5+0xcd80], R28 ;  /* 0x00cd801c08007988 */ /* 0x0001e80008000005 */
[----:B------:R0:W-:Y:S04]  /*717e0*/  STS.U8 [R8+UR5+0xd500], R18 ;  /* 0x00d5001208007988 */ /* 0x0001e80008000005 */
[----:B------:R1:W-:Y:S04]  /*717f0*/  STS.U8 [R8+UR5+0xd580], R20 ;  /* 0x00d5801408007988 */ /* 0x0003e80008000005 */
[----:B------:R1:W-:Y:S04]  /*71800*/  STS.U8 [R8+UR5+0xdd00], R22 ;  /* 0x00dd001608007988 */ /* 0x0003e80008000005 */
[----:B0-----:R-:W5:Y:S04]  /*71810*/  LDL.LU R27, [R1+0x6d0] ;  /* 0x0006d000011b7983 */ /* 0x001f680000300800 */
[----:B-1----:R-:W5:Y:S04]  /*71820*/  LDL.LU R15, [R1+0x6cc] ;  /* 0x0006cc00010f7983 */ /* 0x002f680000300800 */
[----:B------:R-:W5:Y:S04]  /*71830*/  LDL.LU R28, [R1+0x690] ;  /* 0x00069000011c7983 */ /* 0x000f680000300800 */
[----:B------:R-:W5:Y:S04]  /*71840*/  LDL.LU R18, [R1+0x68c] ;  /* 0x00068c0001127983 */ /* 0x000f680000300800 */
[----:B------:R-:W5:Y:S04]  /*71850*/  LDL.LU R20, [R1+0x650] ;  /* 0x0006500001147983 */ /* 0x000f680000300800 */
[----:B------:R0:W-:Y:S04]  /*71860*/  STS.U8 [R8+UR5+0xe580], R25 ;  /* 0x00e5801908007988 */ /* 0x0001e80008000005 */
[----:B------:R-:W5:Y:S04]  /*71870*/  LDL.LU R22, [R1+0x64c] ;  /* 0x00064c0001167983 */ /* 0x000f680000300800 */
[----:B------:R1:W-:Y:S04]  /*71880*/  STS.U8 [R8+UR5+0xed00], R24 ;  /* 0x00ed001808007988 */ /* 0x0003e80008000005 */
[----:B------:R1:W-:Y:S04]  /*71890*/  STS.U8 [R8+UR5+0xed80], R23 ;  /* 0x00ed801708007988 */ /* 0x0003e80008000005 */
[----:B------:R1:W-:Y:S04]  /*718a0*/  STS.U8 [R8+UR5+0xf580], R4 ;  /* 0x00f5800408007988 */ /* 0x0003e80008000005 */
[----:B0-----:R-:W5:Y:S04]  /*718b0*/  LDL.LU R25, [R1+0x570] ;  /* 0x0005700001197983 */ /* 0x001f680000300800 */
[----:B-1----:R-:W5:Y:S04]  /*718c0*/  LDL.LU R24, [R1+0x56c] ;  /* 0x00056c0001187983 */ /* 0x002f680000300800 */
[----:B------:R-:W5:Y:S04]  /*718d0*/  LDL.LU R23, [R1+0x530] ;  /* 0x0005300001177983 */ /* 0x000f680000300800 */
[----:B------:R-:W5:Y:S04]  /*718e0*/  LDL.LU R4, [R1+0x52c] ;  /* 0x00052c0001047983 */ /* 0x000f680000300800 */
[----:B---3--:R0:W-:Y:S04]  /*718f0*/  STS.U8 [R8+UR5+0xfd00], R3 ;  /* 0x00fd000308007988 */ /* 0x0081e80008000005 */
[----:B----4-:R1:W-:Y:S04]  /*71900*/  STS.U8 [R8+UR5+0xfd80], R2 ;  /* 0x00fd800208007988 */ /* 0x0103e80008000005 */
[----:B--2---:R2:W-:Y:S04]  /*71910*/  STS.U8 [R8+UR5+0x10500], R0 ;  /* 0x0105000008007988 */ /* 0x0045e80008000005 */
[----:B0-----:R-:W3:Y:S04]  /*71920*/  LDL.LU R3, [R1+0x4f0] ;  /* 0x0004f00001037983 */ /* 0x001ee80000300800 */
[----:B-1----:R-:W4:Y:S04]  /*71930*/  LDL.LU R2, [R1+0x4ec] ;  /* 0x0004ec0001027983 */ /* 0x002f280000300800 */
[----:B--2---:R-:W2:Y:S04]  /*71940*/  LDL.LU R0, [R1+0x490] ;  /* 0x0004900001007983 */ /* 0x004ea80000300800 */
[----:B-----5:R0:W-:Y:S04]  /*71950*/  STS.U8 [R8+UR5+0x13580], R29 ;  /* 0x0135801d08007988 */ /* 0x0201e80008000005 */
[----:B------:R1:W-:Y:S04]  /*71960*/  STS.U8 [R8+UR5+0x13d00], R26 ;  /* 0x013d001a08007988 */ /* 0x0003e80008000005 */
[----:B------:R5:W-:Y:S04]  /*71970*/  STS.U8 [R8+UR5+0x13d80], R6 ;  /* 0x013d800608007988 */ /* 0x000be80008000005 */
[----:B0-----:R-:W3:Y:S04]  /*71980*/  LDL.LU R29, [R1+0x48c] ;  /* 0x00048c00011d7983 */ /* 0x001ee80000300800 */
[----:B-1----:R-:W3:Y:S04]  /*71990*/  LDL.LU R26, [R1+0x450] ;  /* 0x00045000011a7983 */ /* 0x002ee80000300800 */
[----:B-----5:R-:W5:Y:S04]  /*719a0*/  LDL.LU R6, [R1+0x44c] ;  /* 0x00044c0001067983 */ /* 0x020f680000300800 */
[----:B------:R0:W-:Y:S04]  /*719b0*/  STS.U8 [R8+UR5+0x11580], R5 ;  /* 0x0115800508007988 */ /* 0x0001e80008000005 */
[----:B0-----:R-:W5:Y:S04]  /*719c0*/  LDL.LU R5, [R1+0x410] ;  /* 0x0004100001057983 */ /* 0x001f680000300800 */
[----:B------:R0:W-:Y:S04]  /*719d0*/  STS.U8 [R8+UR5+0x15d80], R24 ;  /* 0x015d801808007988 */ /* 0x0001e80008000005 */
[----:B------:R1:W-:Y:S04]  /*719e0*/  STS.U8 [R8+UR5+0x16500], R23 ;  /* 0x0165001708007988 */ /* 0x0003e80008000005 */
[----:B0-----:R-:W5:Y:S04]  /*719f0*/  LDL.LU R24, [R1+0x40c] ;  /* 0x00040c0001187983 */ /* 0x001f680000300800 */
[----:B-1----:R-:W5:Y:S04]  /*71a00*/  LDL.LU R23, [R1+0x3d0] ;  /* 0x0003d00001177983 */ /* 0x002f680000300800 */
        /* <DEDUP_REMOVED lines=20> */
[----:B--2---:R1:W-:Y:S04]  /*71b50*/  STS.U8 [R8+UR5+0x17500], R0 ;  /* 0x0175000008007988 */ /* 0x0043e80008000005 */
[----:B0-----:R-:W2:Y:S04]  /*71b60*/  LDL.LU R2, [R1+0x3cc] ;  /* 0x0003cc0001027983 */ /* 0x001ea80000300800 */
[----:B-1----:R-:W4:Y:S04]  /*71b70*/  LDL.LU R0, [R1+0x390] ;  /* 0x0003900001007983 */ /* 0x002f280000300800 */
        /* <DEDUP_REMOVED lines=8> */
[----:B---3--:R0:W-:Y:S04]  /*71c00*/  STS.U8 [R8+UR5+0x16d00], R3 ;  /* 0x016d000308007988 */ /* 0x0081e80008000005 */
[----:B------:R-:W3:Y:S04]  /*71c10*/  LDL.LU R4, [R1+0x26c] ;  /* 0x00026c0001047983 */ /* 0x000ee80000300800 */
        /* <DEDUP_REMOVED lines=12> */
[----:B------:R1:W-:Y:S04]  /*71ce0*/  STS.U8 [R8+UR5+0x17d00], R26 ;  /* 0x017d001a08007988 */ /* 0x0003e80008000005 */
[----:B-----5:R5:W-:Y:S04]  /*71cf0*/  STS.U8 [R8+UR5+0x17d80], R6 ;  /* 0x017d800608007988 */ /* 0x020be80008000005 */
        /* <DEDUP_REMOVED lines=9> */
[----:B--2---:R0:W-:Y:S04]  /*71d90*/  STS.U8 [R8+UR5+0x18d80], R2 ;  /* 0x018d800208007988 */ /* 0x0041e80008000005 */
[----:B----4-:R1:W-:Y:S04]  /*71da0*/  STS.U8 [R8+UR5+0x19500], R0 ;  /* 0x0195000008007988 */ /* 0x0103e80008000005 */
[----:B0-----:R-:W2:Y:S04]  /*71db0*/  LDL.LU R2, [R1+0x33d0] ;  /* 0x0033d00001027983 */ /* 0x001ea80000300800 */
[----:B-1----:R-:W4:Y:S04]  /*71dc0*/  LDL.LU R0, [R1+0x33cc] ;  /* 0x0033cc0001007983 */ /* 0x002f280000300800 */
[----:B------:R0:W-:Y:S04]  /*71dd0*/  STS.U8 [R8+UR5+0x1b500], R25 ;  /* 0x01b5001908007988 */ /* 0x0001e80008000005 */
[----:B---3--:R1:W-:Y:S04]  /*71de0*/  STS.U8 [R8+UR5+0x1b580], R4 ;  /* 0x01b5800408007988 */ /* 0x0083e80008000005 */
[----:B------:R3:W-:Y:S04]  /*71df0*/  STS.U8 [R8+UR5+0x1bd00], R3 ;  /* 0x01bd000308007988 */ /* 0x0007e80008000005 */
[----:B0-----:R-:W4:Y:S04]  /*71e00*/  LDL.LU R25, [R1+0x1168] ;  /* 0x0011680001197983 */ /* 0x001f280000300800 */
[----:B-1----:R-:W4:Y:S04]  /*71e10*/  LDL.LU R4, [R1+0x1164] ;  /* 0x0011640001047983 */ /* 0x002f280000300800 */
[----:B---3--:R-:W3:Y:S04]  /*71e20*/  LDL.LU R3, [R1+0x1128] ;  /* 0x0011280001037983 */ /* 0x008ee80000300800 */
[----:B------:R0:W-:Y:S04]  /*71e30*/  STS.U8 [R8+UR5+0x1e580], R29 ;  /* 0x01e5801d08007988 */ /* 0x0001e80008000005 */
[----:B------:R1:W-:Y:S04]  /*71e40*/  STS.U8 [R8+UR5+0x1ed00], R26 ;  /* 0x01ed001a08007988 */ /* 0x0003e80008000005 */
[----:B-----5:R5:W-:Y:S04]  /*71e50*/  STS.U8 [R8+UR5+0x1ed80], R6 ;  /* 0x01ed800608007988 */ /* 0x020be80008000005 */
[----:B0-----:R-:W3:Y:S04]  /*71e60*/  LDL.LU R29, [R1+0x1064] ;  /* 0x00106400011d7983 */ /* 0x001ee80000300800 */
[----:B-1----:R-:W3:Y:S04]  /*71e70*/  LDL.LU R26, [R1+0x1028] ;  /* 0x00102800011a7983 */ /* 0x002ee80000300800 */
[----:B-----5:R-:W5:Y:S04]  /*71e80*/  LDL.LU R6, [R1+0x1024] ;  /* 0x0010240001067983 */ /* 0x020f680000300800 */
[----:B------:R0:W-:Y:S04]  /*71e90*/  STS.U8 [R8+UR5+0x19d00], R7 ;  /* 0x019d000708007988 */ /* 0x0001e80008000005 */
[----:B------:R1:W-:Y:S04]  /*71ea0*/  STL [R1+0x33c8], R5 ;  /* 0x0033c80501007387 */ /* 0x0003e80000100800 */
[----:B------:R-:W-:Y:S04]  /*71eb0*/  STS.U8 [R8+UR5+0x19580], R21 ;  /* 0x0195801508007988 */ /* 0x000fe80008000005 */
[----:B------:R-:W-:Y:S04]  /*71ec0*/  STS.U8 [R8+UR5+0x19d80], R19 ;  /* 0x019d801308007988 */ /* 0x000fe80008000005 */
[----:B------:R-:W-:Y:S04]  /*71ed0*/  STS.U8 [R8+UR5+0x1a500], R16 ;  /* 0x01a5001008007988 */ /* 0x000fe80008000005 */
[----:B------:R-:W-:Y:S01]  /*71ee0*/  STS.U8 [R8+UR5+0x1a580], R17 ;  /* 0x01a5801108007988 */ /* 0x000fe20008000005 */
[----:B0-----:R-:W-:-:S03]  /*71ef0*/  LOP3.LUT R7, R5, 0x60, RZ, 0x3c, !PT ;  /* 0x0000006005077812 */ /* 0x001fc600078e3cff */
        /* <DEDUP_REMOVED lines=15> */
[----:B--2---:R-:W-:Y:S04]  /*71ff0*/  STS.U8 [R8+UR5+0x1f580], R2 ;  /* 0x01f5800208007988 */ /* 0x004fe80008000005 */
[----:B----4-:R0:W-:Y:S04]  /*72000*/  STS.U8 [R8+UR5+0x1f500], R0 ;  /* 0x01f5000008007988 */ /* 0x0101e80008000005 */
[----:B0-----:R-:W2:Y:S04]  /*72010*/  LDL.LU R0, [R1+0x10a4] ;  /* 0x0010a40001007983 */ /* 0x001ea80000300800 */
[----:B------:R-:W4:Y:S04]  /*72020*/  LDL.LU R2, [R1+0x10a8] ;  /* 0x0010a80001027983 */ /* 0x000f280000300800 */
[----:B------:R-:W2:Y:S04]  /*72030*/  LDL.LU R23, [R1+0x10e4] ;  /* 0x0010e40001177983 */ /* 0x000ea80000300800 */
[----:B------:R-:W2:Y:S04]  /*72040*/  LDL.LU R24, [R1+0x1124] ;  /* 0x0011240001187983 */ /* 0x000ea80000300800 */
        /* <DEDUP_REMOVED lines=19> */
[----:B---3--:R3:W-:Y:S04]  /*72180*/  STS.U8 [R7+UR5+0xe00], R3 ;  /* 0x000e000307007988 */ /* 0x0087e80008000005 */
        /* <DEDUP_REMOVED lines=9> */
[----:B------:R-:W-:Y:S04]  /*72220*/  STS.U8 [R7+UR5+0x2600], R5 ;  /* 0x0026000507007988 */ /* 0x000fe80008000005 */
[----:B--2---:R0:W-:Y:S04]  /*72230*/  STS.U8 [R7+UR5+0xe80], R24 ;  /* 0x000e801807007988 */ /* 0x0041e80008000005 */
[----:B----4-:R1:W-:Y:S04]  /*72240*/  STS.U8 [R7+UR5+0x1600], R8 ;  /* 0x0016000807007988 */ /* 0x0103e80008000005 */
[----:B------:R2:W-:Y:S04]  /*72250*/  STS.U8 [R7+UR5+0x1680], R23 ;  /* 0x0016801707007988 */ /* 0x0005e80008000005 */
[----:B------:R4:W-:Y:S04]  /*72260*/  STS.U8 [R7+UR5+0x1e00], R2 ;  /* 0x001e000207007988 */ /* 0x0009e80008000005 */
[----:B------:R2:W-:Y:S04]  /*72270*/  STS.U8 [R7+UR5+0x1e80], R0 ;  /* 0x001e800007007988 */ /* 0x0005e80008000005 */
[----:B0-----:R-:W5:Y:S04]  /*72280*/  LDL.LU R24, [R1+0xce8] ;  /* 0x000ce80001187983 */ /* 0x001f680000300800 */
[----:B-1----:R-:W5:Y:S04]  /*72290*/  LDL.LU R8, [R1+0xce4] ;  /* 0x000ce40001087983 */ /* 0x002f680000300800 */
[----:B--2---:R-:W2:Y:S04]  /*722a0*/  LDL.LU R23, [R1+0xca8] ;  /* 0x000ca80001177983 */ /* 0x004ea80000300800 */
[----:B----4-:R-:W4:Y:S04]  /*722b0*/  LDL.LU R2, [R1+0xca4] ;  /* 0x000ca40001027983 */ /* 0x010f280000300800 */
[----:B------:R-:W4:Y:S04]  /*722c0*/  LDL.LU R0, [R1+0xc68] ;  /* 0x000c680001007983 */ /* 0x000f280000300800 */
[----:B------:R-:W4:Y:S04]  /*722d0*/  LDL.LU R5, [R1+0xc64] ;  /* 0x000c640001057983 */ /* 0x000f280000300800 */
[----:B------:R-:W-:Y:S04]  /*722e0*/  STS.U8 [R7+UR5+0x3600], R21 ;  /* 0x0036001507007988 */ /* 0x000fe80008000005 */
[----:B------:R-:W-:Y:S04]  /*722f0*/  STS.U8 [R7+UR5+0x3680], R19 ;  /* 0x0036801307007988 */ /* 0x000fe80008000005 */
[----:B------:R-:W-:Y:S04]  /*72300*/  STS.U8 [R7+UR5+0x3e00], R16 ;  /* 0x003e001007007988 */ /* 0x000fe80008000005 */
[----:B------:R0:W-:Y:S04]  /*72310*/  STS.U8 [R7+UR5+0x7600], R25 ;  /* 0x0076001907007988 */ /* 0x0001e80008000005 */
[----:B------:R1:W-:Y:S04]  /*72320*/  STS.U8 [R7+UR5+0x7680], R4 ;  /* 0x0076800407007988 */ /* 0x0003e80008000005 */
[----:B---3--:R3:W-:Y:S04]  /*72330*/  STS.U8 [R7+UR5+0x7e00], R3 ;  /* 0x007e000307007988 */ /* 0x0087e80008000005 */
[----:B0-----:R-:W4:Y:S04]  /*72340*/  LDL.LU R25, [R1+0xc28] ;  /* 0x000c280001197983 */ /* 0x001f280000300800 */
[----:B-1----:R-:W4:Y:S04]  /*72350*/  LDL.LU R4, [R1+0xc24] ;  /* 0x000c240001047983 */ /* 0x002f280000300800 */
[----:B---3--:R-:W3:Y:S04]  /*72360*/  LDL.LU R3, [R1+0xbc8] ;  /* 0x000bc80001037983 */ /* 0x008ee80000300800 */
[----:B------:R-:W3:Y:S04]  /*72370*/  LDL.LU R21, [R1+0xbc4] ;  /* 0x000bc40001157983 */ /* 0x000ee80000300800 */
        /* <DEDUP_REMOVED lines=29> */
[----:B-----5:R5:W-:Y:S04]  /*72550*/  STS.U8 [R7+UR5+0x8680], R6 ;  /* 0x0086800607007988 */ /* 0x020be80008000005 */
[----:B0-----:R-:W3:Y:S04]  /*72560*/  LDL.LU R22, [R1+0x9c8] ;  /* 0x0009c80001167983 */ /* 0x001ee80000300800 */
[----:B-1----:R-:W3:Y:S04]  /*72570*/  LDL.LU R29, [R1+0x9c4] ;  /* 0x0009c400011d7983 */ /* 0x002ee80000300800 */
[----:B------:R-:W3:Y:S04]  /*72580*/  LDL.LU R26, [R1+0x978] ;  /* 0x00097800011a7983 */ /* 0x000ee80000300800 */
[----:B-----5:R-:W5:Y:S04]  /*72590*/  LDL.LU R6, [R1+0x96c] ;  /* 0x00096c0001067983 */ /* 0x020f680000300800 */
[----:B------:R-:W-:Y:S04]  /*725a0*/  STS.U8 [R7+UR5+0x8e00], R24 ;  /* 0x008e001807007988 */ /* 0x000fe80008000005 */
[----:B------:R-:W-:Y:S04]  /*725b0*/  STS.U8 [R7+UR5+0x8e80], R8 ;  /* 0x008e800807007988 */ /* 0x000fe80008000005 */
[----:B--2---:R-:W-:Y:S04]  /*725c0*/  STS.U8 [R7+UR5+0x9600], R23 ;  /* 0x0096001707007988 */ /* 0x004fe80008000005 */
[----:B----4-:R-:W-:Y:S04]  /*725d0*/  STS.U8 [R7+UR5+0x9680], R2 ;  /* 0x0096800207007988 */ /* 0x010fe80008000005 */
[----:B------:R-:W-:Y:S04]  /*725e0*/  STS.U8 [R7+UR5+0x9e00], R0 ;  /* 0x009e000007007988 */ /* 0x000fe80008000005 */
[----:B------:R-:W-:Y:S04]  /*725f0*/  STS.U8 [R7+UR5+0x9e80], R5 ;  /* 0x009e800507007988 */ /* 0x000fe80008000005 */
[----:B------:R0:W-:Y:S04]  /*72600*/  STS.U8 [R7+UR5+0xa600], R25 ;  /* 0x00a6001907007988 */ /* 0x0001e80008000005 */
[----:B------:R1:W-:Y:S04]  /*72610*/  STS.U8 [R7+UR5+0xa680], R4 ;  /* 0x00a6800407007988 */ /* 0x0003e80008000005 */
[----:B---3--:R2:W-:Y:S04]  /*72620*/  STS.U8 [R7+UR5+0xae00], R3 ;  /* 0x00ae000307007988 */ /* 0x0085e80008000005 */
[----:B0-----:R-:W3:Y:S04]  /*72630*/  LDL.LU R25, [R1+0x928] ;  /* 0x0009280001197983 */ /* 0x001ee80000300800 */
[----:B-1----:R-:W4:Y:S04]  /*72640*/  LDL.LU R4, [R1+0x924] ;  /* 0x0009240001047983 */ /* 0x002f280000300800 */
[----:B--2---:R-:W2:Y:S04]  /*72650*/  LDL.LU R3, [R1+0x8e8] ;  /* 0x0008e80001037983 */ /* 0x004ea80000300800 */
[----:B------:R-:W2:Y:S04]  /*72660*/  LDL.LU R24, [R1+0x8e4] ;  /* 0x0008e40001187983 */ /* 0x000ea80000300800 */
[----:B------:R-:W2:Y:S04]  /*72670*/  LDL.LU R8, [R1+0x8a8] ;  /* 0x0008a80001087983 */ /* 0x000ea80000300800 */
[----:B------:R-:W2:Y:S04]  /*72680*/  LDL.LU R23, [R1+0x8a4] ;  /* 0x0008a40001177983 */ /* 0x000ea80000300800 */
[----:B------:R-:W2:Y:S04]  /*72690*/  LDL.LU R2, [R1+0x868] ;  /* 0x0008680001027983 */ /* 0x000ea80000300800 */
[----:B------:R-:W2:Y:S04]  /*726a0*/  LDL.LU R0, [R1+0x864] ;  /* 0x0008640001007983 */ /* 0x000ea80000300800 */
[----:B------:R-:W2:Y:S04]  /*726b0*/  LDL.LU R5, [R1+0x828] ;  /* 0x0008280001057983 */ /* 0x000ea80000300800 */
[----:B------:R0:W-:Y:S04]  /*726c0*/  STS.U8 [R7+UR5+0xe600], R18 ;  /* 0x00e6001207007988 */ /* 0x0001e80008000005 */
[----:B0-----:R-:W2:Y:S04]  /*726d0*/  LDL.LU R18, [R1+0x824] ;  /* 0x0008240001127983 */ /* 0x001ea80000300800 */
[----:B------:R0:W-:Y:S04]  /*726e0*/  STS.U8 [R7+UR5+0xee00], R22 ;  /* 0x00ee001607007988 */ /* 0x0001e80008000005 */
[----:B-----5:R1:W-:Y:S04]  /*726f0*/  STS.U8 [R7+UR5+0xf680], R6 ;  /* 0x00f6800607007988 */ /* 0x0203e80008000005 */
[----:B0-----:R-:W5:Y:S04]  /*72700*/  LDL.LU R22, [R1+0x7e8] ;  /* 0x0007e80001167983 */ /* 0x001f680000300800 */
[----:B-1----:R-:W5:Y:S04]  /*72710*/  LDL.LU R6, [R1+0x7e4] ;  /* 0x0007e40001067983 */ /* 0x002f680000300800 */
        /* <DEDUP_REMOVED lines=38> */
[----:B------:R-:W-:Y:S04]  /*72980*/  STS.U8 [R7+UR5+0x11e00], R5 ;  /* 0x011e000507007988 */ /* 0x000fe80008000005 */
[----:B------:R0:W-:Y:S04]  /*72990*/  STS.U8 [R7+UR5+0x11e80], R18 ;  /* 0x011e801207007988 */ /* 0x0001e80008000005 */
[----:B0-----:R-:W2:Y:S04]  /*729a0*/  LDL.LU R18, [R1+0x484] ;  /* 0x0004840001127983 */ /* 0x001ea80000300800 */
[----:B-----5:R0:W-:Y:S04]  /*729b0*/  STS.U8 [R7+UR5+0x12600], R22 ;  /* 0x0126001607007988 */ /* 0x0201e80008000005 */
[----:B------:R1:W-:Y:S04]  /*729c0*/  STS.U8 [R7+UR5+0x12680], R6 ;  /* 0x0126800607007988 */ /* 0x0003e80008000005 */
[----:B0-----:R-:W5:Y:S04]  /*729d0*/  LDL.LU R22, [R1+0x448] ;  /* 0x0004480001167983 */ /* 0x001f680000300800 */
[----:B-1----:R-:W5:Y:S04]  /*729e0*/  LDL.LU R6, [R1+0x444] ;  /* 0x0004440001067983 */ /* 0x002f680000300800 */
[----:B------:R-:W5:Y:S04]  /*729f0*/  LDL.LU R5, [R1+0x408] ;  /* 0x0004080001057983 */ /* 0x000f680000300800 */
[----:B------:R-:W-:Y:S04]  /*72a00*/  STS.U8 [R7+UR5+0x10680], R24 ;  /* 0x0106801807007988 */ /* 0x000fe80008000005 */
[----:B------:R-:W-:Y:S04]  /*72a10*/  STS.U8 [R7+UR5+0x10e00], R8 ;  /* 0x010e000807007988 */ /* 0x000fe80008000005 */
[----:B------:R-:W-:Y:S04]  /*72a20*/  STS.U8 [R7+UR5+0x10e80], R23 ;  /* 0x010e801707007988 */ /* 0x000fe80008000005 */
[----:B------:R-:W-:Y:S04]  /*72a30*/  STS.U8 [R7+UR5+0x11600], R2 ;  /* 0x0116000207007988 */ /* 0x000fe80008000005 */
[----:B------:R-:W-:Y:S04]  /*72a40*/  STS.U8 [R7+UR5+0x11680], R0 ;  /* 0x0116800007007988 */ /* 0x000fe80008000005 */
[----:B------:R-:W-:Y:S04]  /*72a50*/  STS.U8 [R7+UR5+0x12e00], R21 ;  /* 0x012e001507007988 */ /* 0x000fe80008000005 */
[----:B------:R0:W-:Y:S04]  /*72a60*/  STS.U8 [R7+UR5+0x15600], R27 ;  /* 0x0156001b07007988 */ /* 0x0001e80008000005 */
[----:B0-----:R-:W5:Y:S04]  /*72a70*/  LDL.LU R27, [R1+0x404] ;  /* 0x00040400011b7983 */ /* 0x001f680000300800 */
[----:B------:R-:W-:Y:S04]  /*72a80*/  STS.U8 [R7+UR5+0x15e00], R28 ;  /* 0x015e001c07007988 */ /* 0x000fe80008000005 */
[----:B------:R0:W-:Y:S04]  /*72a90*/  STS.U8 [R7+UR5+0x16680], R26 ;  /* 0x0166801a07007988 */ /* 0x0001e80008000005 */
        /* <DEDUP_REMOVED lines=14> */
[----:B----4-:R1:W-:Y:S04]  /*72b80*/  STS.U8 [R7+UR5+0x16e80], R4 ;  /* 0x016e800407007988 */ /* 0x0103e80008000005 */
[----:B--2---:R2:W-:Y:S04]  /*72b90*/  STS.U8 [R7+UR5+0x17600], R3 ;  /* 0x0176000307007988 */ /* 0x0045e80008000005 */
        /* <DEDUP_REMOVED lines=24> */
[----:B-----5:R0:W-:Y:S04]  /*72d20*/  STS.U8 [R7+UR5+0x17e00], R22 ;  /* 0x017e001607007988 */ /* 0x0201e80008000005 */
[----:B------:R1:W-:Y:S04]  /*72d30*/  STS.U8 [R7+UR5+0x17e80], R6 ;  /* 0x017e800607007988 */ /* 0x0003e80008000005 */
[----:B------:R5:W-:Y:S04]  /*72d40*/  STS.U8 [R7+UR5+0x18600], R5 ;  /* 0x0186000507007988 */ /* 0x000be80008000005 */
[----:B0-----:R-:W2:Y:S04]  /*72d50*/  LDL.LU R22, [R1+0x64] ;  /* 0x0000640001167983 */ /* 0x001ea80000300800 */
[----:B-1----:R-:W2:Y:S04]  /*72d60*/  LDL.LU R6, [R1+0x60] ;  /* 0x0000600001067983 */ /* 0x002ea80000300800 */
[----:B-----5:R-:W5:Y:S04]  /*72d70*/  LDL.LU R5, [R1+0x33c8] ;  /* 0x0033c80001057983 */ /* 0x020f680000300800 */
[----:B------:R0:W-:Y:S04]  /*72d80*/  STS.U8 [R7+UR5+0x18680], R27 ;  /* 0x0186801b07007988 */ /* 0x0001e80008000005 */
[----:B0-----:R-:W5:Y:S04]  /*72d90*/  LDL.LU R27, [R1+0x33c4] ;  /* 0x0033c400011b7983 */ /* 0x001f680000300800 */
[----:B------:R0:W-:Y:S04]  /*72da0*/  STS.U8 [R7+UR5+0x18e00], R26 ;  /* 0x018e001a07007988 */ /* 0x0001e80008000005 */
[----:B0-----:R-:W5:Y:S04]  /*72db0*/  LDL.LU R26, [R1+0x33c0] ;  /* 0x0033c000011a7983 */ /* 0x001f680000300800 */
[----:B---3--:R0:W-:Y:S04]  /*72dc0*/  STS.U8 [R7+UR5+0x18e80], R25 ;  /* 0x018e801907007988 */ /* 0x0081e80008000005 */
[----:B----4-:R1:W-:Y:S04]  /*72dd0*/  STS.U8 [R7+UR5+0x19600], R4 ;  /* 0x0196000407007988 */ /* 0x0103e80008000005 */
[----:B--2---:R2:W-:Y:S04]  /*72de0*/  STS.U8 [R7+UR5+0x19680], R3 ;  /* 0x0196800307007988 */ /* 0x0045e80008000005 */
[----:B0-----:R-:W3:Y:S04]  /*72df0*/  LDL.LU R25, [R1+0x33bc] ;  /* 0x0033bc0001197983 */ /* 0x001ee80000300800 */
[----:B-1----:R-:W4:Y:S04]  /*72e00*/  LDL.LU R4, [R1+0x33b8] ;  /* 0x0033b80001047983 */ /* 0x002f280000300800 */
[----:B--2---:R-:W2:Y:S04]  /*72e10*/  LDL.LU R3, [R1+0x33b4] ;  /* 0x0033b40001037983 */ /* 0x004ea80000300800 */
[----:B------:R0:W-:Y:S04]  /*72e20*/  STS.U8 [R7+UR5+0x19e00], R28 ;  /* 0x019e001c07007988 */ /* 0x0001e80008000005 */
[----:B------:R1:W-:Y:S04]  /*72e30*/  STS.U8 [R7+UR5+0x19e80], R20 ;  /* 0x019e801407007988 */ /* 0x0003e80008000005 */
[----:B------:R0:W-:Y:S04]  /*72e40*/  STS.U8 [R7+UR5+0x1a600], R29 ;  /* 0x01a6001d07007988 */ /* 0x0001e80008000005 */
[----:B------:R5:W-:Y:S04]  /*72e50*/  STS.U8 [R7+UR5+0x1b680], R0 ;  /* 0x01b6800007007988 */ /* 0x000be80008000005 */
[----:B0-----:R-:W4:Y:S04]  /*72e60*/  LDL.LU R28, [R1+0x1160] ;  /* 0x00116000011c7983 */ /* 0x001f280000300800 */
[----:B-1----:R-:W4:Y:S04]  /*72e70*/  LDL.LU R20, [R1+0x115c] ;  /* 0x00115c0001147983 */ /* 0x002f280000300800 */
[----:B------:R-:W4:Y:S01]  /*72e80*/  LDL.LU R29, [R1+0x1120] ;  /* 0x00112000011d7983 */ /* 0x000f220000300800 */
[----:B-----5:R-:W-:-:S03]  /*72e90*/  LOP3.LUT R0, R5, 0x70, RZ, 0x3c, !PT ;  /* 0x0000007005007812 */ /* 0x020fc600078e3cff */
[----:B------:R-:W5:Y:S04]  /*72ea0*/  LDL.LU R5, [R1+0x111c] ;  /* 0x00111c0001057983 */ /* 0x000f680000300800 */
[----:B------:R0:W-:Y:S04]  /*72eb0*/  STS.U8 [R7+UR5+0x1ee80], R6 ;  /* 0x01ee800607007988 */ /* 0x0001e80008000005 */
[----:B------:R1:W-:Y:S04]  /*72ec0*/  STS.U8 [R7+UR5+0x1e680], R18 ;  /* 0x01e6801207007988 */ /* 0x0003e80008000005 */
[----:B------:R0:W-:Y:S04]  /*72ed0*/  STS.U8 [R7+UR5+0x1ee00], R22 ;  /* 0x01ee001607007988 */ /* 0x0001e80008000005 */
[----:B------:R-:W-:Y:S04]  /*72ee0*/  STS.U8 [R7+UR5+0x1a680], R24 ;  /* 0x01a6801807007988 */ /* 0x000fe80008000005 */
[----:B------:R-:W-:Y:S04]  /*72ef0*/  STS.U8 [R7+UR5+0x1ae00], R8 ;  /* 0x01ae000807007988 */ /* 0x000fe80008000005 */
[----:B------:R-:W-:Y:S04]  /*72f00*/  STS.U8 [R7+UR5+0x1ae80], R23 ;  /* 0x01ae801707007988 */ /* 0x000fe80008000005 */
[----:B------:R-:W-:Y:S04]  /*72f10*/  STS.U8 [R7+UR5+0x1b600], R2 ;  /* 0x01b6000207007988 */ /* 0x000fe80008000005 */
[----:B------:R-:W-:Y:S04]  /*72f20*/  STS.U8 [R7+UR5+0x1be00], R21 ;  /* 0x01be001507007988 */ /* 0x000fe80008000005 */
[----:B0-----:R-:W5:Y:S04]  /*72f30*/  LDL.LU R6, [R1+0x10e0] ;  /* 0x0010e00001067983 */ /* 0x001f680000300800 */
[----:B-1----:R-:W5:Y:S04]  /*72f40*/  LDL.LU R18, [R1+0x10dc] ;  /* 0x0010dc0001127983 */ /* 0x002f680000300800 */
[----:B------:R-:W-:Y:S04]  /*72f50*/  STS.U8 [R7+UR5+0x1be80], R19 ;  /* 0x01be801307007988 */ /* 0x000fe80008000005 */
[----:B------:R-:W5:Y:S04]  /*72f60*/  LDL.LU R22, [R1+0x10a0] ;  /* 0x0010a00001167983 */ /* 0x000f680000300800 */
        /* <DEDUP_REMOVED lines=11> */
[----:B---3--:R-:W-:Y:S04]  /*73020*/  STS.U8 [R7+UR5+0x1fe00], R25 ;  /* 0x01fe001907007988 */ /* 0x008fe80008000005 */
[----:B--2---:R-:W-:Y:S04]  /*73030*/  STS.U8 [R7+UR5+0x1f600], R3 ;  /* 0x01f6000307007988 */ /* 0x004fe80008000005 */
[----:B----4-:R0:W-:Y:S04]  /*73040*/  STS.U8 [R7+UR5+0x1f680], R4 ;  /* 0x01f6800407007988 */ /* 0x0101e80008000005 */
[----:B0-----:R-:W2:Y:S04]  /*73050*/  LDL.LU R7, [R1+0x1060] ;  /* 0x0010600001077983 */ /* 0x001ea80000300800 */
[----:B------:R-:W3:Y:S04]  /*73060*/  LDL.LU R25, [R1+0x105c] ;  /* 0x00105c0001197983 */ /* 0x000ee80000300800 */
[----:B------:R-:W4:Y:S04]  /*73070*/  LDL.LU R4, [R1+0x1020] ;  /* 0x0010200001047983 */ /* 0x000f280000300800 */
        /* <DEDUP_REMOVED lines=17> */
[----:B0-----:R-:W2:Y:S04]  /*73190*/  LDL.LU R29, [R1+0xdfc] ;  /* 0x000dfc00011d7983 */ /* 0x001ea80000300800 */
[----:B-----5:R0:W-:Y:S04]  /*731a0*/  STS.U8 [R0+UR5+0xf80], R5 ;  /* 0x000f800500007988 */ /* 0x0201e80008000005 */
[----:B0-----:R-:W5:Y:S04]  /*731b0*/  LDL.LU R5, [R1+0xda0] ;  /* 0x000da00001057983 */ /* 0x001f680000300800 */
[----:B------:R0:W-:Y:S04]  /*731c0*/  STS.U8 [R0+UR5+0x780], R20 ;  /* 0x0007801400007988 */ /* 0x0001e80008000005 */
[----:B------:R1:W-:Y:S04]  /*731d0*/  STS.U8 [R0+UR5+0x1700], R6 ;  /* 0x0017000600007988 */ /* 0x0003e80008000005 */
[----:B0-----:R-:W3:Y:S04]  /*731e0*/  LDL.LU R20, [R1+0xd9c] ;  /* 0x000d9c0001147983 */ /* 0x001ee80000300800 */
[----:B-1----:R-:W4:Y:S04]  /*731f0*/  LDL.LU R6, [R1+0xd60] ;  /* 0x000d600001067983 */ /* 0x002f280000300800 */
[----:B------:R0:W-:Y:S04]  /*73200*/  STS.U8 [R0+UR5+0x700], R28 ;  /* 0x0007001c00007988 */ /* 0x0001e80008000005 */
[----:B------:R1:W-:Y:S04]  /*73210*/  STS.U8 [R0+UR5+0x1780], R18 ;  /* 0x0017801200007988 */ /* 0x0003e80008000005 */
[----:B------:R1:W-:Y:S04]  /*73220*/  STS.U8 [R0+UR5+0x1f00], R22 ;  /* 0x001f001600007988 */ /* 0x0003e80008000005 */
[----:B0-----:R-:W4:Y:S04]  /*73230*/  LDL.LU R28, [R1+0xd5c] ;  /* 0x000d5c00011c7983 */ /* 0x001f280000300800 */
[----:B-1----:R-:W4:Y:S04]  /*73240*/  LDL.LU R18, [R1+0xd20] ;  /* 0x000d200001127983 */ /* 0x002f280000300800 */
[----:B------:R-:W4:Y:S04]  /*73250*/  LDL.LU R22, [R1+0xd1c] ;  /* 0x000d1c0001167983 */ /* 0x000f280000300800 */
[----:B--2---:R0:W-:Y:S04]  /*73260*/  STS.U8 [R0+UR5+0x6f80], R29 ;  /* 0x006f801d00007988 */ /* 0x0041e80008000005 */
[----:B0-----:R-:W2:Y:S04]  /*73270*/  LDL.LU R29, [R1+0xce0] ;  /* 0x000ce000011d7983 */ /* 0x001ea80000300800 */
[----:B-----5:R0:W-:Y:S04]  /*73280*/  STS.U8 [R0+UR5+0x7700], R5 ;  /* 0x0077000500007988 */ /* 0x0201e80008000005 */
[----:B0-----:R-:W5:Y:S04]  /*73290*/  LDL.LU R5, [R1+0xcdc] ;  /* 0x000cdc0001057983 */ /* 0x001f680000300800 */
[----:B---3--:R0:W-:Y:S04]  /*732a0*/  STS.U8 [R0+UR5+0x7780], R20 ;  /* 0x0077801400007988 */ /* 0x0081e80008000005 */
[----:B----4-:R1:W-:Y:S04]  /*732b0*/  STS.U8 [R0+UR5+0x7f00], R6 ;  /* 0x007f000600007988 */ /* 0x0103e80008000005 */
[----:B------:R3:W-:Y:S04]  /*732c0*/  STS.U8 [R0+UR5+0x1f80], R26 ;  /* 0x001f801a00007988 */ /* 0x0007e80008000005 */
[----:B------:R4:W-:Y:S04]  /*732d0*/  STS.U8 [R0+UR5+0x2700], R7 ;  /* 0x0027000700007988 */ /* 0x0009e80008000005 */
[----:B------:R1:W-:Y:S04]  /*732e0*/  STS.U8 [R0+UR5+0x2780], R25 ;  /* 0x0027801900007988 */ /* 0x0003e80008000005 */
[----:B------:R3:W-:Y:S04]  /*732f0*/  STS.U8 [R0+UR5+0x2f00], R4 ;  /* 0x002f000400007988 */ /* 0x0007e80008000005 */
[----:B0-----:R-:W5:Y:S04]  /*73300*/  LDL.LU R20, [R1+0xca0] ;  /* 0x000ca00001147983 */ /* 0x001f680000300800 */
[----:B-1----:R-:W5:Y:S04]  /*73310*/  LDL.LU R6, [R1+0xc9c] ;  /* 0x000c9c0001067983 */ /* 0x002f680000300800 */
[----:B---3--:R-:W3:Y:S04]  /*73320*/  LDL.LU R26, [R1+0xc60] ;  /* 0x000c6000011a7983 */ /* 0x008ee80000300800 */
[----:B----4-:R-:W4:Y:S04]  /*73330*/  LDL.LU R7, [R1+0xc5c] ;  /* 0x000c5c0001077983 */ /* 0x010f280000300800 */
        /* <DEDUP_REMOVED lines=36> */
[----:B------:R-:W-:Y:S04]  /*73580*/  STS.U8 [R0+UR5+0x7f80], R28 ;  /* 0x007f801c00007988 */ /* 0x000fe80008000005 */
[----:B--2---:R0:W-:Y:S04]  /*73590*/  STS.U8 [R0+UR5+0x8f00], R29 ;  /* 0x008f001d00007988 */ /* 0x0041e80008000005 */
[----:B0-----:R-:W2:Y:S04]  /*735a0*/  LDL.LU R29, [R1+0x9bc] ;  /* 0x0009bc00011d7983 */ /* 0x001ea80000300800 */
[----:B------:R-:W4:Y:S04]  /*735b0*/  LDL.LU R28, [R1+0x968] ;  /* 0x00096800011c7983 */ /* 0x000f280000300800 */
[----:B-----5:R0:W-:Y:S04]  /*735c0*/  STS.U8 [R0+UR5+0x8f80], R5 ;  /* 0x008f800500007988 */ /* 0x0201e80008000005 */
[----:B0-----:R-:W5:Y:S04]  /*735d0*/  LDL.LU R5, [R1+0x95c] ;  /* 0x00095c0001057983 */ /* 0x001f680000300800 */
[----:B------:R0:W-:Y:S04]  /*735e0*/  STS.U8 [R0+UR5+0x8700], R18 ;  /* 0x0087001200007988 */ /* 0x0001e80008000005 */
[----:B------:R1:W-:Y:S04]  /*735f0*/  STS.U8 [R0+UR5+0x9700], R20 ;  /* 0x0097001400007988 */ /* 0x0003e80008000005 */
[----:B------:R1:W-:Y:S04]  /*73600*/  STS.U8 [R0+UR5+0x9780], R6 ;  /* 0x0097800600007988 */ /* 0x0003e80008000005 */
[----:B0-----:R-:W5:Y:S04]  /*73610*/  LDL.LU R18, [R1+0x920] ;  /* 0x0009200001127983 */ /* 0x001f680000300800 */
[----:B-1----:R-:W5:Y:S04]  /*73620*/  LDL.LU R20, [R1+0x91c] ;  /* 0x00091c0001147983 */ /* 0x002f680000300800 */
[----:B------:R-:W5:Y:S04]  /*73630*/  LDL.LU R6, [R1+0x8e0] ;  /* 0x0008e00001067983 */ /* 0x000f680000300800 */
[----:B---3--:R0:W-:Y:S04]  /*73640*/  STS.U8 [R0+UR5+0xef00], R22 ;  /* 0x00ef001600007988 */ /* 0x0081e80008000005 */
[----:B0-----:R-:W3:Y:S04]  /*73650*/  LDL.LU R22, [R1+0x8dc] ;  /* 0x0008dc0001167983 */ /* 0x001ee80000300800 */
[----:B--2---:R0:W-:Y:S04]  /*73660*/  STS.U8 [R0+UR5+0xef80], R29 ;  /* 0x00ef801d00007988 */ /* 0x0041e80008000005 */
[----:B----4-:R1:W-:Y:S04]  /*73670*/  STS.U8 [R0+UR5+0xf700], R28 ;  /* 0x00f7001c00007988 */ /* 0x0103e80008000005 */
[----:B0-----:R-:W2:Y:S04]  /*73680*/  LDL.LU R29, [R1+0x8a0] ;  /* 0x0008a000011d7983 */ /* 0x001ea80000300800 */
[----:B-1----:R-:W4:Y:S04]  /*73690*/  LDL.LU R28, [R1+0x89c] ;  /* 0x00089c00011c7983 */ /* 0x002f280000300800 */
[----:B-----5:R0:W-:Y:S04]  /*736a0*/  STS.U8 [R0+UR5+0xf780], R5 ;  /* 0x00f7800500007988 */ /* 0x0201e80008000005 */
[----:B0-----:R-:W5:Y:S04]  /*736b0*/  LDL.LU R5, [R1+0x860] ;  /* 0x0008600001057983 */ /* 0x001f680000300800 */
        /* <DEDUP_REMOVED lines=40> */
[----:B---3--:R3:W-:Y:S04]  /*73940*/  STS.U8 [R0+UR5+0x10780], R22 ;  /* 0x0107801600007988 */ /* 0x0087e80008000005 */
[----:B0-----:R-:W5:Y:S04]  /*73950*/  LDL.LU R14, [R1+0x55c] ;  /* 0x00055c00010e7983 */ /* 0x001f680000300800 */
[----:B-1----:R-:W5:Y:S04]  /*73960*/  LDL.LU R9, [R1+0x520] ;  /* 0x0005200001097983 */ /* 0x002f680000300800 */
[----:B------:R-:W5:Y:S04]  /*73970*/  LDL.LU R18, [R1+0x51c] ;  /* 0x00051c0001127983 */ /* 0x000f680000300800 */
[----:B------:R-:W5:Y:S04]  /*73980*/  LDL.LU R20, [R1+0x4d8] ;  /* 0x0004d80001147983 */ /* 0x000f680000300800 */
[----:B---3--:R-:W3:Y:S04]  /*73990*/  LDL.LU R22, [R1+0x4d0] ;  /* 0x0004d00001167983 */ /* 0x008ee80000300800 */
[----:B------:R-:W-:Y:S04]  /*739a0*/  STS.U8 [R0+UR5+0xe780], R15 ;  /* 0x00e7800f00007988 */ /* 0x000fe80008000005 */
[----:B--2---:R0:W-:Y:S04]  /*739b0*/  STS.U8 [R0+UR5+0x10f00], R29 ;  /* 0x010f001d00007988 */ /* 0x0041e80008000005 */
[----:B----4-:R1:W-:Y:S04]  /*739c0*/  STS.U8 [R0+UR5+0x10f80], R28 ;  /* 0x010f801c00007988 */ /* 0x0103e80008000005 */
[----:B0-----:R-:W2:Y:S04]  /*739d0*/  LDL.LU R29, [R1+0x480] ;  /* 0x00048000011d7983 */ /* 0x001ea80000300800 */
[----:B------:R-:W4:Y:S04]  /*739e0*/  LDL.LU R15, [R1+0x47c] ;  /* 0x00047c00010f7983 */ /* 0x000f280000300800 */
[----:B-1----:R-:W4:Y:S04]  /*739f0*/  LDL.LU R28, [R1+0x440] ;  /* 0x00044000011c7983 */ /* 0x002f280000300800 */
[----:B-----5:R0:W-:Y:S04]  /*73a00*/  STS.U8 [R0+UR5+0x11700], R5 ;  /* 0x0117000500007988 */ /* 0x0201e80008000005 */
[----:B0-----:R-:W5:Y:S04]  /*73a10*/  LDL.LU R5, [R1+0x43c] ;  /* 0x00043c0001057983 */ /* 0x001f680000300800 */
[----:B------:R0:W-:Y:S04]  /*73a20*/  STS.U8 [R0+UR5+0x11780], R6 ;  /* 0x0117800600007988 */ /* 0x0001e80008000005 */
[----:B0-----:R-:W4:Y:S04]  /*73a30*/  LDL.LU R6, [R1+0x33b0] ;  /* 0x0033b00001067983 */ /* 0x001f280000300800 */
        /* <DEDUP_REMOVED lines=25> */
[----:B--2---:R0:W-:Y:S04]  /*73bd0*/  STS.U8 [R0+UR5+0x17700], R29 ;  /* 0x0177001d00007988 */ /* 0x0041e80008000005 */
[----:B0-----:R-:W2:Y:S04]  /*73be0*/  LDL.LU R29, [R1+0x3bc] ;  /* 0x0003bc00011d7983 */ /* 0x001ea80000300800 */
        /* <DEDUP_REMOVED lines=21> */
[----:B----4-:R0:W-:Y:S04]  /*73d40*/  STS.U8 [R0+UR5+0x17780], R15 ;  /* 0x0177800f00007988 */ /* 0x0101e80008000005 */
[----:B------:R1:W-:Y:S04]  /*73d50*/  STS.U8 [R0+UR5+0x17f00], R28 ;  /* 0x017f001c00007988 */ /* 0x0003e80008000005 */
[----:B0-----:R-:W4:Y:S04]  /*73d60*/  LDL.LU R15, [R1+0x7c] ;  /* 0x00007c00010f7983 */ /* 0x001f280000300800 */
[----:B-1----:R-:W4:Y:S04]  /*73d70*/  LDL.LU R28, [R1+0x78] ;  /* 0x00007800011c7983 */ /* 0x002f280000300800 */
[----:B------:R0:W-:Y:S04]  /*73d80*/  STS.U8 [R0+UR5+0x18700], R18 ;  /* 0x0187001200007988 */ /* 0x0001e80008000005 */
[----:B------:R1:W-:Y:S04]  /*73d90*/  STS.U8 [R0+UR5+0x18780], R20 ;  /* 0x0187801400007988 */ /* 0x0003e80008000005 */
[----:B---3--:R3:W-:Y:S04]  /*73da0*/  STS.U8 [R0+UR5+0x18f00], R22 ;  /* 0x018f001600007988 */ /* 0x0087e80008000005 */
[----:B0-----:R-:W4:Y:S04]  /*73db0*/  LDL.LU R18, [R1+0x5c] ;  /* 0x00005c0001127983 */ /* 0x001f280000300800 */
[----:B-1----:R-:W4:Y:S04]  /*73dc0*/  LDL.LU R20, [R1+0x58] ;  /* 0x0000580001147983 */ /* 0x002f280000300800 */
[----:B---3--:R-:W3:Y:S04]  /*73dd0*/  LDL.LU R22, [R1+0x11c0] ;  /* 0x0011c00001167983 */ /* 0x008ee80000300800 */
[----:B--2---:R0:W-:Y:S04]  /*73de0*/  STS.U8 [R0+UR5+0x18f80], R29 ;  /* 0x018f801d00007988 */ /* 0x0041e80008000005 */
[----:B0-----:R-:W2:Y:S04]  /*73df0*/  LDL.LU R29, [R1+0x11b8] ;  /* 0x0011b800011d7983 */ /* 0x001ea80000300800 */
        /* <DEDUP_REMOVED lines=11> */
[----:B------:R1:W-:Y:S04]  /*73eb0*/  STS.U8 [R0+UR5+0x1df80], R9 ;  /* 0x01df800900007988 */ /* 0x0003e80008000005 */
[----:B0-----:R-:W5:Y:S04]  /*73ec0*/  LDL.LU R10, [R1+0x54] ;  /* 0x00005400010a7983 */ /* 0x001f680000300800 */
[----:B-1----:R-:W5:Y:S04]  /*73ed0*/  LDL.LU R14, [R1+0x50] ;  /* 0x00005000010e7983 */ /* 0x002f680000300800 */
[----:B------:R-:W5:Y:S01]  /*73ee0*/  LDL.LU R9, [R1+0x48] ;  /* 0x0000480001097983 */ /* 0x000f620000300800 */
[----:B------:R-:W0:Y:S03]  /*73ef0*/  S2UR UR7, SR_CgaCtaId ;  /* 0x00000000000779c3 */ /* 0x000e260000008800 */
        /* <DEDUP_REMOVED lines=10> */
[----:B------:R4:W-:Y:S04]  /*73fa0*/  STS.U8 [R0+UR5+0x1e780], R28 ;  /* 0x01e7801c00007988 */ /* 0x0009e80008000005 */
[----:B------:R-:W-:Y:S01]  /*73fb0*/  STS.U8 [R0+UR5+0x1f780], R6 ;  /* 0x01f7800600007988 */ /* 0x000fe20008000005 */
[----:B------:R-:W-:-:S03]  /*73fc0*/  UMOV UR6, 0x400 ;  /* 0x0000040000067882 */ /* 0x000fc60000000000 */
[----:B------:R-:W-:Y:S04]  /*73fd0*/  STS.U8 [R0+UR5+0x1ef00], R18 ;  /* 0x01ef001200007988 */ /* 0x000fe80008000005 */
[----:B------:R1:W-:Y:S04]  /*73fe0*/  STS.U8 [R0+UR5+0x1ef80], R20 ;  /* 0x01ef801400007988 */ /* 0x0003e80008000005 */
[----:B---3--:R3:W-:Y:S01]  /*73ff0*/  STS.U8 [R0+UR5+0x1ff00], R22 ;  /* 0x01ff001600007988 */ /* 0x0087e20008000005 */
[----:B0-----:R-:W-:-:S03]  /*74000*/  ULEA UR6, UR7, UR6, 0x18 ;  /* 0x0000000607067291 */ /* 0x001fc6000f8ec0ff */
[----:B--2---:R0:W-:Y:S04]  /*74010*/  STS.U8 [R0+UR5+0x1ff80], R29 ;  /* 0x01ff801d00007988 */ /* 0x0041e80008000005 */
[----:B-----5:R-:W-:Y:S01]  /*74020*/  STS.U8 [R0+UR5+0x1f700], R5 ;  /* 0x01f7000500007988 */ /* 0x020fe20008000005 */
[----:B------:R-:W-:Y:S06]  /*74030*/  BAR.SYNC.DEFER_BLOCKING 0x0 ;  /* 0x0000000000007b1d */ /* 0x000fec0000010000 */
[----:B------:R-:W-:Y:S04]  /*74040*/  STL [R1+0x3fdc], R10 ;  /* 0x003fdc0a01007387 */ /* 0x000fe80000100800 */
[----:B------:R-:W-:Y:S04]  /*74050*/  STL [R1+0x3fd8], R9 ;  /* 0x003fd80901007387 */ /* 0x000fe80000100800 */
[----:B-1----:R-:W2:Y:S04]  /*74060*/  LDL.LU R15, [R1+0x44] ;  /* 0x00004400010f7983 */ /* 0x002ea80000300800 */
[----:B----4-:R-:W4:Y:S04]  /*74070*/  LDL.LU R28, [R1+0x38] ;  /* 0x00003800011c7983 */ /* 0x010f280000300800 */
[----:B------:R-:W4:Y:S04]  /*74080*/  LDL.LU R20, [R1+0x34] ;  /* 0x0000340001147983 */ /* 0x000f280000300800 */
[----:B------:R-:W1:Y:S04]  /*74090*/  LDSM.16.M88.4 R16, [R27+UR6+0x6000] ;  /* 0x006000061b10783b */ /* 0x000e680008000200 */
[----:B------:R-:W5:Y:S04]  /*740a0*/  LDSM.16.M88.4 R8, [R27+UR6+0x8000] ;  /* 0x008000061b08783b */ /* 0x000f680008000200 */
[----:B---3--:R-:W3:Y:S04]  /*740b0*/  LDL.LU R22, [R1+0x30] ;  /* 0x0000300001167983 */ /* 0x008ee80000300800 */
[----:B0-----:R-:W3:Y:S04]  /*740c0*/  LDL.LU R29, [R1+0x28] ;  /* 0x00002800011d7983 */ /* 0x001ee80000300800 */
[----:B-1----:R-:W-:Y:S04]  /*740d0*/  STL.64 [R1+0xf0], R16 ;  /* 0x0000f01001007387 */ /* 0x002fe80000100a00 */
[----:B------:R-:W-:Y:S04]  /*740e0*/  STL.64 [R1+0xf8], R18 ;  /* 0x0000f81201007387 */ /* 0x000fe80000100a00 */
[----:B-----5:R-:W-:Y:S01]  /*740f0*/  STL.64 [R1+0x100], R8 ;  /* 0x0001000801007387 */ /* 0x020fe20000100a00 */
[----:B------:R-:W-:-:S03]  /*74100*/  IMAD.MOV.U32 R13, RZ, RZ, R8 ;  /* 0x000000ffff0d7224 */ /* 0x000fc600078e0008 */
[----:B------:R-:W-:Y:S01]  /*74110*/  STL.64 [R1+0x108], R10 ;  /* 0x0001080a01007387 */ /* 0x000fe20000100a00 */
[----:B------:R-:W-:-:S03]  /*74120*/  IMAD.MOV.U32 R12, RZ, RZ, R9 ;  /* 0x000000ffff0c7224 */ /* 0x000fc600078e0009 */
[----:B------:R-:W0:Y:S01]  /*74130*/  LDSM.16.M88.4 R8, [R27+UR6+0xa000] ;  /* 0x00a000061b08783b */ /* 0x000e220008000200 */
[----:B------:R-:W-:Y:S02]  /*74140*/  IMAD.MOV.U32 R6, RZ, RZ, R16 ;  /* 0x000000ffff067224 */ /* 0x000fe400078e0010 */
[----:B------:R-:W-:Y:S01]  /*74150*/  IMAD.MOV.U32 R5, RZ, RZ, R17 ;  /* 0x000000ffff057224 */ /* 0x000fe200078e0011 */
[----:B0-----:R-:W-:Y:S01]  /*74160*/  STL.64 [R1+0x110], R8 ;  /* 0x0001100801007387 */ /* 0x001fe20000100a00 */
[----:B------:R-:W-:-:S03]  /*74170*/  IMAD.MOV.U32 R17, RZ, RZ, R8 ;  /* 0x000000ffff117224 */ /* 0x000fc600078e0008 */
[----:B------:R-:W-:Y:S01]  /*74180*/  STL.64 [R1+0x118], R10 ;  /* 0x0001180a01007387 */ /* 0x000fe20000100a00 */
[----:B------:R-:W-:-:S03]  /*74190*/  IMAD.MOV.U32 R16, RZ, RZ, R9 ;  /* 0x000000ffff107224 */ /* 0x000fc600078e0009 */
[----:B------:R-:W0:Y:S04]  /*741a0*/  LDSM.16.M88.4 R8, [R27+UR6+0xc000] ;  /* 0x00c000061b08783b */ /* 0x000e280008000200 */
[----:B------:R1:W-:Y:S04]  /*741b0*/  STL.64 [R1+0x3fd0], R16 ;  /* 0x003fd01001007387 */ /* 0x0003e80000100a00 */
[----:B-1----:R-:W5:Y:S04]  /*741c0*/  LDL.LU.64 R16, [R1+0x5b0] ;  /* 0x0005b00001107983 */ /* 0x002f680000300a00 */
[----:B------:R-:W5:Y:S04]  /*741d0*/  LDL.LU.64 R18, [R1+0x5b8] ;  /* 0x0005b80001127983 */ /* 0x000f680000300a00 */
[----:B0-----:R-:W-:Y:S04]  /*741e0*/  STL.64 [R1+0x120], R8 ;  /* 0x0001200801007387 */ /* 0x001fe80000100a00 */
[----:B------:R0:W-:Y:S01]  /*741f0*/  STL.64 [R1+0x128], R10 ;  /* 0x0001280a01007387 */ /* 0x0001e20000100a00 */
[----:B------:R-:W-:-:S03]  /*74200*/  IMAD.MOV.U32 R24, RZ, RZ, R9 ;  /* 0x000000ffff187224 */ /* 0x000fc600078e0009 */
[----:B0-----:R-:W2:Y:S04]  /*74210*/  LDL.LU R10, [R1+0x3fdc] ;  /* 0x003fdc00010a7983 */ /* 0x001ea80000300800 */
[----:B------:R-:W5:Y:S01]  /*74220*/  LDL.LU R9, [R1+0x3fd8] ;  /* 0x003fd80001097983 */ /* 0x000f620000300800 */
[----:B------:R-:W-:Y:S02]  /*74230*/  IMAD.MOV.U32 R25, RZ, RZ, R8 ;  /* 0x000000ffff197224 */ /* 0x000fe400078e0008 */
[----:B----4-:R-:W-:Y:S02]  /*74240*/  IMAD R2, R20, 0x100, R28 ;  /* 0x0000010014027824 */ /* 0x010fe400078e021c */
[----:B---3--:R-:W-:-:S03]  /*74250*/  IMAD R3, R29, 0x100, R22 ;  /* 0x000001001d037824 */ /* 0x008fc600078e0216 */
[----:B------:R-:W-:Y:S02]  /*74260*/  F2FP.F16.E4M3.UNPACK_B R21, R2 ;  /* 0x00000002ff15723e */ /* 0x000fe400020006ff */
[----:B------:R-:W-:Y:S02]  /*74270*/  F2FP.F16.E4M3.UNPACK_B R2, R6 ;  /* 0x00000006ff02723e */ /* 0x000fe400020006ff */
[----:B------:R-:W-:Y:S02]  /*74280*/  F2FP.F16.E4M3.UNPACK_B R23, R3 ;  /* 0x00000003ff17723e */ /* 0x000fe400020006ff */
[----:B------:R-:W-:Y:S01]  /*74290*/  F2FP.F16.E4M3.UNPACK_B R3, R5 ;  /* 0x00000005ff03723e */ /* 0x000fe200020006ff */
[----:B--2---:R-:W-:Y:S02]  /*742a0*/  IMAD R4, R14, 0x100, R10 ;  /* 0x000001000e047824 */ /* 0x004fe400078e020a */
[----:B-----5:R-:W-:Y:S02]  /*742b0*/  IMAD R0, R15, 0x100, R9 ;  /* 0x000001000f007824 */ /* 0x020fe400078e0209 */
[----:B------:R-:W0:Y:S01]  /*742c0*/  LDSM.16.M88.4 R8, [R27+UR6+0xe000] ;  /* 0x00e000061b08783b */ /* 0x000e220008000200 */
[----:B------:R-:W-:-:S03]  /*742d0*/  F2FP.F16.E4M3.UNPACK_B R20, R4 ;  /* 0x00000004ff14723e */ /* 0x000fc600020006ff */
[----:B------:R-:W1:Y:S01]  /*742e0*/  LDSM.16.M88.4 R4, [R27+UR6+0x10000] ;  /* 0x010000061b04783b */ /* 0x000e620008000200 */
[----:B------:R-:W-:-:S03]  /*742f0*/  F2FP.F16.E4M3.UNPACK_B R22, R0 ;  /* 0x00000000ff16723e */ /* 0x000fc600020006ff */
[----:B0-----:R0:W-:Y:S04]  /*74300*/  STL.64 [R1+0x140], R8 ;  /* 0x0001400801007387 */ /* 0x0011e80000100a00 */
[----:B------:R2:W-:Y:S01]  /*74310*/  STL.64 [R1+0x148], R10 ;  /* 0x0001480a01007387 */ /* 0x0005e20000100a00 */
[----:B-1----:R-:W-:-:S03]  /*74320*/  IMAD.MOV.U32 R0, RZ, RZ, R5 ;  /* 0x000000ffff007224 */ /* 0x002fc600078e0005 */
[----:B0-----:R-:W3:Y:S04]  /*74330*/  LDL.LU.64 R8, [R1+0x5a0] ;  /* 0x0005a00001087983 */ /* 0x001ee80000300a00 */
[----:B--2---:R-:W3:Y:S04]  /*74340*/  LDL.LU.64 R10, [R1+0x5a8] ;  /* 0x0005a800010a7983 */ /* 0x004ee80000300a00 */
[----:B------:R-:W-:Y:S04]  /*74350*/  STL.64 [R1+0x170], R4 ;  /* 0x0001700401007387 */ /* 0x000fe80000100a00 */
[----:B------:R0:W-:Y:S02]  /*74360*/  STL.64 [R1+0x178], R6 ;  /* 0x0001780601007387 */ /* 0x0001e40000100a00 */
[----:B0-----:R-:W-:Y:S02]  /*74370*/  HMMA.16816.F32 R4, R20, R2, R16 ;  /* 0x000000021404723c */ /* 0x001fe40000001810 */
[----:B------:R-:W0:Y:S01]  /*74380*/  LDSM.16.M88.4 R16, [R27+UR6+0x12000] ;  /* 0x012000061b10783b */ /* 0x000e220008000200 */
[----:B------:R-:W-:-:S02]  /*74390*/  F2FP.F16.E4M3.UNPACK_B R2, R13 ;  /* 0x0000000dff02723e */ /* 0x000fc400020006ff */
[----:B------:R-:W-:-:S14]  /*743a0*/  F2FP.F16.E4M3.UNPACK_B R3, R12 ;  /* 0x0000000cff03723e */ /* 0x000fdc00020006ff */
[----:B------:R-:W-:Y:S04]  /*743b0*/  STL.64 [R1+0x3f48], R6 ;  /* 0x003f480601007387 */ /* 0x000fe80000100a00 */
[----:B------:R1:W-:Y:S04]  /*743c0*/  STL.64 [R1+0x3f40], R4 ;  /* 0x003f400401007387 */ /* 0x0003e80000100a00 */
[----:B------:R-:W2:Y:S04]  /*743d0*/  LDL.LU.64 R12, [R1+0x590] ;  /* 0x00059000010c7983 */ /* 0x000ea80000300a00 */
[----:B------:R-:W2:Y:S04]  /*743e0*/  LDL.LU.64 R14, [R1+0x598] ;  /* 0x00059800010e7983 */ /* 0x000ea80000300a00 */
[----:B0-----:R0:W-:Y:S01]  /*743f0*/  STL.64 [R1+0x180], R16 ;  /* 0x0001801001007387 */ /* 0x0011e20000100a00 */
[----:B-1----:R-:W-:-:S03]  /*74400*/  IMAD.MOV.U32 R5, RZ, RZ, R16 ;  /* 0x000000ffff057224 */ /* 0x002fc600078e0010 */
[----:B------:R-:W-:Y:S01]  /*74410*/  STL.64 [R1+0x188], R18 ;  /* 0x0001881201007387 */ /* 0x000fe20000100a00 */
[----:B------:R-:W-:-:S03]  /*74420*/  IMAD.MOV.U32 R4, RZ, RZ, R17 ;  /* 0x000000ffff047224 */ /* 0x000fc600078e0011 */
[----:B0-----:R-:W4:Y:S04]  /*74430*/  LDL.LU.64 R16, [R1+0x3fd0] ;  /* 0x003fd00001107983 */ /* 0x001f280000300a00 */
[----:B------:R-:W5:Y:S04]  /*74440*/  LDL R6, [R1+0x140] ;  /* 0x0001400001067983 */ /* 0x000f680000100800 */
[----:B------:R-:W2:Y:S01]  /*74450*/  LDL R7, [R1+0x144] ;  /* 0x0001440001077983 */ /* 0x000ea20000100800 */
[----:B---3--:R-:W-:-:S15]  /*74460*/  HMMA.16816.F32 R8, R20, R2, R8 ;  /* 0x000000021408723c */ /* 0x008fde0000001808 */
[----:B------:R-:W-:-:S04]  /*74470*/  NOP ;  /* 0x0000000000007918 */ /* 0x000fc80000000000 */
[----:B------:R-:W-:Y:S04]  /*74480*/  STL [R1+0x3f58], R8 ;  /* 0x003f580801007387 */ /* 0x000fe80000100800 */
[----:B------:R0:W-:Y:S04]  /*74490*/  STL [R1+0x3f54], R9 ;  /* 0x003f540901007387 */ /* 0x0001e80000100800 */
[----:B------:R-:W-:Y:S04]  /*744a0*/  STL [R1+0x3f50], R10 ;  /* 0x003f500a01007387 */ /* 0x000fe80000100800 */
[----:B------:R1:W-:Y:S04]  /*744b0*/  STL [R1+0x3f38], R11 ;  /* 0x003f380b01007387 */ /* 0x0003e80000100800 */
[----:B0-----:R-:W3:Y:S04]  /*744c0*/  LDL.LU.64 R8, [R1+0x580] ;  /* 0x0005800001087983 */ /* 0x001ee80000300a00 */
[----:B-1----:R-:W3:Y:S01]  /*744d0*/  LDL.LU.64 R10, [R1+0x588] ;  /* 0x00058800010a7983 */ /* 0x002ee20000300a00 */
[----:B----4-:R-:W-:-:S02]  /*744e0*/  F2FP.F16.E4M3.UNPACK_B R2, R17 ;  /* 0x00000011ff02723e */ /* 0x010fc400020006ff */
[----:B------:R-:W-:Y:S02]  /*744f0*/  F2FP.F16.E4M3.UNPACK_B R3, R16 ;  /* 0x00000010ff03723e */ /* 0x000fe400020006ff */
[----:B------:R-:W0:Y:S05]  /*74500*/  LDSM.16.M88.4 R16, [R27+UR6+0x14000] ;  /* 0x014000061b10783b */ /* 0x000e2a0008000200 */
[----:B--2---:R-:W-:Y:S01]  /*74510*/  HMMA.16816.F32 R12, R20, R2, R12 ;  /* 0x00000002140c723c */ /* 0x004fe2000000180c */
[----:B0-----:R0:W-:Y:S01]  /*74520*/  STL.64 [R1+0x190], R16 ;  /* 0x0001901001007387 */ /* 0x0011e20000100a00 */
[----:B------:R-:W-:-:S03]  /*74530*/  IMAD.MOV.U32 R29, RZ, RZ, R16 ;  /* 0x000000ffff1d7224 */ /* 0x000fc600078e0010 */
[----:B------:R1:W-:Y:S01]  /*74540*/  STL.64 [R1+0x198], R18 ;  /* 0x0001981201007387 */ /* 0x0003e20000100a00 */
[----:B------:R-:W-:-:S03]  /*74550*/  IMAD.MOV.U32 R28, RZ, RZ, R17 ;  /* 0x000000ffff1c7224 */ /* 0x000fc600078e0011 */
[----:B0-----:R-:W2:Y:S04]  /*74560*/  LDL.LU.64 R16, [R1+0x5d0] ;  /* 0x0005d00001107983 */ /* 0x001ea80000300a00 */
[----:B-1----:R-:W2:Y:S06]  /*74570*/  LDL.LU.64 R18, [R1+0x5d8] ;  /* 0x0005d80001127983 */ /* 0x002eac0000300a00 */
[----:B------:R-:W-:Y:S04]  /*74580*/  STL [R1+0x3f78], R12 ;  /* 0x003f780c01007387 */ /* 0x000fe80000100800 */
[----:B------:R0:W-:Y:S04]  /*74590*/  STL [R1+0x3f64], R13 ;  /* 0x003f640d01007387 */ /* 0x0001e80000100800 */
[----:B0-----:R-:W4:Y:S01]  /*745a0*/  LDL R13, [R1+0x130] ;  /* 0x00013000010d7983 */ /* 0x001f220000100800 */
[----:B------:R-:W-:-:S02]  /*745b0*/  F2FP.F16.E4M3.UNPACK_B R2, R25 ;  /* 0x00000019ff02723e */ /* 0x000fc400020006ff */
[----:B------:R-:W-:Y:S01]  /*745c0*/  F2FP.F16.E4M3.UNPACK_B R3, R24 ;  /* 0x00000018ff03723e */ /* 0x000fe200020006ff */
[----:B------:R0:W-:Y:S04]  /*745d0*/  STL [R1+0x3f60], R14 ;  /* 0x003f600e01007387 */ /* 0x0001e80000100800 */
[----:B0-----:R-:W2:Y:S04]  /*745e0*/  LDL R14, [R1+0x170] ;  /* 0x00017000010e7983 */ /* 0x001ea80000100800 */
[----:B------:R-:W-:Y:S04]  /*745f0*/  STL [R1+0x3f5c], R15 ;  /* 0x003f5c0f01007387 */ /* 0x000fe80000100800 */
[----:B----4-:R-:W0:Y:S04]  /*74600*/  LDSM.16.M88.4 R24, [R13+UR6+0x16000] ;  /* 0x016000060d18783b */ /* 0x010e280008000200 */
[----:B0-----:R-:W-:Y:S04]  /*74610*/  STL.64 [R1+0x1a0], R24 ;  /* 0x0001a01801007387 */ /* 0x001fe80000100a00 */
[----:B------:R3:W-:Y:S01]  /*74620*/  STL.64 [R1+0x1a8], R26 ;  /* 0x0001a81a01007387 */ /* 0x0007e20000100a00 */
[----:B------:R-:W-:-:S02]  /*74630*/  IMAD.MOV.U32 R12, RZ, RZ, R25 ;  /* 0x000000ffff0c7224 */ /* 0x000fc400078e0019 */
[----:B---3--:R-:W-:Y:S01]  /*74640*/  HMMA.16816.F32 R24, R20, R2, R8 ;  /* 0x000000021418723c */ /* 0x008fe20000001808 */
[----:B------:R-:W3:Y:S04]  /*74650*/  LDL.LU.64 R8, [R1+0x5c0] ;  /* 0x0005c00001087983 */ /* 0x000ee80000300a00 */
[----:B------:R-:W3:-:S14]  /*74660*/  LDL.LU.64 R10, [R1+0x5c8] ;  /* 0x0005c800010a7983 */ /* 0x000edc0000300a00 */
[----:B------:R-:W-:Y:S04]  /*74670*/  STL [R1+0x3f34], R24 ;  /* 0x003f341801007387 */ /* 0x000fe80000100800 */
[----:B------:R-:W-:Y:S04]  /*74680*/  STL [R1+0x3f30], R25 ;  /* 0x003f301901007387 */ /* 0x000fe80000100800 */
[----:B------:R-:W-:Y:S04]  /*74690*/  STL [R1+0x3f2c], R26 ;  /* 0x003f2c1a01007387 */ /* 0x000fe80000100800 */
[----:B------:R-:W-:Y:S04]  /*746a0*/  STL [R1+0x3f28], R27 ;  /* 0x003f281b01007387 */ /* 0x000fe80000100800 */
[----:B------:R-:W0:Y:S01]  /*746b0*/  LDSM.16.M88.4 R24, [R13+UR6+0x18000] ;  /* 0x018000060d18783b */ /* 0x000e220008000200 */
[----:B-----5:R-:W-:-:S02]  /*746c0*/  F2FP.F16.E4M3.UNPACK_B R2, R6 ;  /* 0x00000006ff02723e */ /* 0x020fc400020006ff */
[----:B------:R-:W-:-:S07]  /*746d0*/  F2FP.F16.E4M3.UNPACK_B R3, R7 ;  /* 0x00000007ff03723e */ /* 0x000fce00020006ff */
[----:B--2---:R-:W-:Y:S01]  /*746e0*/  HMMA.16816.F32 R16, R20, R2, R16 ;  /* 0x000000021410723c */ /* 0x004fe20000001810 */
[----:B------:R-:W-:Y:S02]  /*746f0*/  F2FP.F16.E4M3.UNPACK_B R2, R14 ;  /* 0x0000000eff02723e */ /* 0x000fe400020006ff */
[----:B------:R-:W-:Y:S01]  /*74700*/  F2FP.F16.E4M3.UNPACK_B R3, R0 ;  /* 0x00000000ff03723e */ /* 0x000fe200020006ff */
[----:B0-----:R-:W-:Y:S04]  /*74710*/  STL.64 [R1+0x1b0], R24 ;  /* 0x0001b01801007387 */ /* 0x001fe80000100a00 */
[----:B------:R-:W-:Y:S11]  /*74720*/  STL.64 [R1+0x1b8], R26 ;  /* 0x0001b81a01007387 */ /* 0x000ff60000100a00 */
[----:B------:R-:W-:Y:S04]  /*74730*/  STL [R1+0x3f1c], R16 ;  /* 0x003f1c1001007387 */ /* 0x000fe80000100800 */
[----:B------:R-:W-:Y:S04]  /*74740*/  STL [R1+0x3f18], R17 ;  /* 0x003f181101007387 */ /* 0x000fe80000100800 */
[----:B------:R-:W-:Y:S04]  /*74750*/  STL [R1+0x3f14], R18 ;  /* 0x003f141201007387 */ /* 0x000fe80000100800 */
[----:B------:R-:W-:Y:S04]  /*74760*/  STL [R1+0x3f10], R19 ;  /* 0x003f101301007387 */ /* 0x000fe80000100800 */
[----:B------:R-:W0:Y:S01]  /*74770*/  LDSM.16.M88.4 R16, [R13+UR6+0x1a000] ;  /* 0x01a000060d10783b */ /* 0x000e220008000200 */
[----:B------:R-:W-:-:S02]  /*74780*/  IMAD.MOV.U32 R7, RZ, RZ, R24 ;  /* 0x000000ffff077224 */ /* 0x000fc400078e0018 */
[----:B------:R-:W-:Y:S01]  /*74790*/  IMAD.MOV.U32 R6, RZ, RZ, R25 ;  /* 0x000000ffff067224 */ /* 0x000fe200078e0019 */
[----:B0-----:R0:W-:Y:S04]  /*747a0*/  STL.64 [R1+0x1d0], R16 ;  /* 0x0001d01001007387 */ /* 0x0011e80000100a00 */
[----:B------:R1:W-:Y:S01]  /*747b0*/  STL.64 [R1+0x1d8], R18 ;  /* 0x0001d81201007387 */ /* 0x0003e20000100a00 */
[----:B------:R-:W-:Y:S01]  /*747c0*/  IMAD.MOV.U32 R14, RZ, RZ, R17 ;  /* 0x000000ffff0e7224 */ /* 0x000fe200078e0011 */
[----:B---3--:R-:W-:-:S15]  /*747d0*/  HMMA.16816.F32 R8, R20, R2, R8 ;  /* 0x000000021408723c */ /* 0x008fde0000001808 */
[----:B------:R-:W-:-:S04]  /*747e0*/  NOP ;  /* 0x0000000000007918 */ /* 0x000fc80000000000 */
[----:B------:R2:W-:Y:S04]  /*747f0*/  STL [R1+0x2c], R11 ;  /* 0x00002c0b01007387 */ /* 0x0005e80000100800 */
[----:B------:R-:W3:Y:S04]  /*74800*/  LDL.LU.64 R24, [R1+0xd0] ;  /* 0x0000d00001187983 */ /* 0x000ee80000300a00 */
[----:B------:R-:W3:Y:S01]  /*74810*/  LDL.LU.64 R26, [R1+0xd8] ;  /* 0x0000d800011a7983 */ /* 0x000ee20000300a00 */
[----:B0-----:R-:W-:Y:S02]  /*74820*/  IMAD.MOV.U32 R17, RZ, RZ, R8 ;  /* 0x000000ffff117224 */ /* 0x001fe400078e0008 */
[----:B-1----:R-:W-:-:S02]  /*74830*/  IMAD.MOV.U32 R18, RZ, RZ, R9 ;  /* 0x000000ffff127224 */ /* 0x002fc400078e0009 */
[----:B------:R-:W-:Y:S01]  /*74840*/  IMAD.MOV.U32 R19, RZ, RZ, R10 ;  /* 0x000000ffff137224 */ /* 0x000fe200078e000a */
[----:B------:R-:W-:Y:S04]  /*74850*/  STL [R1+0x3f7c], R17 ;  /* 0x003f7c1101007387 */ /* 0x000fe80000100800 */
[----:B------:R-:W-:Y:S04]  /*74860*/  STL [R1+0x3f24], R18 ;  /* 0x003f241201007387 */ /* 0x000fe80000100800 */
[----:B------:R-:W-:Y:S04]  /*74870*/  STL [R1+0x3f20], R19 ;  /* 0x003f201301007387 */ /* 0x000fe80000100800 */
[----:B------:R-:W4:Y:S04]  /*74880*/  LDL.LU.64 R8, [R1+0xc0] ;  /* 0x0000c00001087983 */ /* 0x000f280000300a00 */
[----:B--2---:R-:W4:Y:S01]  /*74890*/  LDL.LU.64 R10, [R1+0xc8] ;  /* 0x0000c800010a7983 */ /* 0x004f220000300a00 */
[----:B------:R-:W-:-:S03]  /*748a0*/  IMAD.MOV.U32 R0, RZ, RZ, R16 ;  /* 0x000000ffff007224 */ /* 0x000fc600078e0010 */
[----:B------:R-:W0:Y:S01]  /*748b0*/  LDSM.16.M88.4 R16, [R13+UR6+0x1c000] ;  /* 0x01c000060d10783b */ /* 0x000e220008000200 */
[----:B------:R-:W-:Y:S02]  /*748c0*/  F2FP.F16.E4M3.UNPACK_B R2, R5 ;  /* 0x00000005ff02723e */ /* 0x000fe400020006ff */
[----:B------:R-:W-:Y:S01]  /*748d0*/  F2FP.F16.E4M3.UNPACK_B R3, R4 ;  /* 0x00000004ff03723e */ /* 0x000fe200020006ff */
[----:B0-----:R-:W-:Y:S02]  /*748e0*/  IMAD.MOV.U32 R5, RZ, RZ, R16 ;  /* 0x000000ffff057224 */ /* 0x001fe400078e0010 */
[----:B------:R-:W-:Y:S01]  /*748f0*/  IMAD.MOV.U32 R4, RZ, RZ, R17 ;  /* 0x000000ffff047224 */ /* 0x000fe200078e0011 */
[----:B------:R0:W-:Y:S04]  /*74900*/  STL.64 [R1+0x1e0], R16 ;  /* 0x0001e01001007387 */ /* 0x0001e80000100a00 */
[----:B------:R-:W-:Y:S04]  /*74910*/  STL.64 [R1+0x1e8], R18 ;  /* 0x0001e81201007387 */ /* 0x000fe80000100a00 */
[----:B0-----:R-:W2:Y:S04]  /*74920*/  LDL R17, [R1+0x1a0] ;  /* 0x0001a00001117983 */ /* 0x001ea80000100800 */
[----:B------:R-:W-:Y:S04]  /*74930*/  STL.64 [R1+0x3fb0], R4 ;  /* 0x003fb00401007387 */ /* 0x000fe80000100a00 */
[----:B------:R3:W-:Y:S02]  /*74940*/  STL.64 [R1+0x3fb8], R6 ;  /* 0x003fb80601007387 */ /* 0x0007e40000100a00 */
[----:B---3--:R-:W-:-:S15]  /*74950*/  HMMA.16816.F32 R4, R20, R2, R24 ;  /* 0x000000021404723c */ /* 0x008fde0000001818 */
[----:B------:R-:W-:-:S04]  /*74960*/  NOP ;  /* 0x0000000000007918 */ /* 0x000fc80000000000 */
[----:B------:R-:W-:Y:S02]  /*74970*/  IMAD.MOV.U32 R26, RZ, RZ, R6 ;  /* 0x000000ffff1a7224 */ /* 0x000fe400078e0006 */
[----:B------:R-:W-:Y:S02]  /*74980*/  IMAD.MOV.U32 R27, RZ, RZ, R7 ;  /* 0x000000ffff1b7224 */ /* 0x000fe400078e0007 */
[----:B------:R-:W-:Y:S02]  /*74990*/  IMAD.MOV.U32 R24, RZ, RZ, R4 ;  /* 0x000000ffff187224 */ /* 0x000fe400078e0004 */
[----:B------:R-:W-:Y:S01]  /*749a0*/  IMAD.MOV.U32 R25, RZ, RZ, R5 ;  /* 0x000000ffff197224 */ /* 0x000fe200078e0005 */
[----:B------:R-:W-:Y:S04]  /*749b0*/  STL.64 [R1+0x3f70], R26 ;  /* 0x003f701a01007387 */ /* 0x000fe80000100a00 */
[----:B------:R-:W-:Y:S04]  /*749c0*/  STL.64 [R1+0x3f68], R24 ;  /* 0x003f681801007387 */ /* 0x000fe80000100a00 */
[----:B------:R-:W0:Y:S01]  /*749d0*/  LDSM.16.M88.4 R24, [R13+UR6] ;  /* 0x000000060d18783b */ /* 0x000e220008000200 */
[----:B------:R-:W-:-:S02]  /*749e0*/  F2FP.F16.E4M3.UNPACK_B R2, R29 ;  /* 0x0000001dff02723e */ /* 0x000fc400020006ff */
[----:B------:R-:W-:-:S07]  /*749f0*/  F2FP.F16.E4M3.UNPACK_B R3, R28 ;  /* 0x0000001cff03723e */ /* 0x000fce00020006ff */
[----:B----4-:R-:W-:-:S15]  /*74a00*/  HMMA.16816.F32 R4, R20, R2, R8 ;  /* 0x000000021404723c */ /* 0x010fde0000001808 */
[----:B------:R-:W-:-:S04]  /*74a10*/  NOP ;  /* 0x0000000000007918 */ /* 0x000fc80000000000 */
[----:B------:R-:W-:Y:S02]  /*74a20*/  IMAD.MOV.U32 R18, RZ, RZ, R4 ;  /* 0x000000ffff127224 */ /* 0x000fe400078e0004 */
[----:B------:R-:W-:Y:S02]  /*74a30*/  IMAD.MOV.U32 R19, RZ, RZ, R5 ;  /* 0x000000ffff137224 */ /* 0x000fe400078e0005 */
[----:B------:R-:W-:Y:S01]  /*74a40*/  IMAD.MOV.U32 R16, RZ, RZ, R7 ;  /* 0x000000ffff107224 */ /* 0x000fe200078e0007 */
[----:B0-----:R-:W-:Y:S04]  /*74a50*/  STL.64 [R1+0x160], R24 ;  /* 0x0001601801007387 */ /* 0x001fe80000100a00 */
[----:B------:R-:W-:Y:S04]  /*74a60*/  STL.64 [R1+0x168], R26 ;  /* 0x0001681a01007387 */ /* 0x000fe80000100a00 */
[----:B------:R0:W-:Y:S04]  /*74a70*/  STL [R1+0x8], R6 ;  /* 0x0000080601007387 */ /* 0x0001e80000100800 */
[----:B------:R-:W-:Y:S04]  /*74a80*/  STL.64 [R1+0x3fc8], R22 ;  /* 0x003fc81601007387 */ /* 0x000fe80000100a00 */
[----:B------:R-:W-:Y:S04]  /*74a90*/  STL.64 [R1+0x3fc0], R20 ;  /* 0x003fc01401007387 */ /* 0x000fe80000100a00 */
[----:B------:R-:W3:Y:S04]  /*74aa0*/  LDL.LU.64 R4, [R1+0xb0] ;  /* 0x0000b00001047983 */ /* 0x000ee80000300a00 */
[----:B------:R-:W1:Y:S04]  /*74ab0*/  LDSM.16.M88.4 R20, [R13+UR6+0x2000] ;  /* 0x002000060d14783b */ /* 0x000e680008000200 */
[----:B0-----:R-:W3:Y:S01]  /*74ac0*/  LDL.LU.64 R6, [R1+0xb8] ;  /* 0x0000b80001067983 */ /* 0x001ee20000300a00 */
[----:B------:R-:W-:-:S03]  /*74ad0*/  IMAD.MOV.U32 R27, RZ, RZ, R0 ;  /* 0x000000ffff1b7224 */ /* 0x000fc600078e0000 */
[----:B------:R-:W4:Y:S04]  /*74ae0*/  LDL.LU R15, [R1+0x2f4] ;  /* 0x0002f400010f7983 */ /* 0x000f280000300800 */
[----:B------:R-:W4:Y:S04]  /*74af0*/  LDL.LU R0, [R1+0x2f0] ;  /* 0x0002f00001007983 */ /* 0x000f280000300800 */
[----:B------:R-:W5:Y:S04]  /*74b00*/  LDL.LU R8, [R1+0x314] ;  /* 0x0003140001087983 */ /* 0x000f680000300800 */
[----:B------:R-:W2:Y:S04]  /*74b10*/  LDL.LU R28, [R1+0x30c] ;  /* 0x00030c00011c7983 */ /* 0x000ea80000300800 */
[----:B------:R-:W5:Y:S04]  /*74b20*/  LDL.LU R9, [R1+0x304] ;  /* 0x0003040001097983 */ /* 0x000f680000300800 */
[----:B------:R-:W2:Y:S04]  /*74b30*/  LDL.LU R29, [R1+0x300] ;  /* 0x00030000011d7983 */ /* 0x000ea80000300800 */
[----:B------:R-:W2:Y:S04]  /*74b40*/  LDL.LU R10, [R1+0x324] ;  /* 0x00032400010a7983 */ /* 0x000ea80000300800 */
[----:B------:R-:W2:Y:S04]  /*74b50*/  LDL.LU R11, [R1+0x320] ;  /* 0x00032000010b7983 */ /* 0x000ea80000300800 */
[----:B--2---:R-:W-:Y:S04]  /*74b60*/  STL.64 [R1+0x3f88], R10 ;  /* 0x003f880a01007387 */ /* 0x004fe80000100a00 */
[----:B-----5:R0:W-:Y:S04]  /*74b70*/  STL.64 [R1+0x3f80], R8 ;  /* 0x003f800801007387 */ /* 0x0201e80000100a00 */
[----:B0-----:R-:W2:Y:S04]  /*74b80*/  LDL.LU.64 R8, [R1+0x90] ;  /* 0x0000900001087983 */ /* 0x001ea80000300a00 */
[----:B------:R-:W2:Y:S04]  /*74b90*/  LDL.LU.64 R10, [R1+0x98] ;  /* 0x00009800010a7983 */ /* 0x000ea80000300a00 */
[----:B-1----:R-:W-:Y:S04]  /*74ba0*/  STL.64 [R1+0x1f0], R20 ;  /* 0x0001f01401007387 */ /* 0x002fe80000100a00 */
[----:B------:R0:W-:Y:S04]  /*74bb0*/  STL.64 [R1+0x1f8], R22 ;  /* 0x0001f81601007387 */ /* 0x0001e80000100a00 */
[----:B0-----:R-:W3:Y:S04]  /*74bc0*/  LDL.LU.64 R22, [R1+0x3fc8] ;  /* 0x003fc80001167983 */ /* 0x001ee80000300a00 */
[----:B------:R-:W3:Y:S01]  /*74bd0*/  LDL.LU.64 R20, [R1+0x3fc0] ;  /* 0x003fc00001147983 */ /* 0x000ee20000300a00 */
[----:B------:R-:W-:-:S02]  /*74be0*/  F2FP.F16.E4M3.UNPACK_B R2, R17 ;  /* 0x00000011ff02723e */ /* 0x000fc400020006ff */
[----:B------:R-:W-:-:S07]  /*74bf0*/  F2FP.F16.E4M3.UNPACK_B R3, R12 ;  /* 0x0000000cff03723e */ /* 0x000fce00020006ff */
[----:B---3--:R-:W-:-:S15]  /*74c00*/  HMMA.16816.F32 R4, R20, R2, R4 ;  /* 0x000000021404723c */ /* 0x008fde0000001804 */
[----:B------:R-:W-:-:S04]  /*74c10*/  NOP ;  /* 0x0000000000007918 */ /* 0x000fc80000000000 */
[----:B------:R-:W-:Y:S04]  /*74c20*/  STL.64 [R1+0x30], R4 ;  /* 0x0000300401007387 */ /* 0x000fe80000100a00 */
[----:B------:R0:W-:Y:S04]  /*74c30*/  STL.64 [R1+0x38], R6 ;  /* 0x0000380601007387 */ /* 0x0001e80000100a00 */
[----:B0-----:R-:W3:Y:S02]  /*74c40*/  LDL.LU.64 R6, [R1+0x3fb8] ;  /* 0x003fb80001067983 */ /* 0x001ee40000300a00 */
[----:B---3--:R-:W-:-:S02]  /*74c50*/  F2FP.F16.E4M3.UNPACK_B R2, R7 ;  /* 0x00000007ff02723e */ /* 0x008fc400020006ff */
[----:B------:R-:W-:Y:S02]  /*74c60*/  F2FP.F16.E4M3.UNPACK_B R3, R6 ;  /* 0x00000006ff03723e */ /* 0x000fe400020006ff */
[----:B------:R-:W0:Y:S04]  /*74c70*/  LDSM.16.M88.4 R4, [R13+UR6+0x4000] ;  /* 0x004000060d04783b */ /* 0x000e280008000200 */
[----:B0-----:R0:W-:Y:S01]  /*74c80*/  STL.64 [R1+0x150], R4 ;  /* 0x0001500401007387 */ /* 0x0011e20000100a00 */
[----:B------:R-:W-:-:S03]  /*74c90*/  IMAD.MOV.U32 R17, RZ, RZ, R4 ;  /* 0x000000ffff117224 */ /* 0x000fc600078e0004 */
[----:B------:R1:W-:Y:S01]  /*74ca0*/  STL.64 [R1+0x158], R6 ;  /* 0x0001580601007387 */ /* 0x0003e20000100a00 */
[----:B------:R-:W-:-:S03]  /*74cb0*/  IMAD.MOV.U32 R12, RZ, RZ, R5 ;  /* 0x000000ffff0c7224 */ /* 0x000fc600078e0005 */
[----:B0-----:R-:W3:Y:S04]  /*74cc0*/  LDL.LU.64 R4, [R1+0xa0] ;  /* 0x0000a00001047983 */ /* 0x001ee80000300a00 */
[----:B-1----:R-:W3:Y:S04]  /*74cd0*/  LDL.LU.64 R6, [R1+0xa8] ;  /* 0x0000a80001067983 */ /* 0x002ee80000300a00 */
[----:B------:R-:W-:Y:S04]  /*74ce0*/  STL.64 [R1+0x3f98], R18 ;  /* 0x003f981201007387 */ /* 0x000fe80000100a00 */
[----:B------:R0:W-:Y:S04]  /*74cf0*/  STL.64 [R1+0x3f90], R16 ;  /* 0x003f901001007387 */ /* 0x0001e80000100a00 */
[----:B0-----:R-:W5:Y:S04]  /*74d00*/  LDL.LU.64 R16, [R1+0x630] ;  /* 0x0006300001107983 */ /* 0x001f680000300a00 */
[----:B------:R-:W4:Y:S01]  /*74d10*/  LDL.LU.64 R18, [R1+0x638] ;  /* 0x0006380001127983 */ /* 0x000f220000300a00 */
[----:B--2---:R-:W-:Y:S01]  /*74d20*/  HMMA.16816.F32 R8, R20, R2, R8 ;  /* 0x000000021408723c */ /* 0x004fe20000001808 */
[----:B------:R-:W-:-:S02]  /*74d30*/  F2FP.F16.E4M3.UNPACK_B R2, R27 ;  /* 0x0000001bff02723e */ /* 0x000fc400020006ff */
[----:B------:R-:W0:Y:S01]  /*74d40*/  LDSM.16.M88.4 R24, [R13+UR6+0x1e000] ;  /* 0x01e000060d18783b */ /* 0x000e220008000200 */
[----:B------:R-:W-:-:S15]  /*74d50*/  F2FP.F16.E4M3.UNPACK_B R3, R14 ;  /* 0x0000000eff03723e */ /* 0x000fde00020006ff */
[----:B------:R-:W-:Y:S04]  /*74d60*/  STL.64 [R1+0x50], R8 ;  /* 0x0000500801007387 */ /* 0x000fe80000100a00 */
[----:B------:R-:W-:Y:S01]  /*74d70*/  STL.64 [R1+0x58], R10 ;  /* 0x0000580a01007387 */ /* 0x000fe20000100a00 */
[----:B0-----:R-:W-:Y:S02]  /*74d80*/  IMAD.MOV.U32 R13, RZ, RZ, R24 ;  /* 0x000000ffff0d7224 */ /* 0x001fe400078e0018 */
[----:B------:R-:W-:Y:S01]  /*74d90*/  IMAD.MOV.U32 R14, RZ, RZ, R25 ;  /* 0x000000ffff0e7224 */ /* 0x000fe200078e0019 */
[----:B---3--:R-:W-:Y:S01]  /*74da0*/  HMMA.16816.F32 R4, R20, R2, R4 ;  /* 0x000000021404723c */ /* 0x008fe20000001804 */
[----:B----4-:R-:W-:Y:S04]  /*74db0*/  STL.64 [R1+0x3fa8], R18 ;  /* 0x003fa81201007387 */ /* 0x010fe80000100a00 */
[----:B-----5:R0:W-:Y:S04]  /*74dc0*/  STL.64 [R1+0x3fa0], R16 ;  /* 0x003fa01001007387 */ /* 0x0201e80000100a00 */
[----:B0-----:R-:W2:Y:S04]  /*74dd0*/  LDL.LU.64 R16, [R1+0x80] ;  /* 0x0000800001107983 */ /* 0x001ea80000300a00 */
[----:B------:R-:W2:Y:S04]  /*74de0*/  LDL.LU.64 R18, [R1+0x88] ;  /* 0x0000880001127983 */ /* 0x000ea80000300a00 */
[----:B------:R-:W3:Y:S04]  /*74df0*/  LDL.LU.64 R8, [R1+0x620] ;  /* 0x0006200001087983 */ /* 0x000ee80000300a00 */
[----:B------:R-:W3:Y:S04]  /*74e00*/  LDL.LU.64 R10, [R1+0x628] ;  /* 0x00062800010a7983 */ /* 0x000ee80000300a00 */
[----:B------:R0:W-:Y:S04]  /*74e10*/  STL.64 [R1+0x1c0], R24 ;  /* 0x0001c01801007387 */ /* 0x0001e80000100a00 */
[----:B------:R1:W-:Y:S04]  /*74e20*/  STL.64 [R1+0x1c8], R26 ;  /* 0x0001c81a01007387 */ /* 0x0003e80000100a00 */
[----:B0-----:R-:W4:Y:S04]  /*74e30*/  LDL.LU.64 R24, [R1+0x610] ;  /* 0x0006100001187983 */ /* 0x001f280000300a00 */
[----:B-1----:R-:W4:Y:S04]  /*74e40*/  LDL.LU.64 R26, [R1+0x618] ;  /* 0x00061800011a7983 */ /* 0x002f280000300a00 */
[----:B------:R0:W-:Y:S04]  /*74e50*/  STL.64 [R1+0x70], R4 ;  /* 0x0000700401007387 */ /* 0x0001e80000100a00 */
[----:B------:R1:W-:Y:S04]  /*74e60*/  STL.64 [R1+0x78], R6 ;  /* 0x0000780601007387 */ /* 0x0003e80000100a00 */
[----:B0-----:R-:W5:Y:S02]  /*74e70*/  LDL.LU.64 R4, [R1+0x3fb0] ;  /* 0x003fb00001047983 */ /* 0x001f640000300a00 */
[----:B-----5:R-:W-:-:S02]  /*74e80*/  F2FP.F16.E4M3.UNPACK_B R2, R5 ;  /* 0x00000005ff02723e */ /* 0x020fc400020006ff */
[----:B------:R-:W-:Y:S02]  /*74e90*/  F2FP.F16.E4M3.UNPACK_B R3, R4 ;  /* 0x00000004ff03723e */ /* 0x000fe400020006ff */
[----:B------:R-:W5:Y:S04]  /*74ea0*/  LDL.LU.64 R4, [R1+0x5e0] ;  /* 0x0005e00001047983 */ /* 0x000f680000300a00 */
[----:B-1----:R-:W5:Y:S01]  /*74eb0*/  LDL.LU.64 R6, [R1+0x5e8] ;  /* 0x0005e80001067983 */ /* 0x002f620000300a00 */
[----:B--2---:R-:W-:-:S15]  /*74ec0*/  HMMA.16816.F32 R16, R20, R2, R16 ;  /* 0x000000021410723c */ /* 0x004fde0000001810 */
[----:B------:R-:W-:-:S04]  /*74ed0*/  NOP ;  /* 0x0000000000007918 */ /* 0x000fc80000000000 */
[----:B------:R-:W-:Y:S04]  /*74ee0*/  STL.64 [R1+0xa0], R16 ;  /* 0x0000a01001007387 */ /* 0x000fe80000100a00 */
[----:B------:R0:W-:Y:S04]  /*74ef0*/  STL.64 [R1+0xa8], R18 ;  /* 0x0000a81201007387 */ /* 0x0001e80000100a00 */
[----:B0-----:R-:W2:Y:S04]  /*74f00*/  LDL.LU.64 R18, [R1+0x3fa8] ;  /* 0x003fa80001127983 */ /* 0x001ea80000300a00 */
[----:B------:R-:W2:Y:S04]  /*74f10*/  LDL.LU.64 R16, [R1+0x3fa0] ;  /* 0x003fa00001107983 */ /* 0x000ea80000300a00 */
[----:B------:R-:W2:Y:S04]  /*74f20*/  LDL R2, [R1+0x160] ;  /* 0x0001600001027983 */ /* 0x000ea80000100800 */
[----:B------:R-:W3:Y:S01]  /*74f30*/  LDL R3, [R1+0x164] ;  /* 0x0001640001037983 */ /* 0x000ee20000100800 */
[----:B--2---:R-:W-:-:S02]  /*74f40*/  F2FP.F16.E4M3.UNPACK_B R2, R2 ;  /* 0x00000002ff02723e */ /* 0x004fc400020006ff */
[----:B---3--:R-:W-:-:S07]  /*74f50*/  F2FP.F16.E4M3.UNPACK_B R3, R3 ;  /* 0x00000003ff03723e */ /* 0x008fce00020006ff */
[----:B------:R-:W-:-:S15]  /*74f60*/  HMMA.16816.F32 R16, R20, R2, R16 ;  /* 0x000000021410723c */ /* 0x000fde0000001810 */
[----:B------:R-:W-:-:S04]  /*74f70*/  NOP ;  /* 0x0000000000007918 */ /* 0x000fc80000000000 */
[----:B------:R-:W-:Y:S04]  /*74f80*/  STL.64 [R1+0xd0], R16 ;  /* 0x0000d01001007387 */ /* 0x000fe80000100a00 */
[----:B------:R0:W-:Y:S04]  /*74f90*/  STL.64 [R1+0xd8], R18 ;  /* 0x0000d81201007387 */ /* 0x0001e80000100a00 */
[----:B0-----:R-:W2:Y:S04]  /*74fa0*/  LDL.LU.64 R18, [R1+0x3f98] ;  /* 0x003f980001127983 */ /* 0x001ea80000300a00 */
[----:B------:R-:W3:Y:S04]  /*74fb0*/  LDL.LU.64 R16, [R1+0x3f90] ;  /* 0x003f900001107983 */ /* 0x000ee80000300a00 */
        /* <DEDUP_REMOVED lines=9> */
[----:B------:R-:W3:Y:S01]  /*75050*/  LDL.LU.64 R8, [R1+0x3f80] ;  /* 0x003f800001087983 */ /* 0x000ee20000300a00 */
[----:B------:R-:W-:-:S02]  /*75060*/  F2FP.F16.E4M3.UNPACK_B R2, R17 ;  /* 0x00000011ff02723e */ /* 0x000fc400020006ff */
[----:B------:R-:W-:Y:S01]  /*75070*/  F2FP.F16.E4M3.UNPACK_B R3, R12 ;  /* 0x0000000cff03723e */ /* 0x000fe200020006ff */
[----:B------:R-:W2:Y:S04]  /*75080*/  LDL.LU R17, [R1+0x3f7c] ;  /* 0x003f7c0001117983 */ /* 0x000ea80000300800 */
[----:B------:R-:W2:Y:S02]  /*75090*/  LDL.LU R12, [R1+0x3f78] ;  /* 0x003f7800010c7983 */ /* 0x000ea40000300800 */
[----:B----4-:R-:W-:Y:S01]  /*750a0*/  HMMA.16816.F32 R24, R20, R2, R24 ;  /* 0x000000021418723c */ /* 0x010fe20000001818 */
[----:B------:R-:W-:Y:S02]  /*750b0*/  F2FP.F16.E4M3.UNPACK_B R2, R13 ;  /* 0x0000000dff02723e */ /* 0x000fe400020006ff */
[----:B------:R-:W-:Y:S01]  /*750c0*/  F2FP.F16.E4M3.UNPACK_B R3, R14 ;  /* 0x0000000eff03723e */ /* 0x000fe200020006ff */
[----:B------:R-:W-:-:S06]  /*750d0*/  IMAD R0, R0, 0x100, R15 ;  /* 0x0000010000007824 */ /* 0x000fcc00078e020f */
[----:B-----5:R-:W-:Y:S09]  /*750e0*/  HMMA.16816.F32 R20, R20, R2, R4 ;  /* 0x000000021414723c */ /* 0x020ff20000001804 */
[----:B------:R-:W-:Y:S04]  /*750f0*/  STL.64 [R1+0xb0], R24 ;  /* 0x0000b01801007387 */ /* 0x000fe80000100a00 */
[----:B------:R0:W-:Y:S04]  /*75100*/  STL.64 [R1+0xb8], R26 ;  /* 0x0000b81a01007387 */ /* 0x0001e80000100a00 */
[----:B0-----:R-:W4:Y:S04]  /*75110*/  LDL.LU.64 R26, [R1+0x3f70] ;  /* 0x003f7000011a7983 */ /* 0x001f280000300a00 */
[----:B------:R-:W5:Y:S04]  /*75120*/  LDL.LU.64 R24, [R1+0x3f68] ;  /* 0x003f680001187983 */ /* 0x000f680000300a00 */
[----:B------:R-:W4:Y:S04]  /*75130*/  LDL.LU R13, [R1+0x3f64] ;  /* 0x003f6400010d7983 */ /* 0x000f280000300800 */
[----:B------:R-:W4:Y:S04]  /*75140*/  LDL.LU R14, [R1+0x3f60] ;  /* 0x003f6000010e7983 */ /* 0x000f280000300800 */
[----:B------:R-:W4:Y:S01]  /*75150*/  LDL.LU R15, [R1+0x3f5c] ;  /* 0x003f5c00010f7983 */ /* 0x000f220000300800 */
[----:B---3--:R-:W-:-:S02]  /*75160*/  IMAD R28, R28, 0x100, R8 ;  /* 0x000001001c1c7824 */ /* 0x008fc400078e0208 */
[----:B------:R-:W-:Y:S01]  /*75170*/  IMAD R29, R29, 0x100, R9 ;  /* 0x000001001d1d7824 */ /* 0x000fe200078e0209 */
[----:B------:R-:W3:Y:S04]  /*75180*/  LDL.LU R8, [R1+0x3f58] ;  /* 0x003f580001087983 */ /* 0x000ee80000300800 */
[----:B------:R-:W3:Y:S01]  /*75190*/  LDL.LU R9, [R1+0x3f54] ;  /* 0x003f540001097983 */ /* 0x000ee20000300800 */
[----:B--2---:R-:W-:-:S03]  /*751a0*/  IMAD R11, R11, 0x100, R10 ;  /* 0x000001000b0b7824 */ /* 0x004fc600078e020a */
[----:B------:R-:W3:Y:S04]  /*751b0*/  LDL.LU R10, [R1+0x3f50] ;  /* 0x003f5000010a7983 */ /* 0x000ee80000300800 */
[----:B------:R-:W2:Y:S04]  /*751c0*/  LDL.LU.64 R6, [R1+0x3f48] ;  /* 0x003f480001067983 */ /* 0x000ea80000300a00 */
[----:B------:R-:W2:Y:S04]  /*751d0*/  LDL.LU.64 R4, [R1+0x3f40] ;  /* 0x003f400001047983 */ /* 0x000ea80000300a00 */
[----:B------:R-:W2:Y:S04]  /*751e0*/  LDL.LU R2, [R1+0xf0] ;  /* 0x0000f00001027983 */ /* 0x000ea80000300800 */
[----:B------:R-:W3:Y:S04]  /*751f0*/  LDL.LU R3, [R1+0xf4] ;  /* 0x0000f40001037983 */ /* 0x000ee80000300800 */
[----:B------:R0:W-:Y:S04]  /*75200*/  STL.64 [R1+0x90], R20 ;  /* 0x0000901401007387 */ /* 0x0001e80000100a00 */
[----:B------:R1:W-:Y:S01]  /*75210*/  STL.64 [R1+0x98], R22 ;  /* 0x0000981601007387 */ /* 0x0003e20000100a00 */
[----:B0-----:R-:W-:-:S02]  /*75220*/  F2FP.F16.E4M3.UNPACK_B R20, R0 ;  /* 0x00000000ff14723e */ /* 0x001fc400020006ff */
[----:B-1----:R-:W-:Y:S02]  /*75230*/  F2FP.F16.E4M3.UNPACK_B R22, R28 ;  /* 0x0000001cff16723e */ /* 0x002fe400020006ff */
[----:B------:R-:W-:Y:S02]  /*75240*/  F2FP.F16.E4M3.UNPACK_B R21, R29 ;  /* 0x0000001dff15723e */ /* 0x000fe400020006ff */
[----:B------:R-:W-:Y:S01]  /*75250*/  F2FP.F16.E4M3.UNPACK_B R23, R11 ;  /* 0x0000000bff17723e */ /* 0x000fe200020006ff */
[----:B------:R-:W4:Y:S04]  /*75260*/  LDL.LU R0, [R1+0x104] ;  /* 0x0001040001007983 */ /* 0x000f280000300800 */
[----:B------:R-:W4:Y:S04]  /*75270*/  LDL.LU R28, [R1+0x100] ;  /* 0x00010000011c7983 */ /* 0x000f280000300800 */
[----:B------:R-:W4:Y:S04]  /*75280*/  LDL.LU R29, [R1+0x124] ;  /* 0x00012400011d7983 */ /* 0x000f280000300800 */
[----:B------:R-:W4:Y:S01]  /*75290*/  LDL.LU R11, [R1+0x3f38] ;  /* 0x003f3800010b7983 */ /* 0x000f220000300800 */
[----:B--2---:R-:W-:-:S02]  /*752a0*/  F2FP.F16.E4M3.UNPACK_B R2, R2.H1 ;  /* 0x00000002ff02723e */ /* 0x004fc400030006ff */
[----:B---3--:R-:W-:-:S07]  /*752b0*/  F2FP.F16.E4M3.UNPACK_B R3, R3.H1 ;  /* 0x00000003ff03723e */ /* 0x008fce00030006ff */
[----:B------:R-:W-:-:S15]  /*752c0*/  HMMA.16816.F32 R4, R20, R2, R4 ;  /* 0x000000021404723c */ /* 0x000fde0000001804 */
[----:B------:R-:W-:-:S04]  /*752d0*/  NOP ;  /* 0x0000000000007918 */ /* 0x000fc80000000000 */
[----:B------:R0:W-:Y:S04]  /*752e0*/  STL.64 [R1+0x80], R4 ;  /* 0x0000800401007387 */ /* 0x0001e80000100a00 */
[----:B------:R1:W-:Y:S04]  /*752f0*/  STL.64 [R1+0x88], R6 ;  /* 0x0000880601007387 */ /* 0x0003e80000100a00 */
[----:B0-----:R-:W2:Y:S04]  /*75300*/  LDL.LU R5, [R1+0x110] ;  /* 0x0001100001057983 */ /* 0x001ea80000300800 */
[----:B-1----:R-:W3:Y:S01]  /*75310*/  LDL.LU R6, [R1+0x114] ;  /* 0x0001140001067983 */ /* 0x002ee20000300800 */
[----:B----4-:R-:W-:-:S02]  /*75320*/  F2FP.F16.E4M3.UNPACK_B R2, R28.H1 ;  /* 0x0000001cff02723e */ /* 0x010fc400030006ff */
[----:B------:R-:W-:Y:S01]  /*75330*/  F2FP.F16.E4M3.UNPACK_B R3, R0.H1 ;  /* 0x00000000ff03723e */ /* 0x000fe200030006ff */
[----:B------:R-:W4:Y:S04]  /*75340*/  LDL.LU R7, [R1+0x120] ;  /* 0x0001200001077983 */ /* 0x000f280000300800 */
[----:B------:R-:W4:Y:S04]  /*75350*/  LDL.LU R28, [R1+0x180] ;  /* 0x00018000011c7983 */ /* 0x000f280000300800 */
[----:B------:R-:W4:Y:S01]  /*75360*/  LDL.LU R0, [R1+0x184] ;  /* 0x0001840001007983 */ /* 0x000f220000300800 */
[----:B------:R-:W-:-:S15]  /*75370*/  HMMA.16816.F32 R8, R20, R2, R8 ;  /* 0x000000021408723c */ /* 0x000fde0000001808 */
[----:B------:R-:W-:-:S04]  /*75380*/  NOP ;  /* 0x0000000000007918 */ /* 0x000fc80000000000 */
[----:B------:R5:W-:Y:S04]  /*75390*/  STL.64 [R1+0x60], R8 ;  /* 0x0000600801007387 */ /* 0x000be80000100a00 */
[----:B------:R0:W-:Y:S01]  /*753a0*/  STL.64 [R1+0x68], R10 ;  /* 0x0000680a01007387 */ /* 0x0001e20000100a00 */
[----:B-----5:R-:W-:Y:S02]  /*753b0*/  IMAD.MOV.U32 R8, RZ, RZ, R24 ;  /* 0x000000ffff087224 */ /* 0x020fe400078e0018 */
[----:B------:R-:W-:Y:S01]  /*753c0*/  IMAD.MOV.U32 R9, RZ, RZ, R25 ;  /* 0x000000ffff097224 */ /* 0x000fe200078e0019 */
[----:B------:R-:W5:Y:S04]  /*753d0*/  LDL.LU R24, [R1+0x3f34] ;  /* 0x003f340001187983 */ /* 0x000f680000300800 */
[----:B------:R-:W5:Y:S01]  /*753e0*/  LDL.LU R25, [R1+0x3f30] ;  /* 0x003f300001197983 */ /* 0x000f620000300800 */
[----:B0-----:R-:W-:-:S02]  /*753f0*/  IMAD.MOV.U32 R10, RZ, RZ, R26 ;  /* 0x000000ffff0a7224 */ /* 0x001fc400078e001a */
[----:B------:R-:W-:Y:S01]  /*75400*/  IMAD.MOV.U32 R11, RZ, RZ, R27 ;  /* 0x000000ffff0b7224 */ /* 0x000fe200078e001b */
[----:B------:R-:W5:Y:S04]  /*75410*/  LDL.LU R26, [R1+0x3f2c] ;  /* 0x003f2c00011a7983 */ /* 0x000f680000300800 */
[----:B------:R-:W5:Y:S01]  /*75420*/  LDL.LU R27, [R1+0x3f28] ;  /* 0x003f2800011b7983 */ /* 0x000f620000300800 */
[----:B--2---:R-:W-:Y:S02]  /*75430*/  F2FP.F16.E4M3.UNPACK_B R2, R5.H1 ;  /* 0x00000005ff02723e */ /* 0x004fe400030006ff */
[----:B---3--:R-:W-:-:S07]  /*75440*/  F2FP.F16.E4M3.UNPACK_B R3, R6.H1 ;  /* 0x00000006ff03723e */ /* 0x008fce00030006ff */
[----:B------:R-:W-:Y:S01]  /*75450*/  HMMA.16816.F32 R12, R20, R2, R12 ;  /* 0x00000002140c723c */ /* 0x000fe2000000180c */
[----:B------:R-:W-:-:S15]  /*75460*/  F2FP.F16.E4M3.UNPACK_B R3, R29.H1 ;  /* 0x0000001dff03723e */ /* 0x000fde00030006ff */
[----:B------:R-:W-:-:S03]  /*75470*/  NOP ;  /* 0x0000000000007918 */ /* 0x000fc60000000000 */
[----:B------:R0:W-:Y:S04]  /*75480*/  STL.64 [R1+0x40], R12 ;  /* 0x0000400c01007387 */ /* 0x0001e80000100a00 */
[----:B------:R1:W-:Y:S04]  /*75490*/  STL.64 [R1+0x48], R14 ;  /* 0x0000480e01007387 */ /* 0x0003e80000100a00 */
[----:B------:R-:W2:Y:S01]  /*754a0*/  LDL.LU R29, [R1+0x194] ;  /* 0x00019400011d7983 */ /* 0x000ea20000300800 */
[----:B0-----:R-:W-:Y:S02]  /*754b0*/  IMAD.MOV.U32 R12, RZ, RZ, R18 ;  /* 0x000000ffff0c7224 */ /* 0x001fe400078e0012 */
[----:B------:R-:W-:Y:S01]  /*754c0*/  IMAD.MOV.U32 R13, RZ, RZ, R19 ;  /* 0x000000ffff0d7224 */ /* 0x000fe200078e0013 */
[----:B------:R-:W3:Y:S04]  /*754d0*/  LDL.LU R18, [R1+0x3f24] ;  /* 0x003f240001127983 */ /* 0x000ee80000300800 */
[----:B------:R-:W2:Y:S01]  /*754e0*/  LDL.LU R19, [R1+0x3f20] ;  /* 0x003f200001137983 */ /* 0x000ea20000300800 */
[----:B----4-:R-:W-:-:S03]  /*754f0*/  F2FP.F16.E4M3.UNPACK_B R2, R7.H1 ;  /* 0x00000007ff02723e */ /* 0x010fc600030006ff */
[----:B-1----:R-:W4:Y:S01]  /*75500*/  LDL.LU R14, [R1+0x8] ;  /* 0x00000800010e7983 */ /* 0x002f220000300800 */
[----:B------:R-:W-:-:S03]  /*75510*/  IMAD.MOV.U32 R15, RZ, RZ, R16 ;  /* 0x000000ffff0f7224 */ /* 0x000fc600078e0010 */
[----:B------:R-:W4:Y:S01]  /*75520*/  LDL.LU R16, [R1+0x3f1c] ;  /* 0x003f1c0001107983 */ /* 0x000f220000300800 */
[----:B-----5:R-:W-:Y:S03]  /*75530*/  HMMA.16816.F32 R4, R20, R2, R24 ;  /* 0x000000021404723c */ /* 0x020fe60000001818 */
[----:B------:R-:W5:Y:S04]  /*75540*/  LDL.LU R2, [R1+0x140] ;  /* 0x0001400001027983 */ /* 0x000f680000300800 */
[----:B------:R-:W4:Y:S01]  /*75550*/  LDL.LU R3, [R1+0x144] ;  /* 0x0001440001037983 */ /* 0x000f220000300800 */
[----:B------:R-:W-:-:S03]  /*75560*/  IMAD.MOV.U32 R24, RZ, RZ, R17 ;  /* 0x000000ffff187224 */ /* 0x000fc600078e0011 */
[----:B------:R-:W4:Y:S01]  /*75570*/  LDL.LU R17, [R1+0x3f18] ;  /* 0x003f180001117983 */ /* 0x000f220000300800 */
[----:B---3--:R-:W-:Y:S02]  /*75580*/  IMAD.MOV.U32 R25, RZ, RZ, R18 ;  /* 0x000000ffff197224 */ /* 0x008fe400078e0012 */
[----:B--2---:R-:W-:Y:S01]  /*75590*/  IMAD.MOV.U32 R26, RZ, RZ, R19 ;  /* 0x000000ffff1a7224 */ /* 0x004fe200078e0013 */
[----:B------:R-:W2:Y:S04]  /*755a0*/  LDL.LU R18, [R1+0x3f14] ;  /* 0x003f140001127983 */ /* 0x000ea80000300800 */
[----:B------:R-:W2:Y:S04]  /*755b0*/  LDL.LU R19, [R1+0x3f10] ;  /* 0x003f100001137983 */ /* 0x000ea80000300800 */
[----:B------:R-:W3:Y:S01]  /*755c0*/  LDL.LU R27, [R1+0x2c] ;  /* 0x00002c00011b7983 */ /* 0x000ee20000300800 */
[----:B-----5:R-:W-:-:S02]  /*755d0*/  F2FP.F16.E4M3.UNPACK_B R2, R2.H1 ;  /* 0x00000002ff02723e */ /* 0x020fc400030006ff */
[----:B----4-:R-:W-:Y:S01]  /*755e0*/  F2FP.F16.E4M3.UNPACK_B R3, R3.H1 ;  /* 0x00000003ff03723e */ /* 0x010fe200030006ff */
[----:B------:R0:W-:Y:S04]  /*755f0*/  STL [R1+0x3e94], R4 ;  /* 0x003e940401007387 */ /* 0x0001e80000100800 */
[----:B0-----:R-:W4:Y:S04]  /*75600*/  LDL.LU R4, [R1+0x174] ;  /* 0x0001740001047983 */ /* 0x001f280000300800 */
[----:B------:R0:W-:Y:S04]  /*75610*/  STL [R1+0x3e90], R5 ;  /* 0x003e900501007387 */ /* 0x0001e80000100800 */
[----:B0-----:R-:W5:Y:S04]  /*75620*/  LDL.LU R5, [R1+0x170] ;  /* 0x0001700001057983 */ /* 0x001f680000300800 */
[----:B------:R-:W-:Y:S04]  /*75630*/  STL [R1+0x3e8c], R6 ;  /* 0x003e8c0601007387 */ /* 0x000fe80000100800 */
[----:B------:R-:W-:Y:S01]  /*75640*/  STL [R1+0x3e88], R7 ;  /* 0x003e880701007387 */ /* 0x000fe20000100800 */
[----:B--2---:R-:W-:-:S15]  /*75650*/  HMMA.16816.F32 R16, R20, R2, R16 ;  /* 0x000000021410723c */ /* 0x004fde0000001810 */
[----:B------:R-:W-:-:S04]  /*75660*/  NOP ;  /* 0x0000000000007918 */ /* 0x000fc80000000000 */
[----:B------:R0:W-:Y:S04]  /*75670*/  STL.64 [R1+0x3ea0], R18 ;  /* 0x003ea01201007387 */ /* 0x0001e80000100a00 */
[----:B0-----:R-:W2:Y:S01]  /*75680*/  LDL.LU R19, [R1+0x190] ;  /* 0x0001900001137983 */ /* 0x001ea20000300800 */
[----:B-----5:R-:W-:Y:S02]  /*75690*/  F2FP.F16.E4M3.UNPACK_B R2, R5.H1 ;  /* 0x00000005ff02723e */ /* 0x020fe400030006ff */
[----:B----4-:R-:W-:-:S07]  /*756a0*/  F2FP.F16.E4M3.UNPACK_B R3, R4.H1 ;  /* 0x00000004ff03723e */ /* 0x010fce00030006ff */
[----:B---3--:R-:W-:Y:S01]  /*756b0*/  HMMA.16816.F32 R24, R20, R2, R24 ;  /* 0x000000021418723c */ /* 0x008fe20000001818 */
[----:B------:R-:W-:Y:S02]  /*756c0*/  F2FP.F16.E4M3.UNPACK_B R2, R28.H1 ;  /* 0x0000001cff02723e */ /* 0x000fe400030006ff */
[----:B------:R-:W-:-:S07]  /*756d0*/  F2FP.F16.E4M3.UNPACK_B R3, R0.H1 ;  /* 0x00000000ff03723e */ /* 0x000fce00030006ff */
[----:B------:R-:W-:Y:S01]  /*756e0*/  HMMA.16816.F32 R8, R20, R2, R8 ;  /* 0x000000021408723c */ /* 0x000fe20000001808 */
[----:B------:R-:W-:Y:S01]  /*756f0*/  F2FP.F16.E4M3.UNPACK_B R3, R29.H1 ;  /* 0x0000001dff03723e */ /* 0x000fe200030006ff */
[----:B------:R-:W-:Y:S07]  /*75700*/  STL.64 [R1+0x3e98], R16 ;  /* 0x003e981001007387 */ /* 0x000fee0000100a00 */
[----:B------:R-:W-:Y:S04]  /*75710*/  STL.64 [R1+0x3eb0], R26 ;  /* 0x003eb01a01007387 */ /* 0x000fe80000100a00 */
[----:B------:R-:W-:Y:S04]  /*75720*/  STL.64 [R1+0x3ea8], R24 ;  /* 0x003ea81801007387 */ /* 0x000fe80000100a00 */
[----:B------:R-:W3:Y:S04]  /*75730*/  LDL.LU R4, [R1+0x30] ;  /* 0x0000300001047983 */ /* 0x000ee80000300800 */
[----:B------:R-:W3:Y:S04]  /*75740*/  LDL.LU R5, [R1+0x34] ;  /* 0x0000340001057983 */ /* 0x000ee80000300800 */
[----:B------:R-:W3:Y:S04]  /*75750*/  LDL.LU R6, [R1+0x38] ;  /* 0x0000380001067983 */ /* 0x000ee80000300800 */
[----:B------:R-:W3:Y:S04]  /*75760*/  LDL.LU R7, [R1+0x3c] ;  /* 0x00003c0001077983 */ /* 0x000ee80000300800 */
[----:B------:R-:W4:Y:S04]  /*75770*/  LDL.LU R28, [R1+0x1a0] ;  /* 0x0001a000011c7983 */ /* 0x000f280000300800 */
[----:B------:R-:W5:Y:S04]  /*75780*/  LDL.LU R0, [R1+0x1a4] ;  /* 0x0001a40001007983 */ /* 0x000f680000300800 */
[----:B------:R0:W-:Y:S04]  /*75790*/  STL [R1+0x3e84], R8 ;  /* 0x003e840801007387 */ /* 0x0001e80000100800 */
[----:B------:R1:W-:Y:S04]  /*757a0*/  STL [R1+0x3e80], R9 ;  /* 0x003e800901007387 */ /* 0x0003e80000100800 */
[----:B------:R1:W-:Y:S04]  /*757b0*/  STL [R1+0x3e7c], R10 ;  /* 0x003e7c0a01007387 */ /* 0x0003e80000100800 */
[----:B------:R1:W-:Y:S04]  /*757c0*/  STL [R1+0x3e78], R11 ;  /* 0x003e780b01007387 */ /* 0x0003e80000100800 */
[----:B0-----:R-:W3:Y:S01]  /*757d0*/  LDL.LU R8, [R1+0x50] ;  /* 0x0000500001087983 */ /* 0x001ee20000300800 */
[----:B--2---:R-:W-:-:S07]  /*757e0*/  F2FP.F16.E4M3.UNPACK_B R2, R19.H1 ;  /* 0x00000013ff02723e */ /* 0x004fce00030006ff */
[----:B------:R-:W-:-:S15]  /*757f0*/  HMMA.16816.F32 R12, R20, R2, R12 ;  /* 0x00000002140c723c */ /* 0x000fde000000180c */
[----:B------:R-:W-:-:S04]  /*75800*/  NOP ;  /* 0x0000000000007918 */ /* 0x000fc80000000000 */
[----:B------:R-:W-:Y:S04]  /*75810*/  STL.64 [R1+0x20], R12 ;  /* 0x0000200c01007387 */ /* 0x000fe80000100a00 */
[----:B------:R-:W-:Y:S04]  /*75820*/  STL.64 [R1+0x28], R14 ;  /* 0x0000280e01007387 */ /* 0x000fe80000100a00 */
[----:B-1----:R-:W3:Y:S04]  /*75830*/  LDL.LU R9, [R1+0x54] ;  /* 0x0000540001097983 */ /* 0x002ee80000300800 */
[----:B------:R-:W2:Y:S04]  /*75840*/  LDL.LU R10, [R1+0x58] ;  /* 0x00005800010a7983 */ /* 0x000ea80000300800 */
[----:B------:R-:W2:Y:S01]  /*75850*/  LDL.LU R11, [R1+0x5c] ;  /* 0x00005c00010b7983 */ /* 0x000ea20000300800 */
[----:B----4-:R-:W-:-:S02]  /*75860*/  F2FP.F16.E4M3.UNPACK_B R2, R28.H1 ;  /* 0x0000001cff02723e */ /* 0x010fc400030006ff */
[----:B-----5:R-:W-:Y:S01]  /*75870*/  F2FP.F16.E4M3.UNPACK_B R3, R0.H1 ;  /* 0x00000000ff03723e */ /* 0x020fe200030006ff */
[----:B--2---:R-:W-:Y:S04]  /*75880*/  STL.64 [R1+0x3f08], R10 ;  /* 0x003f080a01007387 */ /* 0x004fe80000100a00 */
[----:B---3--:R0:W-:Y:S04]  /*75890*/  STL.64 [R1+0x3f00], R8 ;  /* 0x003f000801007387 */ /* 0x0081e80000100a00 */
[----:B------:R-:W2:Y:S04]  /*758a0*/  LDL.LU R16, [R1+0x1b4] ;  /* 0x0001b40001107983 */ /* 0x000ea80000300800 */
[----:B------:R-:W3:Y:S04]  /*758b0*/  LDL.LU R24, [R1+0x70] ;  /* 0x0000700001187983 */ /* 0x000ee80000300800 */
[----:B------:R-:W3:Y:S04]  /*758c0*/  LDL.LU R25, [R1+0x74] ;  /* 0x0000740001197983 */ /* 0x000ee80000300800 */
[----:B------:R-:W4:Y:S04]  /*758d0*/  LDL.LU R26, [R1+0x78] ;  /* 0x00007800011a7983 */ /* 0x000f280000300800 */
[----:B------:R-:W4:Y:S01]  /*758e0*/  LDL.LU R27, [R1+0x7c] ;  /* 0x00007c00011b7983 */ /* 0x000f220000300800 */
[----:B0-----:R-:W-:-:S15]  /*758f0*/  HMMA.16816.F32 R8, R20, R2, R4 ;  /* 0x000000021408723c */ /* 0x001fde0000001804 */
[----:B------:R-:W-:-:S04]  /*75900*/  NOP ;  /* 0x0000000000007918 */ /* 0x000fc80000000000 */
[----:B------:R-:W-:Y:S02]  /*75910*/  IMAD.MOV.U32 R6, RZ, RZ, R10 ;  /* 0x000000ffff067224 */ /* 0x000fe400078e000a */
[----:B------:R-:W-:Y:S02]  /*75920*/  IMAD.MOV.U32 R7, RZ, RZ, R11 ;  /* 0x000000ffff077224 */ /* 0x000fe400078e000b */
[----:B------:R-:W-:Y:S02]  /*75930*/  IMAD.MOV.U32 R4, RZ, RZ, R8 ;  /* 0x000000ffff047224 */ /* 0x000fe400078e0008 */
[----:B------:R-:W-:Y:S01]  /*75940*/  IMAD.MOV.U32 R5, RZ, RZ, R9 ;  /* 0x000000ffff057224 */ /* 0x000fe200078e0009 */
[----:B----4-:R0:W-:Y:S04]  /*75950*/  STL.64 [R1+0x3ef8], R26 ;  /* 0x003ef81a01007387 */ /* 0x0101e80000100a00 */
[----:B0-----:R-:W4:Y:S04]  /*75960*/  LDL.LU R27, [R1+0x1b0] ;  /* 0x0001b000011b7983 */ /* 0x001f280000300800 */
[----:B---3--:R-:W-:Y:S04]  /*75970*/  STL.64 [R1+0x3ef0], R24 ;  /* 0x003ef01801007387 */ /* 0x008fe80000100a00 */
[----:B------:R-:W3:Y:S04]  /*75980*/  LDL.LU R17, [R1+0x1d0] ;  /* 0x0001d00001117983 */ /* 0x000ee80000300800 */
[----:B------:R-:W5:Y:S04]  /*75990*/  LDL.LU R18, [R1+0x1d4] ;  /* 0x0001d40001127983 */ /* 0x000f680000300800 */
[----:B------:R-:W3:Y:S04]  /*759a0*/  LDL.LU R12, [R1+0xa0] ;  /* 0x0000a000010c7983 */ /* 0x000ee80000300800 */
[----:B------:R-:W3:Y:S04]  /*759b0*/  LDL.LU R13, [R1+0xa4] ;  /* 0x0000a400010d7983 */ /* 0x000ee80000300800 */
[----:B------:R-:W3:Y:S04]  /*759c0*/  LDL.LU R14, [R1+0xa8] ;  /* 0x0000a800010e7983 */ /* 0x000ee80000300800 */
[----:B------:R-:W3:Y:S04]  /*759d0*/  LDL.LU R15, [R1+0xac] ;  /* 0x0000ac00010f7983 */ /* 0x000ee80000300800 */
[----:B------:R-:W3:Y:S04]  /*759e0*/  LDL.LU R19, [R1+0x1e0] ;  /* 0x0001e00001137983 */ /* 0x000ee80000300800 */
[----:B------:R-:W3:Y:S04]  /*759f0*/  LDL.LU R29, [R1+0x1e4] ;  /* 0x0001e400011d7983 */ /* 0x000ee80000300800 */
[----:B------:R-:W3:Y:S04]  /*75a00*/  LDL.LU.64 R10, [R1+0x3f08] ;  /* 0x003f0800010a7983 */ /* 0x000ee80000300a00 */
[----:B------:R-:W3:Y:S01]  /*75a10*/  LDL.LU.64 R8, [R1+0x3f00] ;  /* 0x003f000001087983 */ /* 0x000ee20000300a00 */
[----:B--2---:R-:W-:-:S03]  /*75a20*/  F2FP.F16.E4M3.UNPACK_B R3, R16.H1 ;  /* 0x00000010ff03723e */ /* 0x004fc600030006ff */
[----:B------:R-:W-:Y:S04]  /*75a30*/  STL [R1+0x3ed8], R7 ;  /* 0x003ed80701007387 */ /* 0x000fe80000100800 */
[----:B------:R-:W-:Y:S04]  /*75a40*/  STL [R1+0x3ed4], R6 ;  /* 0x003ed40601007387 */ /* 0x000fe80000100800 */
[----:B------:R-:W-:Y:S04]  /*75a50*/  STL [R1+0x3ed0], R5 ;  /* 0x003ed00501007387 */ /* 0x000fe80000100800 */
[----:B------:R0:W-:Y:S04]  /*75a60*/  STL [R1+0x3eb8], R4 ;  /* 0x003eb80401007387 */ /* 0x0001e80000100800 */
[----:B0-----:R-:W2:Y:S04]  /*75a70*/  LDL.LU R4, [R1+0xd0] ;  /* 0x0000d00001047983 */ /* 0x001ea80000300800 */
[----:B------:R-:W2:Y:S04]  /*75a80*/  LDL.LU R5, [R1+0xd4] ;  /* 0x0000d40001057983 */ /* 0x000ea80000300800 */
[----:B------:R-:W2:Y:S04]  /*75a90*/  LDL.LU R6, [R1+0xd8] ;  /* 0x0000d80001067983 */ /* 0x000ea80000300800 */
[----:B------:R-:W2:Y:S04]  /*75aa0*/  LDL.LU R7, [R1+0xdc] ;  /* 0x0000dc0001077983 */ /* 0x000ea80000300800 */
[----:B------:R-:W2:Y:S04]  /*75ab0*/  LDL.LU R28, [R1+0x160] ;  /* 0x00016000011c7983 */ /* 0x000ea80000300800 */
[----:B------:R-:W2:Y:S01]  /*75ac0*/  LDL.LU R0, [R1+0x164] ;  /* 0x0001640001007983 */ /* 0x000ea20000300800 */
[----:B----4-:R-:W-:-:S07]  /*75ad0*/  F2FP.F16.E4M3.UNPACK_B R2, R27.H1 ;  /* 0x0000001bff02723e */ /* 0x010fce00030006ff */
[----:B---3--:R-:W-:-:S15]  /*75ae0*/  HMMA.16816.F32 R24, R20, R2, R8 ;  /* 0x000000021418723c */ /* 0x008fde0000001808 */
[----:B------:R-:W-:-:S04]  /*75af0*/  NOP ;  /* 0x0000000000007918 */ /* 0x000fc80000000000 */
[----:B------:R0:W-:Y:S01]  /*75b00*/  STL [R1+0x1c], R27 ;  /* 0x00001c1b01007387 */ /* 0x0001e20000100800 */
[----:B------:R-:W-:Y:S02]  /*75b10*/  IMAD.MOV.U32 R11, RZ, RZ, R26 ;  /* 0x000000ffff0b7224 */ /* 0x000fe400078e001a */
[----:B------:R-:W-:Y:S02]  /*75b20*/  IMAD.MOV.U32 R9, RZ, RZ, R24 ;  /* 0x000000ffff097224 */ /* 0x000fe400078e0018 */
[----:B------:R-:W-:Y:S01]  /*75b30*/  IMAD.MOV.U32 R10, RZ, RZ, R25 ;  /* 0x000000ffff0a7224 */ /* 0x000fe200078e0019 */
[----:B0-----:R-:W3:Y:S04]  /*75b40*/  LDL.LU.64 R26, [R1+0x3ef8] ;  /* 0x003ef800011a7983 */ /* 0x001ee80000300a00 */
[----:B------:R-:W3:Y:S01]  /*75b50*/  LDL.LU.64 R24, [R1+0x3ef0] ;  /* 0x003ef00001187983 */ /* 0x000ee20000300a00 */
[----:B------:R-:W-:-:S02]  /*75b60*/  F2FP.F16.E4M3.UNPACK_B R2, R17.H1 ;  /* 0x00000011ff02723e */ /* 0x000fc400030006ff */
[----:B-----5:R-:W-:-:S07]  /*75b70*/  F2FP.F16.E4M3.UNPACK_B R3, R18.H1 ;  /* 0x00000012ff03723e */ /* 0x020fce00030006ff */
[----:B---3--:R-:W-:Y:S01]  /*75b80*/  HMMA.16816.F32 R24, R20, R2, R24 ;  /* 0x000000021418723c */ /* 0x008fe20000001818 */
[----:B------:R-:W-:Y:S02]  /*75b90*/  F2FP.F16.E4M3.UNPACK_B R2, R19.H1 ;  /* 0x00000013ff02723e */ /* 0x000fe400030006ff */
[----:B------:R-:W-:-:S07]  /*75ba0*/  F2FP.F16.E4M3.UNPACK_B R3, R29.H1 ;  /* 0x0000001dff03723e */ /* 0x000fce00030006ff */
[----:B------:R-:W-:Y:S09]  /*75bb0*/  HMMA.16816.F32 R12, R20, R2, R12 ;  /* 0x00000002140c723c */ /* 0x000ff2000000180c */
[----:B------:R-:W-:Y:S01]  /*75bc0*/  IMAD.MOV.U32 R8, RZ, RZ, R27 ;  /* 0x000000ffff087224 */ /* 0x000fe200078e001b */
[----:B------:R-:W-:Y:S04]  /*75bd0*/  STL.64 [R1], R24 ;  /* 0x0000001801007387 */ /* 0x000fe80000100a00 */
[----:B------:R0:W-:Y:S04]  /*75be0*/  STL [R1+0x8], R26 ;  /* 0x0000081a01007387 */ /* 0x0001e80000100800 */
[----:B------:R-:W-:Y:S04]  /*75bf0*/  STL.64 [R1+0x3ec8], R10 ;  /* 0x003ec80a01007387 */ /* 0x000fe80000100a00 */
[----:B------:R-:W-:Y:S04]  /*75c00*/  STL.64 [R1+0x3ec0], R8 ;  /* 0x003ec00801007387 */ /* 0x000fe80000100a00 */
[----:B0-----:R-:W3:Y:S04]  /*75c10*/  LDL.LU R26, [R1+0x1f0] ;  /* 0x0001f000011a7983 */ /* 0x001ee80000300800 */
[----:B------:R-:W4:Y:S04]  /*75c20*/  LDL.LU R27, [R1+0x1f4] ;  /* 0x0001f400011b7983 */ /* 0x000f280000300800 */
[----:B------:R-:W5:Y:S04]  /*75c30*/  LDL.LU R16, [R1+0xc0] ;  /* 0x0000c00001107983 */ /* 0x000f680000300800 */
[----:B------:R-:W5:Y:S04]  /*75c40*/  LDL.LU R17, [R1+0xc4] ;  /* 0x0000c40001117983 */ /* 0x000f680000300800 */
[----:B------:R-:W5:Y:S04]  /*75c50*/  LDL.LU R18, [R1+0xc8] ;  /* 0x0000c80001127983 */ /* 0x000f680000300800 */
[----:B------:R-:W5:Y:S04]  /*75c60*/  LDL.LU R19, [R1+0xcc] ;  /* 0x0000cc0001137983 */ /* 0x000f680000300800 */
[----:B------:R0:W-:Y:S04]  /*75c70*/  STL [R1+0x3e54], R12 ;  /* 0x003e540c01007387 */ /* 0x0001e80000100800 */
[----:B------:R1:W-:Y:S01]  /*75c80*/  STL [R1+0x3e50], R13 ;  /* 0x003e500d01007387 */ /* 0x0003e20000100800 */
[----:B--2---:R-:W-:-:S02]  /*75c90*/  F2FP.F16.E4M3.UNPACK_B R2, R28.H1 ;  /* 0x0000001cff02723e */ /* 0x004fc400030006ff */
[----:B------:R-:W-:Y:S01]  /*75ca0*/  F2FP.F16.E4M3.UNPACK_B R3, R0.H1 ;  /* 0x00000000ff03723e */ /* 0x000fe200030006ff */
[----:B------:R2:W-:Y:S04]  /*75cb0*/  STL [R1+0x3e4c], R14 ;  /* 0x003e4c0e01007387 */ /* 0x0005e80000100800 */
[----:B------:R2:W-:Y:S04]  /*75cc0*/  STL [R1+0x3e48], R15 ;  /* 0x003e480f01007387 */ /* 0x0005e80000100800 */
[----:B0-----:R-:W3:Y:S04]  /*75cd0*/  LDL.LU R12, [R1+0xb0] ;  /* 0x0000b000010c7983 */ /* 0x001ee80000300800 */
[----:B-1----:R-:W3:Y:S01]  /*75ce0*/  LDL.LU R13, [R1+0xb4] ;  /* 0x0000b400010d7983 */ /* 0x002ee20000300800 */
[----:B------:R-:W-:Y:S03]  /*75cf0*/  HMMA.16816.F32 R8, R20, R2, R4 ;  /* 0x000000021408723c */ /* 0x000fe60000001804 */
[----:B--2---:R-:W2:Y:S04]  /*75d00*/  LDL.LU R14, [R1+0xb8] ;  /* 0x0000b800010e7983 */ /* 0x004ea80000300800 */
[----:B------:R-:W2:Y:S04]  /*75d10*/  LDL.LU R15, [R1+0xbc] ;  /* 0x0000bc00010f7983 */ /* 0x000ea80000300800 */
[----:B------:R-:W2:Y:S04]  /*75d20*/  LDL.LU R0, [R1+0x4bc] ;  /* 0x0004bc0001007983 */ /* 0x000ea80000300800 */
[----:B------:R-:W2:Y:S04]  /*75d30*/  LDL.LU R7, [R1+0x4d4] ;  /* 0x0004d40001077983 */ /* 0x000ea80000300800 */
[----:B------:R-:W-:Y:S04]  /*75d40*/  STL.64 [R1+0xe0], R8 ;  /* 0x0000e00801007387 */ /* 0x000fe80000100a00 */
[----:B------:R-:W-:Y:S04]  /*75d50*/  STL.64 [R1+0xe8], R10 ;  /* 0x0000e80a01007387 */ /* 0x000fe80000100a00 */
[----:B--2---:R0:W-:Y:S04]  /*75d60*/  STL [R1+0x3edc], R7 ;  /* 0x003edc0701007387 */ /* 0x0041e80000100800 */
[----:B0-----:R-:W2:Y:S04]  /*75d70*/  LDL.LU R7, [R1+0x4c0] ;  /* 0x0004c00001077983 */ /* 0x001ea80000300800 */
[----:B------:R-:W2:Y:S04]  /*75d80*/  LDL.LU R28, [R1+0x4cc] ;  /* 0x0004cc00011c7983 */ /* 0x000ea80000300800 */
[----:B------:R-:W2:Y:S04]  /*75d90*/  LDL.LU R6, [R1+0x4c8] ;  /* 0x0004c80001067983 */ /* 0x000ea80000300800 */
[----:B------:R-:W5:Y:S04]  /*75da0*/  LDL.LU R29, [R1+0x4c4] ;  /* 0x0004c400011d7983 */ /* 0x000f680000300800 */
[----:B------:R-:W5:Y:S04]  /*75db0*/  LDL.LU R5, [R1+0x4e4] ;  /* 0x0004e40001057983 */ /* 0x000f680000300800 */
[----:B------:R-:W5:Y:S01]  /*75dc0*/  LDL.LU R4, [R1+0x4e0] ;  /* 0x0004e00001047983 */ /* 0x000f620000300800 */
[----:B---3--:R-:W-:-:S02]  /*75dd0*/  F2FP.F16.E4M3.UNPACK_B R2, R26.H1 ;  /* 0x0000001aff02723e */ /* 0x008fc400030006ff */
[----:B----4-:R-:W-:Y:S01]  /*75de0*/  F2FP.F16.E4M3.UNPACK_B R3, R27.H1 ;  /* 0x0000001bff03723e */ /* 0x010fe200030006ff */
[----:B--2---:R0:W-:Y:S04]  /*75df0*/  STL.64 [R1+0x3ee8], R6 ;  /* 0x003ee80601007387 */ /* 0x0041e80000100a00 */
[----:B0-----:R-:W2:Y:S04]  /*75e00*/  LDL.LU R6, [R1+0x150] ;  /* 0x0001500001067983 */ /* 0x001ea80000300800 */
[----:B------:R-:W3:Y:S01]  /*75e10*/  LDL.LU R7, [R1+0x154] ;  /* 0x0001540001077983 */ /* 0x000ee20000300800 */
[----:B-----5:R-:W-:Y:S03]  /*75e20*/  HMMA.16816.F32 R16, R20, R2, R16 ;  /* 0x000000021410723c */ /* 0x020fe60000001810 */
[----:B------:R-:W-:Y:S04]  /*75e30*/  STL.64 [R1+0x3ee0], R4 ;  /* 0x003ee00401007387 */ /* 0x000fe80000100a00 */
[----:B------:R-:W4:Y:S04]  /*75e40*/  LDL.LU R8, [R1+0x90] ;  /* 0x0000900001087983 */ /* 0x000f280000300800 */
[----:B------:R-:W4:Y:S04]  /*75e50*/  LDL.LU R9, [R1+0x94] ;  /* 0x0000940001097983 */ /* 0x000f280000300800 */
[----:B------:R-:W4:Y:S04]  /*75e60*/  LDL.LU R10, [R1+0x98] ;  /* 0x00009800010a7983 */ /* 0x000f280000300800 */
[----:B------:R-:W4:Y:S04]  /*75e70*/  LDL.LU R11, [R1+0x9c] ;  /* 0x00009c00010b7983 */ /* 0x000f280000300800 */
[----:B------:R-:W5:Y:S04]  /*75e80*/  LDL.LU R24, [R1+0x80] ;  /* 0x0000800001187983 */ /* 0x000f680000300800 */
[----:B------:R0:W-:Y:S04]  /*75e90*/  STL.64 [R1+0xd0], R16 ;  /* 0x0000d01001007387 */ /* 0x0001e80000100a00 */
[----:B------:R1:W-:Y:S04]  /*75ea0*/  STL.64 [R1+0xd8], R18 ;  /* 0x0000d81201007387 */ /* 0x0003e80000100a00 */
[----:B------:R-:W5:Y:S04]  /*75eb0*/  LDL.LU R25, [R1+0x84] ;  /* 0x0000840001197983 */ /* 0x000f680000300800 */
[----:B------:R-:W5:Y:S04]  /*75ec0*/  LDL.LU R26, [R1+0x88] ;  /* 0x00008800011a7983 */ /* 0x000f680000300800 */
[----:B------:R-:W5:Y:S04]  /*75ed0*/  LDL.LU R27, [R1+0x8c] ;  /* 0x00008c00011b7983 */ /* 0x000f680000300800 */
[----:B0-----:R-:W4:Y:S04]  /*75ee0*/  LDL.LU R16, [R1+0x60] ;  /* 0x0000600001107983 */ /* 0x001f280000300800 */
[----:B------:R-:W4:Y:S04]  /*75ef0*/  LDL.LU R17, [R1+0x64] ;  /* 0x0000640001117983 */ /* 0x000f280000300800 */
[----:B-1----:R-:W4:Y:S04]  /*75f00*/  LDL.LU R18, [R1+0x68] ;  /* 0x0000680001127983 */ /* 0x002f280000300800 */
[----:B------:R-:W4:Y:S01]  /*75f10*/  LDL.LU R19, [R1+0x6c] ;  /* 0x00006c0001137983 */ /* 0x000f220000300800 */
[----:B--2---:R-:W-:-:S02]  /*75f20*/  F2FP.F16.E4M3.UNPACK_B R2, R6.H1 ;  /* 0x00000006ff02723e */ /* 0x004fc400030006ff */
[----:B---3--:R-:W-:-:S07]  /*75f30*/  F2FP.F16.E4M3.UNPACK_B R3, R7.H1 ;  /* 0x00000007ff03723e */ /* 0x008fce00030006ff */
[----:B------:R-:W-:-:S15]  /*75f40*/  HMMA.16816.F32 R4, R20, R2, R12 ;  /* 0x000000021404723c */ /* 0x000fde000000180c */
[----:B------:R-:W-:-:S04]  /*75f50*/  NOP ;  /* 0x0000000000007918 */ /* 0x000fc80000000000 */
[----:B------:R-:W-:Y:S02]  /*75f60*/  IMAD.MOV.U32 R14, RZ, RZ, R6 ;  /* 0x000000ffff0e7224 */ /* 0x000fe400078e0006 */
[----:B------:R-:W-:Y:S02]  /*75f70*/  IMAD.MOV.U32 R15, RZ, RZ, R7 ;  /* 0x000000ffff0f7224 */ /* 0x000fe400078e0007 */
[----:B------:R-:W2:Y:S01]  /*75f80*/  LDL.LU.64 R6, [R1+0x3ee8] ;  /* 0x003ee80001067983 */ /* 0x000ea20000300a00 */
[----:B------:R-:W-:Y:S02]  /*75f90*/  IMAD.MOV.U32 R12, RZ, RZ, R4 ;  /* 0x000000ffff0c7224 */ /* 0x000fe400078e0004 */
[----:B------:R-:W-:Y:S02]  /*75fa0*/  IMAD.MOV.U32 R13, RZ, RZ, R5 ;  /* 0x000000ffff0d7224 */ /* 0x000fe400078e0005 */
[----:B------:R-:W3:Y:S04]  /*75fb0*/  LDL.LU.64 R4, [R1+0x3ee0] ;  /* 0x003ee00001047983 */ /* 0x000ee80000300a00 */
[----:B------:R-:W3:Y:S04]  /*75fc0*/  LDL.LU R2, [R1+0x1c0] ;  /* 0x0001c00001027983 */ /* 0x000ee80000300800 */
[----:B------:R-:W4:Y:S04]  /*75fd0*/  LDL.LU R3, [R1+0x1c4] ;  /* 0x0001c40001037983 */ /* 0x000f280000300800 */
[----:B------:R-:W-:Y:S04]  /*75fe0*/  STL.64 [R1+0x3e60], R14 ;  /* 0x003e600e01007387 */ /* 0x000fe80000100a00 */
[----:B------:R0:W-:Y:S04]  /*75ff0*/  STL.64 [R1+0x3e58], R12 ;  /* 0x003e580c01007387 */ /* 0x0001e80000100a00 */
[----:B0-----:R-:W5:Y:S04]  /*76000*/  LDL.LU R12, [R1+0x40] ;  /* 0x00004000010c7983 */ /* 0x001f680000300800 */
[----:B------:R-:W5:Y:S04]  /*76010*/  LDL.LU R13, [R1+0x44] ;  /* 0x00004400010d7983 */ /* 0x000f680000300800 */
[----:B------:R-:W5:Y:S04]  /*76020*/  LDL.LU R14, [R1+0x48] ;  /* 0x00004800010e7983 */ /* 0x000f680000300800 */
[----:B------:R-:W5:Y:S01]  /*76030*/  LDL.LU R15, [R1+0x4c] ;  /* 0x00004c00010f7983 */ /* 0x000f620000300800 */
[----:B--2---:R-:W-:-:S03]  /*76040*/  IMAD R0, R0, 0x100, R7 ;  /* 0x0000010000007824 */ /* 0x004fc600078e0207 */
[----:B------:R-:W2:Y:S01]  /*76050*/  LDL.LU R7, [R1+0x3edc] ;  /* 0x003edc0001077983 */ /* 0x000ea20000300800 */
[----:B---3--:R-:W-:Y:S02]  /*76060*/  F2FP.F16.E4M3.UNPACK_B R2, R2.H1 ;  /* 0x00000002ff02723e */ /* 0x008fe400030006ff */
[----:B----4-:R-:W-:Y:S01]  /*76070*/  F2FP.F16.E4M3.UNPACK_B R3, R3.H1 ;  /* 0x00000003ff03723e */ /* 0x010fe200030006ff */
[----:B------:R-:W-:Y:S02]  /*76080*/  IMAD R29, R29, 0x100, R6 ;  /* 0x000001001d1d7824 */ /* 0x000fe400078e0206 */
[----:B------:R-:W-:-:S04]  /*76090*/  IMAD R4, R4, 0x100, R5 ;  /* 0x0000010004047824 */ /* 0x000fc800078e0205 */
[----:B------:R-:W-:Y:S01]  /*760a0*/  HMMA.16816.F32 R20, R20, R2, R8 ;  /* 0x000000021414723c */ /* 0x000fe20000001808 */
[----:B--2---:R-:W-:Y:S02]  /*760b0*/  IMAD R28, R28, 0x100, R7 ;  /* 0x000001001c1c7824 */ /* 0x004fe400078e0207 */
[----:B------:R-:W2:Y:S04]  /*760c0*/  LDL.LU R7, [R1+0x3ed8] ;  /* 0x003ed80001077983 */ /* 0x000ea80000300800 */
[----:B------:R-:W3:Y:S04]  /*760d0*/  LDL.LU R6, [R1+0x3ed4] ;  /* 0x003ed40001067983 */ /* 0x000ee80000300800 */
[----:B------:R-:W4:Y:S04]  /*760e0*/  LDL.LU R5, [R1+0x3ed0] ;  /* 0x003ed00001057983 */ /* 0x000f280000300800 */
[----:B------:R-:W2:Y:S04]  /*760f0*/  LDL.LU.64 R10, [R1+0x3ec8] ;  /* 0x003ec800010a7983 */ /* 0x000ea80000300a00 */
[----:B------:R-:W2:Y:S04]  /*76100*/  LDL.LU.64 R8, [R1+0x3ec0] ;  /* 0x003ec00001087983 */ /* 0x000ea80000300a00 */
[----:B------:R-:W2:Y:S04]  /*76110*/  LDL R2, [R1+0xf8] ;  /* 0x0000f80001027983 */ /* 0x000ea80000100800 */
[----:B------:R-:W3:Y:S04]  /*76120*/  LDL R3, [R1+0xfc] ;  /* 0x0000fc0001037983 */ /* 0x000ee80000100800 */
[----:B------:R0:W-:Y:S04]  /*76130*/  STL.64 [R1+0xa0], R20 ;  /* 0x0000a01401007387 */ /* 0x0001e80000100a00 */
[----:B------:R1:W-:Y:S01]  /*76140*/  STL.64 [R1+0xa8], R22 ;  /* 0x0000a81601007387 */ /* 0x0003e20000100a00 */
[----:B0-----:R-:W-:-:S02]  /*76150*/  F2FP.F16.E4M3.UNPACK_B R20, R0 ;  /* 0x00000000ff14723e */ /* 0x001fc400020006ff */
[----:B-1----:R-:W-:Y:S02]  /*76160*/  F2FP.F16.E4M3.UNPACK_B R22, R28 ;  /* 0x0000001cff16723e */ /* 0x002fe400020006ff */
[----:B------:R-:W-:Y:S02]  /*76170*/  F2FP.F16.E4M3.UNPACK_B R21, R29 ;  /* 0x0000001dff15723e */ /* 0x000fe400020006ff */
[----:B------:R-:W-:Y:S01]  /*76180*/  F2FP.F16.E4M3.UNPACK_B R23, R4 ;  /* 0x00000004ff17723e */ /* 0x000fe200020006ff */
[----:B------:R-:W4:Y:S04]  /*76190*/  LDL R0, [R1+0x11c] ;  /* 0x00011c0001007983 */ /* 0x000f280000100800 */
[----:B------:R-:W4:Y:S04]  /*761a0*/  LDL R28, [R1+0x118] ;  /* 0x00011800011c7983 */ /* 0x000f280000100800 */
[----:B------:R-:W4:Y:S04]  /*761b0*/  LDL R29, [R1+0x10c] ;  /* 0x00010c00011d7983 */ /* 0x000f280000100800 */
[----:B------:R-:W4:Y:S01]  /*761c0*/  LDL.LU R4, [R1+0x3eb8] ;  /* 0x003eb80001047983 */ /* 0x000f220000300800 */
[----:B--2---:R-:W-:-:S02]  /*761d0*/  F2FP.F16.E4M3.UNPACK_B R2, R2 ;  /* 0x00000002ff02723e */ /* 0x004fc400020006ff */
[----:B---3--:R-:W-:-:S07]  /*761e0*/  F2FP.F16.E4M3.UNPACK_B R3, R3 ;  /* 0x00000003ff03723e */ /* 0x008fce00020006ff */
[----:B-----5:R-:W-:-:S15]  /*761f0*/  HMMA.16816.F32 R24, R20, R2, R24 ;  /* 0x000000021418723c */ /* 0x020fde0000001818 */
[----:B------:R-:W-:-:S04]  /*76200*/  NOP ;  /* 0x0000000000007918 */ /* 0x000fc80000000000 */
[----:B------:R-:W-:Y:S04]  /*76210*/  STL.64 [R1+0xb0], R24 ;  /* 0x0000b01801007387 */ /* 0x000fe80000100a00 */
[----:B------:R0:W-:Y:S04]  /*76220*/  STL.64 [R1+0xb8], R26 ;  /* 0x0000b81a01007387 */ /* 0x0001e80000100a00 */
[----:B0-----:R-:W2:Y:S04]  /*76230*/  LDL.LU.64 R26, [R1+0x3eb0] ;  /* 0x003eb000011a7983 */ /* 0x001ea80000300a00 */
[----:B------:R-:W2:Y:S04]  /*76240*/  LDL.LU.64 R24, [R1+0x3ea8] ;  /* 0x003ea80001187983 */ /* 0x000ea80000300a00 */
[----:B------:R-:W3:Y:S02]  /*76250*/  LDL R3, [R1+0x108] ;  /* 0x0001080001037983 */ /* 0x000ee40000100800 */
[----:B---3--:R-:W-:-:S02]  /*76260*/  F2FP.F16.E4M3.UNPACK_B R2, R3 ;  /* 0x00000003ff02723e */ /* 0x008fc400020006ff */
[----:B----4-:R-:W-:-:S07]  /*76270*/  F2FP.F16.E4M3.UNPACK_B R3, R29 ;  /* 0x0000001dff03723e */ /* 0x010fce00020006ff */
[----:B------:R-:W-:Y:S01]  /*76280*/  HMMA.16816.F32 R16, R20, R2, R16 ;  /* 0x000000021410723c */ /* 0x000fe20000001810 */
[----:B------:R-:W-:Y:S02]  /*76290*/  F2FP.F16.E4M3.UNPACK_B R2, R28 ;  /* 0x0000001cff02723e */ /* 0x000fe400020006ff */
[----:B------:R-:W-:-:S07]  /*762a0*/  F2FP.F16.E4M3.UNPACK_B R3, R0 ;  /* 0x00000000ff03723e */ /* 0x000fce00020006ff */
[----:B------:R-:W-:Y:S09]  /*762b0*/  HMMA.16816.F32 R12, R20, R2, R12 ;  /* 0x00000002140c723c */ /* 0x000ff2000000180c */
[----:B------:R-:W-:Y:S04]  /*762c0*/  STL.64 [R1+0x90], R16 ;  /* 0x0000901001007387 */ /* 0x000fe80000100a00 */
[----:B------:R0:W-:Y:S04]  /*762d0*/  STL.64 [R1+0x98], R18 ;  /* 0x0000981201007387 */ /* 0x0001e80000100a00 */
[----:B0-----:R-:W3:Y:S04]  /*762e0*/  LDL.LU.64 R18, [R1+0x3ea0] ;  /* 0x003ea00001127983 */ /* 0x001ee80000300a00 */
[----:B------:R-:W3:Y:S04]  /*762f0*/  LDL.LU.64 R16, [R1+0x3e98] ;  /* 0x003e980001107983 */ /* 0x000ee80000300a00 */
[----:B------:R-:W4:Y:S04]  /*76300*/  LDL R2, [R1+0x128] ;  /* 0x0001280001027983 */ /* 0x000f280000100800 */
[----:B------:R-:W5:Y:S04]  /*76310*/  LDL R3, [R1+0x12c] ;  /* 0x00012c0001037983 */ /* 0x000f680000100800 */
[----:B------:R0:W-:Y:S04]  /*76320*/  STL.64 [R1+0x70], R12 ;  /* 0x0000700c01007387 */ /* 0x0001e80000100a00 */
[----:B------:R1:W-:Y:S01]  /*76330*/  STL.64 [R1+0x78], R14 ;  /* 0x0000780e01007387 */ /* 0x0003e20000100a00 */
[----:B0-----:R-:W-:-:S02]  /*76340*/  IMAD.MOV.U32 R12, RZ, RZ, R4 ;  /* 0x000000ffff0c7224 */ /* 0x001fc400078e0004 */
[----:B------:R-:W-:Y:S01]  /*76350*/  IMAD.MOV.U32 R13, RZ, RZ, R5 ;  /* 0x000000ffff0d7224 */ /* 0x000fe200078e0005 */
[----:B------:R-:W2:Y:S04]  /*76360*/  LDL.LU R4, [R1+0x3e94] ;  /* 0x003e940001047983 */ /* 0x000ea80000300800 */
[----:B------:R-:W2:Y:S01]  /*76370*/  LDL.LU R5, [R1+0x3e90] ;  /* 0x003e900001057983 */ /* 0x000ea20000300800 */
[----:B-1----:R-:W-:Y:S02]  /*76380*/  IMAD.MOV.U32 R14, RZ, RZ, R6 ;  /* 0x000000ffff0e7224 */ /* 0x002fe400078e0006 */
[----:B------:R-:W-:Y:S01]  /*76390*/  IMAD.MOV.U32 R15, RZ, RZ, R7 ;  /* 0x000000ffff0f7224 */ /* 0x000fe200078e0007 */
[----:B------:R-:W2:Y:S04]  /*763a0*/  LDL.LU R6, [R1+0x3e8c] ;  /* 0x003e8c0001067983 */ /* 0x000ea80000300800 */
[----:B------:R-:W2:Y:S04]  /*763b0*/  LDL.LU R7, [R1+0x3e88] ;  /* 0x003e880001077983 */ /* 0x000ea80000300800 */
[----:B------:R-:W-:Y:S04]  /*763c0*/  STL.64 [R1+0x3e70], R14 ;  /* 0x003e700e01007387 */ /* 0x000fe80000100a00 */
[----:B------:R0:W-:Y:S04]  /*763d0*/  STL.64 [R1+0x3e68], R12 ;  /* 0x003e680c01007387 */ /* 0x0001e80000100a00 */
[----:B0-----:R-:W3:Y:S04]  /*763e0*/  LDL.LU R12, [R1+0x20] ;  /* 0x00002000010c7983 */ /* 0x001ee80000300800 */
[----:B------:R-:W3:Y:S04]  /*763f0*/  LDL.LU R13, [R1+0x24] ;  /* 0x00002400010d7983 */ /* 0x000ee80000300800 */
[----:B------:R-:W3:Y:S04]  /*76400*/  LDL.LU R14, [R1+0x28] ;  /* 0x00002800010e7983 */ /* 0x000ee80000300800 */
[----:B------:R-:W3:Y:S04]  /*76410*/  LDL.LU R15, [R1+0x2c] ;  /* 0x00002c00010f7983 */ /* 0x000ee80000300800 */
[----:B------:R-:W3:Y:S04]  /*76420*/  LDL R29, [R1+0x1bc] ;  /* 0x0001bc00011d7983 */ /* 0x000ee80000100800 */
[----:B------:R-:W3:Y:S04]  /*76430*/  LDL R28, [R1+0x1d8] ;  /* 0x0001d800011c7983 */ /* 0x000ee80000100800 */
[----:B------:R-:W3:Y:S01]  /*76440*/  LDL R0, [R1+0x1dc] ;  /* 0x0001dc0001007983 */ /* 0x000ee20000100800 */
[----:B----4-:R-:W-:-:S02]  /*76450*/  F2FP.F16.E4M3.UNPACK_B R2, R2 ;  /* 0x00000002ff02723e */ /* 0x010fc400020006ff */
[----:B-----5:R-:W-:-:S07]  /*76460*/  F2FP.F16.E4M3.UNPACK_B R3, R3 ;  /* 0x00000003ff03723e */ /* 0x020fce00020006ff */
[----:B--2---:R-:W-:-:S15]  /*76470*/  HMMA.16816.F32 R4, R20, R2, R4 ;  /* 0x000000021404723c */ /* 0x004fde0000001804 */
[----:B------:R-:W-:-:S04]  /*76480*/  NOP ;  /* 0x0000000000007918 */ /* 0x000fc80000000000 */
[----:B------:R0:W-:Y:S04]  /*76490*/  STL.64 [R1+0x60], R4 ;  /* 0x0000600401007387 */ /* 0x0001e80000100a00 */
[----:B------:R1:W-:Y:S04]  /*764a0*/  STL.64 [R1+0x68], R6 ;  /* 0x0000680601007387 */ /* 0x0003e80000100a00 */
[----:B0-----:R-:W2:Y:S04]  /*764b0*/  LDL R4, [R1+0x148] ;  /* 0x0001480001047983 */ /* 0x001ea80000100800 */
[----:B------:R-:W4:Y:S04]  /*764c0*/  LDL R5, [R1+0x14c] ;  /* 0x00014c0001057983 */ /* 0x000f280000100800 */
[----:B-1----:R-:W5:Y:S04]  /*764d0*/  LDL R6, [R1+0x178] ;  /* 0x0001780001067983 */ /* 0x002f680000100800 */
[----:B------:R-:W5:Y:S01]  /*764e0*/  LDL R7, [R1+0x17c] ;  /* 0x00017c0001077983 */ /* 0x000f620000100800 */
[----:B--2---:R-:W-:-:S02]  /*764f0*/  F2FP.F16.E4M3.UNPACK_B R2, R4 ;  /* 0x00000004ff02723e */ /* 0x004fc400020006ff */
[----:B----4-:R-:W-:-:S07]  /*76500*/  F2FP.F16.E4M3.UNPACK_B R3, R5 ;  /* 0x00000005ff03723e */ /* 0x010fce00020006ff */
[----:B---3--:R-:W-:Y:S01]  /*76510*/  HMMA.16816.F32 R16, R20, R2, R16 ;  /* 0x000000021410723c */ /* 0x008fe20000001810 */
[----:B-----5:R-:W-:Y:S02]  /*76520*/  F2FP.F16.E4M3.UNPACK_B R2, R6 ;  /* 0x00000006ff02723e */ /* 0x020fe400020006ff */
[----:B------:R-:W-:-:S07]  /*76530*/  F2FP.F16.E4M3.UNPACK_B R3, R7 ;  /* 0x00000007ff03723e */ /* 0x000fce00020006ff */
[----:B------:R-:W-:Y:S09]  /*76540*/  HMMA.16816.F32 R4, R20, R2, R24 ;  /* 0x000000021404723c */ /* 0x000ff20000001818 */
[----:B------:R0:W-:Y:S04]  /*76550*/  STL.64 [R1+0x40], R16 ;  /* 0x0000401001007387 */ /* 0x0001e80000100a00 */
[----:B------:R1:W-:Y:S01]  /*76560*/  STL.64 [R1+0x48], R18 ;  /* 0x0000481201007387 */ /* 0x0003e20000100a00 */
[----:B------:R-:W-:-:S02]  /*76570*/  IMAD.MOV.U32 R24, RZ, RZ, R9 ;  /* 0x000000ffff187224 */ /* 0x000fc400078e0009 */
[----:B------:R-:W-:Y:S01]  /*76580*/  IMAD.MOV.U32 R25, RZ, RZ, R10 ;  /* 0x000000ffff197224 */ /* 0x000fe200078e000a */
[----:B0-----:R-:W2:Y:S04]  /*76590*/  LDL.LU R16, [R1] ;  /* 0x0000000001107983 */ /* 0x001ea80000300800 */
[----:B------:R-:W2:Y:S04]  /*765a0*/  LDL.LU R17, [R1+0x4] ;  /* 0x0000040001117983 */ /* 0x000ea80000300800 */
[----:B-1----:R-:W2:Y:S01]  /*765b0*/  LDL.LU R18, [R1+0x8] ;  /* 0x0000080001127983 */ /* 0x002ea20000300800 */
[----:B------:R-:W-:-:S03]  /*765c0*/  IMAD.MOV.U32 R19, RZ, RZ, R8 ;  /* 0x000000ffff137224 */ /* 0x000fc600078e0008 */
[----:B------:R-:W3:Y:S04]  /*765d0*/  LDL.LU R8, [R1+0x3e84] ;  /* 0x003e840001087983 */ /* 0x000ee80000300800 */
[----:B------:R-:W4:Y:S04]  /*765e0*/  LDL R2, [R1+0x188] ;  /* 0x0001880001027983 */ /* 0x000f280000100800 */
[----:B------:R-:W5:Y:S04]  /*765f0*/  LDL R3, [R1+0x18c] ;  /* 0x00018c0001037983 */ /* 0x000f680000100800 */
[----:B------:R-:W3:Y:S04]  /*76600*/  LDL.LU R9, [R1+0x3e80] ;  /* 0x003e800001097983 */ /* 0x000ee80000300800 */
[----:B------:R-:W3:Y:S01]  /*76610*/  LDL.LU R10, [R1+0x3e7c] ;  /* 0x003e7c00010a7983 */ /* 0x000ee20000300800 */
[----:B------:R-:W-:-:S03]  /*76620*/  IMAD.MOV.U32 R26, RZ, RZ, R11 ;  /* 0x000000ffff1a7224 */ /* 0x000fc600078e000b */
[----:B------:R-:W3:Y:S04]  /*76630*/  LDL.LU R11, [R1+0x3e78] ;  /* 0x003e7800010b7983 */ /* 0x000ee80000300800 */
[----:B------:R-:W2:Y:S04]  /*76640*/  LDL.LU R27, [R1+0x1c] ;  /* 0x00001c00011b7983 */ /* 0x000ea80000300800 */
[----:B------:R0:W-:Y:S04]  /*76650*/  STL.64 [R1+0x3dd8], R6 ;  /* 0x003dd80601007387 */ /* 0x0001e80000100a00 */
[----:B0-----:R-:W2:Y:S04]  /*76660*/  LDL R6, [R1+0x1ac] ;  /* 0x0001ac0001067983 */ /* 0x001ea80000100800 */
[----:B------:R-:W2:Y:S04]  /*76670*/  LDL R7, [R1+0x1b8] ;  /* 0x0001b80001077983 */ /* 0x000ea80000100800 */
[----:B------:R0:W-:Y:S04]  /*76680*/  STL.64 [R1+0x3dd0], R4 ;  /* 0x003dd00401007387 */ /* 0x0001e80000100a00 */
[----:B0-----:R-:W2:Y:S04]  /*76690*/  LDL R4, [R1+0x19c] ;  /* 0x00019c0001047983 */ /* 0x001ea80000100800 */
[----:B------:R-:W2:Y:S01]  /*766a0*/  LDL R5, [R1+0x1a8] ;  /* 0x0001a80001057983 */ /* 0x000ea20000100800 */
[----:B----4-:R-:W-:-:S02]  /*766b0*/  F2FP.F16.E4M3.UNPACK_B R2, R2 ;  /* 0x00000002ff02723e */ /* 0x010fc400020006ff */
[----:B-----5:R-:W-:-:S07]  /*766c0*/  F2FP.F16.E4M3.UNPACK_B R3, R3 ;  /* 0x00000003ff03723e */ /* 0x020fce00020006ff */
[----:B---3--:R-:W-:Y:S01]  /*766d0*/  HMMA.16816.F32 R8, R20, R2, R8 ;  /* 0x000000021408723c */ /* 0x008fe20000001808 */
[----:B------:R-:W3:-:S15]  /*766e0*/  LDL R3, [R1+0x198] ;  /* 0x0001980001037983 */ /* 0x000ede0000100800 */
[----:B------:R-:W-:-:S03]  /*766f0*/  NOP ;  /* 0x0000000000007918 */ /* 0x000fc60000000000 */
[----:B------:R-:W-:Y:S04]  /*76700*/  STL [R1+0x3dc8], R10 ;  /* 0x003dc80a01007387 */ /* 0x000fe80000100800 */
[----:B------:R-:W-:Y:S01]  /*76710*/  STL [R1+0x3dc4], R11 ;  /* 0x003dc40b01007387 */ /* 0x000fe20000100800 */
[----:B---3--:R-:W-:Y:S02]  /*76720*/  F2FP.F16.E4M3.UNPACK_B R2, R3 ;  /* 0x00000003ff02723e */ /* 0x008fe400020006ff */
[----:B--2---:R-:W-:-:S07]  /*76730*/  F2FP.F16.E4M3.UNPACK_B R3, R4 ;  /* 0x00000004ff03723e */ /* 0x004fce00020006ff */
[----:B------:R-:W-:-:S15]  /*76740*/  HMMA.16816.F32 R12, R20, R2, R12 ;  /* 0x00000002140c723c */ /* 0x000fde000000180c */
[----:B------:R-:W-:-:S04]  /*76750*/  NOP ;  /* 0x0000000000007918 */ /* 0x000fc80000000000 */
[----:B------:R-:W-:Y:S04]  /*76760*/  STL.64 [R1+0x50], R12 ;  /* 0x0000500c01007387 */ /* 0x000fe80000100a00 */
[----:B------:R0:W-:Y:S04]  /*76770*/  STL.64 [R1+0x58], R14 ;  /* 0x0000580e01007387 */ /* 0x0001e80000100a00 */
[----:B0-----:R-:W2:Y:S04]  /*76780*/  LDL.LU.64 R14, [R1+0x3e70] ;  /* 0x003e7000010e7983 */ /* 0x001ea80000300a00 */
[----:B------:R-:W2:Y:S01]  /*76790*/  LDL.LU.64 R12, [R1+0x3e68] ;  /* 0x003e6800010c7983 */ /* 0x000ea20000300a00 */
[----:B------:R-:W-:-:S02]  /*767a0*/  F2FP.F16.E4M3.UNPACK_B R2, R5 ;  /* 0x00000005ff02723e */ /* 0x000fc400020006ff */
[----:B------:R-:W-:-:S07]  /*767b0*/  F2FP.F16.E4M3.UNPACK_B R3, R6 ;  /* 0x00000006ff03723e */ /* 0x000fce00020006ff */
[----:B--2---:R-:W-:-:S15]  /*767c0*/  HMMA.16816.F32 R12, R20, R2, R12 ;  /* 0x00000002140c723c */ /* 0x004fde000000180c */
[----:B------:R-:W-:-:S04]  /*767d0*/  NOP ;  /* 0x0000000000007918 */ /* 0x000fc80000000000 */
[----:B------:R-:W-:Y:S04]  /*767e0*/  STL.64 [R1+0x30], R12 ;  /* 0x0000300c01007387 */ /* 0x000fe80000100a00 */
[----:B------:R0:W-:Y:S04]  /*767f0*/  STL.64 [R1+0x38], R14 ;  /* 0x0000380e01007387 */ /* 0x0001e80000100a00 */
[----:B0-----:R-:W2:Y:S04]  /*76800*/  LDL.LU.64 R14, [R1+0x3e60] ;  /* 0x003e6000010e7983 */ /* 0x001ea80000300a00 */
[----:B------:R-:W3:Y:S01]  /*76810*/  LDL.LU.64 R12, [R1+0x3e58] ;  /* 0x003e5800010c7983 */ /* 0x000ee20000300a00 */
[----:B------:R-:W-:-:S02]  /*76820*/  F2FP.F16.E4M3.UNPACK_B R2, R7 ;  /* 0x00000007ff02723e */ /* 0x000fc400020006ff */
[----:B------:R-:W-:-:S07]  /*76830*/  F2FP.F16.E4M3.UNPACK_B R3, R29 ;  /* 0x0000001dff03723e */ /* 0x000fce00020006ff */
[----:B------:R-:W-:Y:S01]  /*76840*/  HMMA.16816.F32 R4, R20, R2, R24 ;  /* 0x000000021404723c */ /* 0x000fe20000001818 */
[----:B------:R-:W-:Y:S02]  /*76850*/  F2FP.F16.E4M3.UNPACK_B R2, R28 ;  /* 0x0000001cff02723e */ /* 0x000fe400020006ff */
[----:B------:R-:W-:-:S15]  /*76860*/  F2FP.F16.E4M3.UNPACK_B R3, R0 ;  /* 0x00000000ff03723e */ /* 0x000fde00020006ff */
[----:B------:R-:W-:Y:S01]  /*76870*/  NOP ;  /* 0x0000000000007918 */ /* 0x000fe20000000000 */
[----:B------:R-:W-:Y:S04]  /*76880*/  STL.64 [R1+0x20], R4 ;  /* 0x0000200401007387 */ /* 0x000fe80000100a00 */
[----:B------:R0:W-:Y:S02]  /*76890*/  STL.64 [R1+0x28], R6 ;  /* 0x0000280601007387 */ /* 0x0001e40000100a00 */
[----:B0-----:R-:W-:-:S15]  /*768a0*/  HMMA.16816.F32 R4, R20, R2, R16 ;  /* 0x000000021404723c */ /* 0x001fde0000001810 */
[----:B------:R-:W-:-:S04]  /*768b0*/  NOP ;  /* 0x0000000000007918 */ /* 0x000fc80000000000 */
[----:B------:R-:W-:Y:S04]  /*768c0*/  STL [R1+0x10], R4 ;  /* 0x0000100401007387 */ /* 0x000fe80000100800 */
[----:B------:R-:W4:Y:S04]  /*768d0*/  LDL R2, [R1+0x1e8] ;  /* 0x0001e80001027983 */ /* 0x000f280000100800 */
[----:B------:R-:W5:Y:S04]  /*768e0*/  LDL R3, [R1+0x1ec] ;  /* 0x0001ec0001037983 */ /* 0x000f680000100800 */
[----:B------:R-:W4:Y:S04]  /*768f0*/  LDL R11, [R1+0x168] ;  /* 0x00016800010b7983 */ /* 0x000f280000100800 */
[----:B------:R-:W4:Y:S01]  /*76900*/  LDL R10, [R1+0x16c] ;  /* 0x00016c00010a7983 */ /* 0x000f220000100800 */
[----:B---3--:R-:W-:-:S02]  /*76910*/  IMAD.MOV.U32 R16, RZ, RZ, R12 ;  /* 0x000000ffff107224 */ /* 0x008fc400078e000c */
[----:B------:R-:W-:Y:S01]  /*76920*/  IMAD.MOV.U32 R17, RZ, RZ, R13 ;  /* 0x000000ffff117224 */ /* 0x000fe200078e000d */
[----:B------:R-:W3:Y:S04]  /*76930*/  LDL.LU R12, [R1+0x3e54] ;  /* 0x003e5400010c7983 */ /* 0x000ee80000300800 */
[----:B------:R-:W3:Y:S01]  /*76940*/  LDL.LU R13, [R1+0x3e50] ;  /* 0x003e5000010d7983 */ /* 0x000ee20000300800 */
[----:B--2---:R-:W-:Y:S02]  /*76950*/  IMAD.MOV.U32 R18, RZ, RZ, R14 ;  /* 0x000000ffff127224 */ /* 0x004fe400078e000e */
[----:B------:R-:W-:Y:S01]  /*76960*/  IMAD.MOV.U32 R19, RZ, RZ, R15 ;  /* 0x000000ffff137224 */ /* 0x000fe200078e000f */
[----:B------:R-:W3:Y:S04]  /*76970*/  LDL.LU R14, [R1+0x3e4c] ;  /* 0x003e4c00010e7983 */ /* 0x000ee80000300800 */
[----:B------:R-:W3:Y:S04]  /*76980*/  LDL.LU R15, [R1+0x3e48] ;  /* 0x003e4800010f7983 */ /* 0x000ee80000300800 */
[----:B------:R-:W-:Y:S04]  /*76990*/  STL.64 [R1+0x3e40], R18 ;  /* 0x003e401201007387 */ /* 0x000fe80000100a00 */
[----:B------:R0:W-:Y:S04]  /*769a0*/  STL.64 [R1+0x3e38], R16 ;  /* 0x003e381001007387 */ /* 0x0001e80000100a00 */
[----:B0-----:R-:W2:Y:S04]  /*769b0*/  LDL.LU R16, [R1+0xe0] ;  /* 0x0000e00001107983 */ /* 0x001ea80000300800 */
[----:B------:R-:W2:Y:S04]  /*769c0*/  LDL.LU R17, [R1+0xe4] ;  /* 0x0000e40001117983 */ /* 0x000ea80000300800 */
[----:B------:R-:W2:Y:S04]  /*769d0*/  LDL.LU R18, [R1+0xe8] ;  /* 0x0000e80001127983 */ /* 0x000ea80000300800 */
[----:B------:R-:W2:Y:S01]  /*769e0*/  LDL.LU R19, [R1+0xec] ;  /* 0x0000ec0001137983 */ /* 0x000ea20000300800 */
[----:B------:R-:W-:-:S02]  /*769f0*/  IMAD.MOV.U32 R29, RZ, RZ, R5 ;  /* 0x000000ffff1d7224 */ /* 0x000fc400078e0005 */
[----:B------:R-:W-:Y:S01]  /*76a00*/  IMAD.MOV.U32 R28, RZ, RZ, R6 ;  /* 0x000000ffff1c7224 */ /* 0x000fe200078e0006 */
[----:B------:R-:W2:Y:S04]  /*76a10*/  LDL R4, [R1+0x1c8] ;  /* 0x0001c80001047983 */ /* 0x000ea80000100800 */
[----:B------:R-:W2:Y:S04]  /*76a20*/  LDL R5, [R1+0x1cc] ;  /* 0x0001cc0001057983 */ /* 0x000ea80000100800 */
[----:B------:R-:W2:Y:S01]  /*76a30*/  LDL.LU R6, [R1+0x764] ;  /* 0x0007640001067983 */ /* 0x000ea20000300800 */
[----:B------:R-:W-:-:S03]  /*76a40*/  IMAD.MOV.U32 R0, RZ, RZ, R7 ;  /* 0x000000ffff007224 */ /* 0x000fc600078e0007 */
[----:B------:R-:W2:Y:S04]  /*76a50*/  LDL.LU R24, [R1+0x760] ;  /* 0x0007600001187983 */ /* 0x000ea80000300800 */
[----:B------:R-:W2:Y:S04]  /*76a60*/  LDL.LU R7, [R1+0x784] ;  /* 0x0007840001077983 */ /* 0x000ea80000300800 */
[----:B------:R-:W2:Y:S04]  /*76a70*/  LDL.LU R26, [R1+0x77c] ;  /* 0x00077c00011a7983 */ /* 0x000ea80000300800 */
[----:B------:R-:W2:Y:S04]  /*76a80*/  LDL.LU R25, [R1+0x774] ;  /* 0x0007740001197983 */ /* 0x000ea80000300800 */
[----:B------:R-:W2:Y:S01]  /*76a90*/  LDL.LU R27, [R1+0x770] ;  /* 0x00077000011b7983 */ /* 0x000ea20000300800 */
[----:B----4-:R-:W-:-:S02]  /*76aa0*/  F2FP.F16.E4M3.UNPACK_B R2, R2 ;  /* 0x00000002ff02723e */ /* 0x010fc400020006ff */
[----:B-----5:R-:W-:Y:S01]  /*76ab0*/  F2FP.F16.E4M3.UNPACK_B R3, R3 ;  /* 0x00000003ff03723e */ /* 0x020fe200020006ff */
[----:B------:R0:W-:Y:S04]  /*76ac0*/  STL [R1+0x3dc0], R28 ;  /* 0x003dc01c01007387 */ /* 0x0001e80000100800 */
[----:B0-----:R-:W4:Y:S04]  /*76ad0*/  LDL.LU R28, [R1+0x15c] ;  /* 0x00015c00011c7983 */ /* 0x001f280000300800 */
[----:B------:R0:W-:Y:S04]  /*76ae0*/  STL [R1+0x3dbc], R29 ;  /* 0x003dbc1d01007387 */ /* 0x0001e80000100800 */
[----:B0-----:R-:W5:Y:S04]  /*76af0*/  LDL R29, [R1+0x1fc] ;  /* 0x0001fc00011d7983 */ /* 0x001f680000100800 */
[----:B------:R0:W-:Y:S04]  /*76b00*/  STL [R1+0x3db8], R0 ;  /* 0x003db80001007387 */ /* 0x0001e80000100800 */
[----:B0-----:R-:W4:Y:S01]  /*76b10*/  LDL R0, [R1+0x1f8] ;  /* 0x0001f80001007983 */ /* 0x001f220000100800 */
[----:B---3--:R-:W-:Y:S01]  /*76b20*/  HMMA.16816.F32 R12, R20, R2, R12 ;  /* 0x00000002140c723c */ /* 0x008fe2000000180c */
[----:B------:R-:W-:-:S02]  /*76b30*/  F2FP.F16.E4M3.UNPACK_B R2, R11 ;  /* 0x0000000bff02723e */ /* 0x000fc400020006ff */
[----:B------:R-:W-:-:S07]  /*76b40*/  F2FP.F16.E4M3.UNPACK_B R3, R10 ;  /* 0x0000000aff03723e */ /* 0x000fce00020006ff */
[----:B--2---:R-:W-:Y:S09]  /*76b50*/  HMMA.16816.F32 R16, R20, R2, R16 ;  /* 0x000000021410723c */ /* 0x004ff20000001810 */
[----:B------:R0:W-:Y:S04]  /*76b60*/  STL.64 [R1+0x3da8], R14 ;  /* 0x003da80e01007387 */ /* 0x0001e80000100a00 */
[----:B0-----:R-:W2:Y:S04]  /*76b70*/  LDL R15, [R1+0x158] ;  /* 0x00015800010f7983 */ /* 0x001ea80000100800 */
[----:B------:R-:W-:Y:S02]  /*76b80*/  STL.64 [R1+0x3da0], R12 ;  /* 0x003da00c01007387 */ /* 0x000fe40000100a00 */
[----:B------:R-:W-:-:S02]  /*76b90*/  IMAD.MOV.U32 R10, RZ, RZ, R16 ;  /* 0x000000ffff0a7224 */ /* 0x000fc400078e0010 */
[----:B------:R-:W-:Y:S01]  /*76ba0*/  IMAD.MOV.U32 R11, RZ, RZ, R17 ;  /* 0x000000ffff0b7224 */ /* 0x000fe200078e0011 */
[----:B------:R0:W-:Y:S04]  /*76bb0*/  STL.64 [R1+0x8], R18 ;  /* 0x0000081201007387 */ /* 0x0001e80000100a00 */
[----:B0-----:R-:W3:Y:S04]  /*76bc0*/  LDL.LU.64 R18, [R1+0x3e40] ;  /* 0x003e400001127983 */ /* 0x001ee80000300a00 */
[----:B------:R-:W3:Y:S04]  /*76bd0*/  LDL.LU.64 R16, [R1+0x3e38] ;  /* 0x003e380001107983 */ /* 0x000ee80000300a00 */
[----:B------:R-:W-:Y:S04]  /*76be0*/  STL.64 [R1+0x3de8], R10 ;  /* 0x003de80a01007387 */ /* 0x000fe80000100a00 */
[----:B------:R0:W-:Y:S04]  /*76bf0*/  STL.64 [R1+0x3de0], R8 ;  /* 0x003de00801007387 */ /* 0x0001e80000100a00 */
[----:B0-----:R-:W2:Y:S04]  /*76c00*/  LDL.LU R8, [R1+0xd0] ;  /* 0x0000d00001087983 */ /* 0x001ea80000300800 */
[----:B------:R-:W2:Y:S04]  /*76c10*/  LDL.LU R9, [R1+0xd4] ;  /* 0x0000d40001097983 */ /* 0x000ea80000300800 */
[----:B------:R-:W2:Y:S04]  /*76c20*/  LDL.LU R10, [R1+0xd8] ;  /* 0x0000d800010a7983 */ /* 0x000ea80000300800 */
[----:B------:R-:W2:Y:S01]  /*76c30*/  LDL.LU R11, [R1+0xdc] ;  /* 0x0000dc00010b7983 */ /* 0x000ea20000300800 */
[----:B-----5:R-:W-:-:S02]  /*76c40*/  F2FP.F16.E4M3.UNPACK_B R3, R29 ;  /* 0x0000001dff03723e */ /* 0x020fc400020006ff */
[----:B----4-:R-:W-:-:S07]  /*76c50*/  F2FP.F16.E4M3.UNPACK_B R2, R0 ;  /* 0x00000000ff02723e */ /* 0x010fce00020006ff */
[----:B--2---:R-:W-:Y:S01]  /*76c60*/  HMMA.16816.F32 R8, R20, R2, R8 ;  /* 0x000000021408723c */ /* 0x004fe20000001808 */
[----:B------:R-:W-:Y:S02]  /*76c70*/  F2FP.F16.E4M3.UNPACK_B R2, R15 ;  /* 0x0000000fff02723e */ /* 0x000fe400020006ff */
[----:B------:R-:W-:-:S07]  /*76c80*/  F2FP.F16.E4M3.UNPACK_B R3, R28 ;  /* 0x0000001cff03723e */ /* 0x000fce00020006ff */
[----:B---3--:R-:W-:Y:S09]  /*76c90*/  HMMA.16816.F32 R16, R20, R2, R16 ;  /* 0x000000021410723c */ /* 0x008ff20000001810 */
[----:B------:R-:W-:Y:S01]  /*76ca0*/  IMAD.MOV.U32 R29, RZ, RZ, R8 ;  /* 0x000000ffff1d7224 */ /* 0x000fe200078e0008 */
[----:B------:R-:W-:Y:S04]  /*76cb0*/  STL.64 [R1+0x88], R10 ;  /* 0x0000880a01007387 */ /* 0x000fe80000100a00 */
[----:B------:R-:W-:Y:S05]  /*76cc0*/  STL [R1+0x3e30], R29 ;  /* 0x003e301d01007387 */ /* 0x000fea0000100800 */
[----:B------:R-:W-:Y:S04]  /*76cd0*/  STL.64 [R1+0x3df8], R18 ;  /* 0x003df81201007387 */ /* 0x000fe80000100a00 */
[----:B------:R0:W-:Y:S04]  /*76ce0*/  STL.64 [R1+0x3df0], R16 ;  /* 0x003df01001007387 */ /* 0x0001e80000100a00 */
[----:B0-----:R-:W2:Y:S04]  /*76cf0*/  LDL.LU R16, [R1+0x70] ;  /* 0x0000700001107983 */ /* 0x001ea80000300800 */
[----:B------:R-:W2:Y:S04]  /*76d00*/  LDL.LU R17, [R1+0x74] ;  /* 0x0000740001117983 */ /* 0x000ea80000300800 */
[----:B------:R-:W3:Y:S04]  /*76d10*/  LDL.LU R18, [R1+0x78] ;  /* 0x0000780001127983 */ /* 0x000ee80000300800 */
[----:B------:R-:W3:Y:S01]  /*76d20*/  LDL.LU R19, [R1+0x7c] ;  /* 0x00007c0001137983 */ /* 0x000ee20000300800 */
[----:B------:R-:W-:-:S03]  /*76d30*/  IMAD R25, R27, 0x100, R25 ;  /* 0x000001001b197824 */ /* 0x000fc600078e0219 */
[----:B------:R-:W4:Y:S04]  /*76d40*/  LDL.LU R29, [R1+0x798] ;  /* 0x00079800011d7983 */ /* 0x000f280000300800 */
[----:B------:R-:W4:Y:S04]  /*76d50*/  LDL.LU R27, [R1+0x790] ;  /* 0x00079000011b7983 */ /* 0x000f280000300800 */
[----:B---3--:R-:W-:Y:S04]  /*76d60*/  STL.64 [R1+0x3e08], R18 ;  /* 0x003e081201007387 */ /* 0x008fe80000100a00 */
[----:B--2---:R0:W-:Y:S04]  /*76d70*/  STL.64 [R1+0x3e00], R16 ;  /* 0x003e001001007387 */ /* 0x0041e80000100a00 */
[----:B0-----:R-:W2:Y:S04]  /*76d80*/  LDL.LU R16, [R1+0x90] ;  /* 0x0000900001107983 */ /* 0x001ea80000300800 */
[----:B------:R-:W2:Y:S04]  /*76d90*/  LDL.LU R17, [R1+0x94] ;  /* 0x0000940001117983 */ /* 0x000ea80000300800 */
[----:B------:R-:W3:Y:S04]  /*76da0*/  LDL.LU R18, [R1+0x98] ;  /* 0x0000980001127983 */ /* 0x000ee80000300800 */
[----:B------:R-:W3:Y:S04]  /*76db0*/  LDL.LU R19, [R1+0x9c] ;  /* 0x00009c0001137983 */ /* 0x000ee80000300800 */
[----:B---3--:R-:W-:Y:S04]  /*76dc0*/  STL.64 [R1+0x3e18], R18 ;  /* 0x003e181201007387 */ /* 0x008fe80000100a00 */
[----:B--2---:R0:W-:Y:S04]  /*76dd0*/  STL.64 [R1+0x3e10], R16 ;  /* 0x003e101001007387 */ /* 0x0041e80000100a00 */
[----:B0-----:R-:W2:Y:S04]  /*76de0*/  LDL.LU R16, [R1+0xb0] ;  /* 0x0000b00001107983 */ /* 0x001ea80000300800 */
[----:B------:R-:W2:Y:S04]  /*76df0*/  LDL.LU R17, [R1+0xb4] ;  /* 0x0000b40001117983 */ /* 0x000ea80000300800 */
[----:B------:R-:W3:Y:S04]  /*76e00*/  LDL.LU R18, [R1+0xb8] ;  /* 0x0000b80001127983 */ /* 0x000ee80000300800 */
[----:B------:R-:W3:Y:S01]  /*76e10*/  LDL.LU R19, [R1+0xbc] ;  /* 0x0000bc0001137983 */ /* 0x000ee20000300800 */
[----:B------:R-:W-:Y:S01]  /*76e20*/  IMAD.MOV.U32 R0, RZ, RZ, R9 ;  /* 0x000000ffff007224 */ /* 0x000fe200078e0009 */
[----:B------:R-:W-:-:S02]  /*76e30*/  F2FP.F16.E4M3.UNPACK_B R2, R4 ;  /* 0x00000004ff02723e */ /* 0x000fc400020006ff */
[----:B---3--:R-:W-:Y:S04]  /*76e40*/  STL.64 [R1+0x3e28], R18 ;  /* 0x003e281201007387 */ /* 0x008fe80000100a00 */
[----:B--2---:R0:W-:Y:S04]  /*76e50*/  STL.64 [R1+0x3e20], R16 ;  /* 0x003e201001007387 */ /* 0x0041e80000100a00 */
[----:B0-----:R-:W2:Y:S04]  /*76e60*/  LDL.LU R16, [R1+0xa0] ;  /* 0x0000a00001107983 */ /* 0x001ea80000300800 */
[----:B------:R-:W2:Y:S04]  /*76e70*/  LDL.LU R17, [R1+0xa4] ;  /* 0x0000a40001117983 */ /* 0x000ea80000300800 */
[----:B------:R-:W2:Y:S04]  /*76e80*/  LDL.LU R18, [R1+0xa8] ;  /* 0x0000a80001127983 */ /* 0x000ea80000300800 */
[----:B------:R-:W2:Y:S04]  /*76e90*/  LDL.LU R19, [R1+0xac] ;  /* 0x0000ac0001137983 */ /* 0x000ea80000300800 */
[----:B------:R-:W3:Y:S04]  /*76ea0*/  LDL.LU R12, [R1+0x118] ;  /* 0x00011800010c7983 */ /* 0x000ee80000300800 */
[----:B------:R-:W5:Y:S04]  /*76eb0*/  LDL.LU R13, [R1+0x11c] ;  /* 0x00011c00010d7983 */ /* 0x000f680000300800 */
[----:B------:R-:W3:Y:S04]  /*76ec0*/  LDL.LU R14, [R1+0x128] ;  /* 0x00012800010e7983 */ /* 0x000ee80000300800 */
[----:B------:R-:W3:Y:S04]  /*76ed0*/  LDL.LU R15, [R1+0x12c] ;  /* 0x00012c00010f7983 */ /* 0x000ee80000300800 */
[----:B------:R-:W3:Y:S01]  /*76ee0*/  LDL.LU R8, [R1+0x60] ;  /* 0x0000600001087983 */ /* 0x000ee20000300800 */
[----:B------:R-:W-:-:S03]  /*76ef0*/  F2FP.F16.E4M3.UNPACK_B R3, R5 ;  /* 0x00000005ff03723e */ /* 0x000fc600020006ff */
[----:B------:R-:W3:Y:S04]  /*76f00*/  LDL.LU R9, [R1+0x64] ;  /* 0x0000640001097983 */ /* 0x000ee80000300800 */
[----:B------:R-:W3:Y:S04]  /*76f10*/  LDL.LU R10, [R1+0x68] ;  /* 0x00006800010a7983 */ /* 0x000ee80000300800 */
[----:B------:R-:W3:Y:S04]  /*76f20*/  LDL.LU R11, [R1+0x6c] ;  /* 0x00006c00010b7983 */ /* 0x000ee80000300800 */
[----:B------:R-:W3:Y:S01]  /*76f30*/  LDL.LU R4, [R1+0x40] ;  /* 0x0000400001047983 */ /* 0x000ee20000300800 */
[----:B------:R-:W-:-:S03]  /*76f40*/  IMAD R24, R24, 0x100, R6 ;  /* 0x0000010018187824 */ /* 0x000fc600078e0206 */
[----:B------:R-:W3:Y:S01]  /*76f50*/  LDL.LU R5, [R1+0x44] ;  /* 0x0000440001057983 */ /* 0x000ee20000300800 */
[----:B------:R-:W-:-:S03]  /*76f60*/  IMAD R26, R26, 0x100, R7 ;  /* 0x000001001a1a7824 */ /* 0x000fc600078e0207 */
[----:B------:R-:W3:Y:S04]  /*76f70*/  LDL.LU R6, [R1+0x48] ;  /* 0x0000480001067983 */ /* 0x000ee80000300800 */
[----:B------:R-:W3:Y:S01]  /*76f80*/  LDL.LU R7, [R1+0x4c] ;  /* 0x00004c0001077983 */ /* 0x000ee20000300800 */
[----:B----4-:R-:W-:-:S03]  /*76f90*/  IMAD R27, R27, 0x100, R29 ;  /* 0x000001001b1b7824 */ /* 0x010fc600078e021d */
[----:B------:R-:W4:Y:S01]  /*76fa0*/  LDL.LU R29, [R1+0x3e30] ;  /* 0x003e3000011d7983 */ /* 0x000f220000300800 */
[----:B--2---:R-:W-:Y:S03]  /*76fb0*/  HMMA.16816.F32 R20, R20, R2, R16 ;  /* 0x000000021414723c */ /* 0x004fe60000001810 */
[----:B------:R-:W2:Y:S04]  /*76fc0*/  LDL.LU.64 R18, [R1+0x3e28] ;  /* 0x003e280001127983 */ /* 0x000ea80000300a00 */
[----:B------:R-:W2:Y:S04]  /*76fd0*/  LDL.LU.64 R16, [R1+0x3e20] ;  /* 0x003e200001107983 */ /* 0x000ea80000300a00 */
[----:B------:R-:W2:Y:S04]  /*76fe0*/  LDL.LU R2, [R1+0xf8] ;  /* 0x0000f80001027983 */ /* 0x000ea80000300800 */
[----:B------:R-:W3:Y:S01]  /*76ff0*/  LDL.LU R3, [R1+0xfc] ;  /* 0x0000fc0001037983 */ /* 0x000ee20000300800 */
[----:B------:R-:W-:-:S02]  /*77000*/  F2FP.F16.E4M3.UNPACK_B R24, R24 ;  /* 0x00000018ff18723e */ /* 0x000fc400020006ff */
[----:B------:R-:W-:Y:S02]  /*77010*/  F2FP.F16.E4M3.UNPACK_B R26, R26 ;  /* 0x0000001aff1a723e */ /* 0x000fe400020006ff */
[----:B------:R-:W-:Y:S02]  /*77020*/  F2FP.F16.E4M3.UNPACK_B R25, R25 ;  /* 0x00000019ff19723e */ /* 0x000fe400020006ff */
[----:B------:R-:W-:Y:S01]  /*77030*/  F2FP.F16.E4M3.UNPACK_B R27, R27 ;  /* 0x0000001bff1b723e */ /* 0x000fe200020006ff */
        /* <DEDUP_REMOVED lines=8> */
[----:B--2---:R-:W-:-:S02]  /*770c0*/  F2FP.F16.E4M3.UNPACK_B R2, R2.H1 ;  /* 0x00000002ff02723e */ /* 0x004fc400030006ff */
[----:B---3--:R-:W-:-:S07]  /*770d0*/  F2FP.F16.E4M3.UNPACK_B R3, R3.H1 ;  /* 0x00000003ff03723e */ /* 0x008fce00030006ff */
[----:B------:R-:W-:-:S15]  /*770e0*/  HMMA.16816.F32 R16, R24, R2, R16 ;  /* 0x000000021810723c */ /* 0x000fde0000001810 */
[----:B------:R-:W-:-:S04]  /*770f0*/  NOP ;  /* 0x0000000000007918 */ /* 0x000fc80000000000 */
[----:B------:R-:W-:Y:S04]  /*77100*/  STL.64 [R1+0xe0], R16 ;  /* 0x0000e01001007387 */ /* 0x000fe80000100a00 */
[----:B------:R0:W-:Y:S04]  /*77110*/  STL.64 [R1+0xe8], R18 ;  /* 0x0000e81201007387 */ /* 0x0001e80000100a00 */
[----:B0-----:R-:W2:Y:S04]  /*77120*/  LDL.LU.64 R18, [R1+0x3e18] ;  /* 0x003e180001127983 */ /* 0x001ea80000300a00 */
[----:B------:R-:W2:Y:S04]  /*77130*/  LDL.LU.64 R16, [R1+0x3e10] ;  /* 0x003e100001107983 */ /* 0x000ea80000300a00 */
[----:B------:R-:W3:Y:S04]  /*77140*/  LDL.LU R2, [R1+0x108] ;  /* 0x0001080001027983 */ /* 0x000ee80000300800 */
[----:B------:R-:W2:Y:S01]  /*77150*/  LDL.LU R3, [R1+0x10c] ;  /* 0x00010c0001037983 */ /* 0x000ea20000300800 */
[----:B---3--:R-:W-:-:S02]  /*77160*/  F2FP.F16.E4M3.UNPACK_B R2, R2.H1 ;  /* 0x00000002ff02723e */ /* 0x008fc400030006ff */
[----:B--2---:R-:W-:-:S07]  /*77170*/  F2FP.F16.E4M3.UNPACK_B R3, R3.H1 ;  /* 0x00000003ff03723e */ /* 0x004fce00030006ff */
[----:B------:R-:W-:-:S15]  /*77180*/  HMMA.16816.F32 R16, R24, R2, R16 ;  /* 0x000000021810723c */ /* 0x000fde0000001810 */
[----:B------:R-:W-:-:S04]  /*77190*/  NOP ;  /* 0x0000000000007918 */ /* 0x000fc80000000000 */
[----:B------:R-:W-:Y:S04]  /*771a0*/  STL.64 [R1+0xd0], R16 ;  /* 0x0000d01001007387 */ /* 0x000fe80000100a00 */
[----:B------:R0:W-:Y:S04]  /*771b0*/  STL.64 [R1+0xd8], R18 ;  /* 0x0000d81201007387 */ /* 0x0001e80000100a00 */
[----:B0-----:R-:W2:Y:S04]  /*771c0*/  LDL.LU.64 R18, [R1+0x3e08] ;  /* 0x003e080001127983 */ /* 0x001ea80000300a00 */
[----:B------:R-:W2:Y:S01]  /*771d0*/  LDL.LU.64 R16, [R1+0x3e00] ;  /* 0x003e000001107983 */ /* 0x000ea20000300a00 */
[----:B------:R-:W-:-:S02]  /*771e0*/  F2FP.F16.E4M3.UNPACK_B R2, R12.H1 ;  /* 0x0000000cff02723e */ /* 0x000fc400030006ff */
[----:B-----5:R-:W-:-:S07]  /*771f0*/  F2FP.F16.E4M3.UNPACK_B R3, R13.H1 ;  /* 0x0000000dff03723e */ /* 0x020fce00030006ff */
[----:B--2---:R-:W-:Y:S01]  /*77200*/  HMMA.16816.F32 R16, R24, R2, R16 ;  /* 0x000000021810723c */ /* 0x004fe20000001810 */
[----:B------:R-:W-:Y:S02]  /*77210*/  F2FP.F16.E4M3.UNPACK_B R2, R14.H1 ;  /* 0x0000000eff02723e */ /* 0x000fe400030006ff */
[----:B------:R-:W-:-:S07]  /*77220*/  F2FP.F16.E4M3.UNPACK_B R3, R15.H1 ;  /* 0x0000000fff03723e */ /* 0x000fce00030006ff */
[----:B------:R-:W-:Y:S01]  /*77230*/  HMMA.16816.F32 R8, R24, R2, R8 ;  /* 0x000000021808723c */ /* 0x000fe20000001808 */
[----:B----4-:R-:W-:Y:S02]  /*77240*/  F2FP.F16.E4M3.UNPACK_B R2, R23.H1 ;  /* 0x00000017ff02723e */ /* 0x010fe400030006ff */
[----:B------:R-:W-:-:S07]  /*77250*/  F2FP.F16.E4M3.UNPACK_B R3, R22.H1 ;  /* 0x00000016ff03723e */ /* 0x000fce00030006ff */
[----:B------:R-:W-:Y:S01]  /*77260*/  HMMA.16816.F32 R4, R24, R2, R4 ;  /* 0x000000021804723c */ /* 0x000fe20000001804 */
[----:B------:R-:W-:Y:S04]  /*77270*/  STL.64 [R1+0xc0], R16 ;  /* 0x0000c01001007387 */ /* 0x000fe80000100a00 */
[----:B------:R0:W-:Y:S04]  /*77280*/  STL.64 [R1+0xc8], R18 ;  /* 0x0000c81201007387 */ /* 0x0001e80000100a00 */
[----:B0-----:R-:W2:Y:S04]  /*77290*/  LDL.LU.64 R18, [R1+0x3df8] ;  /* 0x003df80001127983 */ /* 0x001ea80000300a00 */
[----:B------:R-:W2:Y:S04]  /*772a0*/  LDL.LU.64 R16, [R1+0x3df0] ;  /* 0x003df00001107983 */ /* 0x000ea80000300a00 */
[----:B------:R-:W3:Y:S04]  /*772b0*/  LDL.LU R12, [R1+0x50] ;  /* 0x00005000010c7983 */ /* 0x000ee80000300800 */
[----:B------:R-:W3:Y:S04]  /*772c0*/  LDL.LU R13, [R1+0x54] ;  /* 0x00005400010d7983 */ /* 0x000ee80000300800 */
[----:B------:R-:W3:Y:S04]  /*772d0*/  LDL.LU R14, [R1+0x58] ;  /* 0x00005800010e7983 */ /* 0x000ee80000300800 */
[----:B------:R-:W3:Y:S04]  /*772e0*/  LDL.LU R15, [R1+0x5c] ;  /* 0x00005c00010f7983 */ /* 0x000ee80000300800 */
[----:B------:R-:W-:Y:S04]  /*772f0*/  STL.64 [R1+0xb0], R8 ;  /* 0x0000b00801007387 */ /* 0x000fe80000100a00 */
[----:B------:R0:W-:Y:S04]  /*77300*/  STL.64 [R1+0xb8], R10 ;  /* 0x0000b80a01007387 */ /* 0x0001e80000100a00 */
[----:B0-----:R-:W4:Y:S04]  /*77310*/  LDL.LU.64 R10, [R1+0x3de8] ;  /* 0x003de800010a7983 */ /* 0x001f280000300a00 */
[----:B------:R-:W5:Y:S04]  /*77320*/  LDL.LU.64 R8, [R1+0x3de0] ;  /* 0x003de00001087983 */ /* 0x000f680000300a00 */
[----:B------:R-:W-:Y:S04]  /*77330*/  STL.64 [R1+0xa0], R4 ;  /* 0x0000a00401007387 */ /* 0x000fe80000100a00 */
[----:B------:R0:W-:Y:S04]  /*77340*/  STL.64 [R1+0xa8], R6 ;  /* 0x0000a80601007387 */ /* 0x0001e80000100a00 */
[----:B0-----:R-:W2:Y:S04]  /*77350*/  LDL.LU.64 R6, [R1+0x3dd8] ;  /* 0x003dd80001067983 */ /* 0x001ea80000300a00 */
[----:B------:R-:W2:Y:S01]  /*77360*/  LDL.LU.64 R4, [R1+0x3dd0] ;  /* 0x003dd00001047983 */ /* 0x000ea20000300a00 */
[----:B------:R-:W-:-:S02]  /*77370*/  F2FP.F16.E4M3.UNPACK_B R2, R21.H1 ;  /* 0x00000015ff02723e */ /* 0x000fc400030006ff */
[----:B------:R-:W-:-:S07]  /*77380*/  F2FP.F16.E4M3.UNPACK_B R3, R20.H1 ;  /* 0x00000014ff03723e */ /* 0x000fce00030006ff */
[----:B--2---:R-:W-:Y:S01]  /*77390*/  HMMA.16816.F32 R4, R24, R2, R4 ;  /* 0x000000021804723c */ /* 0x004fe20000001804 */
[----:B------:R-:W2:Y:S04]  /*773a0*/  LDL.LU R2, [R1+0x188] ;  /* 0x0001880001027983 */ /* 0x000ea80000300800 */
[----:B------:R-:W3:-:S14]  /*773b0*/  LDL.LU R3, [R1+0x18c] ;  /* 0x00018c0001037983 */ /* 0x000edc0000300800 */
[----:B------:R4:W-:Y:S04]  /*773c0*/  STL.64 [R1+0x90], R4 ;  /* 0x0000900401007387 */ /* 0x0009e80000100a00 */
[----:B------:R0:W-:Y:S01]  /*773d0*/  STL.64 [R1+0x98], R6 ;  /* 0x0000980601007387 */ /* 0x0001e20000100a00 */
[----:B----4-:R-:W-:Y:S02]  /*773e0*/  IMAD.MOV.U32 R4, RZ, RZ, R10 ;  /* 0x000000ffff047224 */ /* 0x010fe400078e000a */
[----:B------:R-:W-:Y:S01]  /*773f0*/  IMAD.MOV.U32 R5, RZ, RZ, R11 ;  /* 0x000000ffff057224 */ /* 0x000fe200078e000b */
[----:B------:R-:W5:Y:S04]  /*77400*/  LDL.LU R10, [R1+0x3dc8] ;  /* 0x003dc800010a7983 */ /* 0x000f680000300800 */
[----:B------:R-:W5:Y:S04]  /*77410*/  LDL.LU R11, [R1+0x3dc4] ;  /* 0x003dc400010b7983 */ /* 0x000f680000300800 */
[----:B0-----:R-:W4:Y:S04]  /*77420*/  LDL.LU R6, [R1+0x8] ;  /* 0x0000080001067983 */ /* 0x001f280000300800 */
[----:B------:R-:W4:Y:S04]  /*77430*/  LDL.LU R7, [R1+0xc] ;  /* 0x00000c0001077983 */ /* 0x000f280000300800 */
[----:B------:R-:W4:Y:S04]  /*77440*/  LDL.LU R23, [R1+0x1a8] ;  /* 0x0001a80001177983 */ /* 0x000f280000300800 */
[----:B------:R-:W4:Y:S04]  /*77450*/  LDL.LU R22, [R1+0x1ac] ;  /* 0x0001ac0001167983 */ /* 0x000f280000300800 */
[----:B------:R-:W4:Y:S04]  /*77460*/  LDL.LU R21, [R1+0x1b8] ;  /* 0x0001b80001157983 */ /* 0x000f280000300800 */
[----:B------:R-:W4:Y:S01]  /*77470*/  LDL.LU R20, [R1+0x1bc] ;  /* 0x0001bc0001147983 */ /* 0x000f220000300800 */
[----:B--2---:R-:W-:-:S02]  /*77480*/  F2FP.F16.E4M3.UNPACK_B R2, R2.H1 ;  /* 0x00000002ff02723e */ /* 0x004fc400030006ff */
[----:B---3--:R-:W-:-:S07]  /*77490*/  F2FP.F16.E4M3.UNPACK_B R3, R3.H1 ;  /* 0x00000003ff03723e */ /* 0x008fce00030006ff */
[----:B-----5:R-:W-:Y:S01]  /*774a0*/  HMMA.16816.F32 R8, R24, R2, R8 ;  /* 0x000000021808723c */ /* 0x020fe20000001808 */
[----:B------:R-:W2:Y:S04]  /*774b0*/  LDL.LU R2, [R1+0x168] ;  /* 0x0001680001027983 */ /* 0x000ea80000300800 */
[----:B------:R-:W3:-:S14]  /*774c0*/  LDL.LU R3, [R1+0x16c] ;  /* 0x00016c0001037983 */ /* 0x000edc0000300800 */
[----:B------:R0:W-:Y:S04]  /*774d0*/  STL.64 [R1+0x70], R8 ;  /* 0x0000700801007387 */ /* 0x0001e80000100a00 */
[----:B------:R1:W-:Y:S04]  /*774e0*/  STL.64 [R1+0x78], R10 ;  /* 0x0000780a01007387 */ /* 0x0003e80000100a00 */
[----:B0-----:R-:W5:Y:S04]  /*774f0*/  LDL.LU R8, [R1+0x30] ;  /* 0x0000300001087983 */ /* 0x001f680000300800 */
[----:B------:R-:W5:Y:S04]  /*77500*/  LDL.LU R9, [R1+0x34] ;  /* 0x0000340001097983 */ /* 0x000f680000300800 */
[----:B-1----:R-:W5:Y:S04]  /*77510*/  LDL.LU R10, [R1+0x38] ;  /* 0x00003800010a7983 */ /* 0x002f680000300800 */
[----:B------:R-:W5:Y:S01]  /*77520*/  LDL.LU R11, [R1+0x3c] ;  /* 0x00003c00010b7983 */ /* 0x000f620000300800 */
[----:B--2---:R-:W-:-:S02]  /*77530*/  F2FP.F16.E4M3.UNPACK_B R2, R2.H1 ;  /* 0x00000002ff02723e */ /* 0x004fc400030006ff */
[----:B---3--:R-:W-:-:S07]  /*77540*/  F2FP.F16.E4M3.UNPACK_B R3, R3.H1 ;  /* 0x00000003ff03723e */ /* 0x008fce00030006ff */
[----:B----4-:R-:W-:Y:S01]  /*77550*/  HMMA.16816.F32 R4, R24, R2, R4 ;  /* 0x000000021804723c */ /* 0x010fe20000001804 */
[----:B------:R-:W2:-:S15]  /*77560*/  LDL.LU R3, [R1+0x158] ;  /* 0x0001580001037983 */ /* 0x000e9e0000300800 */
[----:B------:R-:W-:-:S03]  /*77570*/  NOP ;  /* 0x0000000000007918 */ /* 0x000fc60000000000 */
[----:B------:R0:W-:Y:S04]  /*77580*/  STL.64 [R1+0x3d88], R6 ;  /* 0x003d880601007387 */ /* 0x0001e80000100a00 */
[----:B0-----:R-:W3:Y:S04]  /*77590*/  LDL.LU R6, [R1+0x198] ;  /* 0x0001980001067983 */ /* 0x001ee80000300800 */
[----:B------:R-:W4:Y:S04]  /*775a0*/  LDL.LU R7, [R1+0x19c] ;  /* 0x00019c0001077983 */ /* 0x000f280000300800 */
[----:B------:R0:W-:Y:S01]  /*775b0*/  STL.64 [R1+0x3d80], R4 ;  /* 0x003d800401007387 */ /* 0x0001e20000100a00 */
[----:B--2---:R-:W-:-:S02]  /*775c0*/  F2FP.F16.E4M3.UNPACK_B R2, R3.H1 ;  /* 0x00000003ff02723e */ /* 0x004fc400030006ff */
[----:B------:R-:W-:Y:S02]  /*775d0*/  F2FP.F16.E4M3.UNPACK_B R3, R28.H1 ;  /* 0x0000001cff03723e */ /* 0x000fe400030006ff */
[----:B------:R-:W2:Y:S05]  /*775e0*/  LDL.LU R28, [R1+0x3dc0] ;  /* 0x003dc000011c7983 */ /* 0x000eaa0000300800 */
[----:B------:R-:W-:Y:S01]  /*775f0*/  HMMA.16816.F32 R16, R24, R2, R16 ;  /* 0x000000021810723c */ /* 0x000fe20000001810 */
[----:B---3--:R-:W-:Y:S02]  /*77600*/  F2FP.F16.E4M3.UNPACK_B R2, R6.H1 ;  /* 0x00000006ff02723e */ /* 0x008fe400030006ff */
[----:B----4-:R-:W-:-:S07]  /*77610*/  F2FP.F16.E4M3.UNPACK_B R3, R7.H1 ;  /* 0x00000007ff03723e */ /* 0x010fce00030006ff */
[----:B0-----:R-:W-:Y:S09]  /*77620*/  HMMA.16816.F32 R4, R24, R2, R12 ;  /* 0x000000021804723c */ /* 0x001ff2000000180c */
[----:B------:R0:W-:Y:S04]  /*77630*/  STL.64 [R1+0x3d68], R18 ;  /* 0x003d681201007387 */ /* 0x0001e80000100a00 */
[----:B------:R-:W-:Y:S04]  /*77640*/  STL.64 [R1+0x3d60], R16 ;  /* 0x003d601001007387 */ /* 0x000fe80000100a00 */
[----:B0-----:R-:W3:Y:S04]  /*77650*/  LDL R19, [R1+0x130] ;  /* 0x0001300001137983 */ /* 0x001ee80000100800 */
[----:B------:R-:W4:Y:S04]  /*77660*/  LDL.LU R14, [R1+0x1d8] ;  /* 0x0001d800010e7983 */ /* 0x000f280000300800 */
[----:B------:R-:W-:Y:S04]  /*77670*/  STL.64 [R1+0x60], R4 ;  /* 0x0000600401007387 */ /* 0x000fe80000100a00 */
[----:B------:R5:W-:Y:S04]  /*77680*/  STL.64 [R1+0x68], R6 ;  /* 0x0000680601007387 */ /* 0x000be80000100a00 */
[----:B------:R-:W4:Y:S01]  /*77690*/  LDL.LU R15, [R1+0x1dc] ;  /* 0x0001dc00010f7983 */ /* 0x000f220000300800 */
[----:B------:R-:W-:-:S02]  /*776a0*/  F2FP.F16.E4M3.UNPACK_B R2, R23.H1 ;  /* 0x00000017ff02723e */ /* 0x000fc400030006ff */
[----:B------:R-:W-:-:S07]  /*776b0*/  F2FP.F16.E4M3.UNPACK_B R3, R22.H1 ;  /* 0x00000016ff03723e */ /* 0x000fce00030006ff */
[----:B-----5:R-:W-:Y:S01]  /*776c0*/  HMMA.16816.F32 R4, R24, R2, R8 ;  /* 0x000000021804723c */ /* 0x020fe20000001808 */
[----:B----4-:R0:W-:Y:S04]  /*776d0*/  STL.64 [R1+0x3db0], R14 ;  /* 0x003db00e01007387 */ /* 0x0101e80000100a00 */
[----:B------:R-:W4:Y:S04]  /*776e0*/  LDL.LU R12, [R1+0x20] ;  /* 0x00002000010c7983 */ /* 0x000f280000300800 */
[----:B------:R-:W4:Y:S04]  /*776f0*/  LDL.LU R13, [R1+0x24] ;  /* 0x00002400010d7983 */ /* 0x000f280000300800 */
[----:B0-----:R-:W4:Y:S04]  /*77700*/  LDL.LU R14, [R1+0x28] ;  /* 0x00002800010e7983 */ /* 0x001f280000300800 */
[----:B------:R-:W4:Y:S04]  /*77710*/  LDL.LU R15, [R1+0x2c] ;  /* 0x00002c00010f7983 */ /* 0x000f280000300800 */
[----:B------:R-:W5:Y:S04]  /*77720*/  LDL.LU R16, [R1+0x1e8] ;  /* 0x0001e80001107983 */ /* 0x000f680000300800 */
[----:B------:R-:W2:Y:S04]  /*77730*/  LDL.LU R17, [R1+0x1ec] ;  /* 0x0001ec0001117983 */ /* 0x000ea80000300800 */
[----:B------:R0:W-:Y:S04]  /*77740*/  STL.64 [R1+0x40], R4 ;  /* 0x0000400401007387 */ /* 0x0001e80000100a00 */
[----:B------:R1:W-:Y:S01]  /*77750*/  STL.64 [R1+0x48], R6 ;  /* 0x0000480601007387 */ /* 0x0003e20000100a00 */
[----:B0-----:R-:W-:-:S02]  /*77760*/  IMAD.MOV.U32 R4, RZ, RZ, R29 ;  /* 0x000000ffff047224 */ /* 0x001fc400078e001d */
[----:B------:R-:W-:Y:S01]  /*77770*/  IMAD.MOV.U32 R5, RZ, RZ, R0 ;  /* 0x000000ffff057224 */ /* 0x000fe200078e0000 */
[----:B------:R-:W2:Y:S04]  /*77780*/  LDL.LU R29, [R1+0x3dbc] ;  /* 0x003dbc00011d7983 */ /* 0x000ea80000300800 */
[----:B------:R-:W2:Y:S04]  /*77790*/  LDL.LU R0, [R1+0x3db8] ;  /* 0x003db80001007983 */ /* 0x000ea80000300800 */
[----:B-1----:R-:W2:Y:S04]  /*777a0*/  LDL.LU R6, [R1+0x88] ;  /* 0x0000880001067983 */ /* 0x002ea80000300800 */
[----:B------:R-:W2:Y:S01]  /*777b0*/  LDL.LU R7, [R1+0x8c] ;  /* 0x00008c0001077983 */ /* 0x000ea20000300800 */
[----:B------:R-:W-:-:S02]  /*777c0*/  F2FP.F16.E4M3.UNPACK_B R2, R21.H1 ;  /* 0x00000015ff02723e */ /* 0x000fc400030006ff */
[----:B------:R-:W-:-:S07]  /*777d0*/  F2FP.F16.E4M3.UNPACK_B R3, R20.H1 ;  /* 0x00000014ff03723e */ /* 0x000fce00030006ff */
[----:B----4-:R-:W-:Y:S01]  /*777e0*/  HMMA.16816.F32 R12, R24, R2, R12 ;  /* 0x00000002180c723c */ /* 0x010fe2000000180c */
[----:B--2---:R-:W-:Y:S04]  /*777f0*/  STL.64 [R1+0x3d98], R6 ;  /* 0x003d980601007387 */ /* 0x004fe80000100a00 */
[----:B------:R0:W-:Y:S04]  /*77800*/  STL.64 [R1+0x3d90], R4 ;  /* 0x003d900401007387 */ /* 0x0001e80000100a00 */
[----:B0-----:R-:W2:Y:S04]  /*77810*/  LDL.LU R4, [R1+0x10] ;  /* 0x0000100001047983 */ /* 0x001ea80000300800 */
[----:B------:R-:W4:Y:S04]  /*77820*/  LDL.LU R8, [R1+0x1f8] ;  /* 0x0001f80001087983 */ /* 0x000f280000300800 */
[----:B------:R-:W2:Y:S04]  /*77830*/  LDL.LU R9, [R1+0x1fc] ;  /* 0x0001fc0001097983 */ /* 0x000ea80000300800 */
[----:B------:R-:W2:Y:S04]  /*77840*/  LDL.LU R10, [R1+0x1c8] ;  /* 0x0001c800010a7983 */ /* 0x000ea80000300800 */
[----:B------:R-:W2:Y:S01]  /*77850*/  LDL.LU R11, [R1+0x1cc] ;  /* 0x0001cc00010b7983 */ /* 0x000ea20000300800 */
[----:B------:R-:W-:-:S03]  /*77860*/  IMAD.MOV.U32 R7, RZ, RZ, R0 ;  /* 0x000000ffff077224 */ /* 0x000fc600078e0000 */
[----:B------:R-:W2:Y:S04]  /*77870*/  LDL.LU R20, [R1+0x964] ;  /* 0x0009640001147983 */ /* 0x000ea80000300800 */
[----:B------:R-:W2:Y:S01]  /*77880*/  LDL.LU R0, [R1+0x960] ;  /* 0x0009600001007983 */ /* 0x000ea20000300800 */
[----:B------:R-:W-:-:S03]  /*77890*/  IMAD.MOV.U32 R6, RZ, RZ, R28 ;  /* 0x000000ffff067224 */ /* 0x000fc600078e001c */
[----:B------:R-:W2:Y:S04]  /*778a0*/  LDL.LU R21, [R1+0x984] ;  /* 0x0009840001157983 */ /* 0x000ea80000300800 */
[----:B------:R-:W2:Y:S01]  /*778b0*/  LDL.LU R28, [R1+0x97c] ;  /* 0x00097c00011c7983 */ /* 0x000ea20000300800 */
[----:B------:R-:W-:-:S03]  /*778c0*/  IMAD.MOV.U32 R5, RZ, RZ, R29 ;  /* 0x000000ffff057224 */ /* 0x000fc600078e001d */
[----:B------:R-:W2:Y:S04]  /*778d0*/  LDL.LU R22, [R1+0x974] ;  /* 0x0009740001167983 */ /* 0x000ea80000300800 */
[----:B------:R-:W2:Y:S04]  /*778e0*/  LDL.LU R29, [R1+0x970] ;  /* 0x00097000011d7983 */ /* 0x000ea80000300800 */
[----:B------:R-:W2:Y:S04]  /*778f0*/  LDL.LU R23, [R1+0x994] ;  /* 0x0009940001177983 */ /* 0x000ea80000300800 */
[----:B------:R-:W-:Y:S04]  /*77900*/  STL.64 [R1+0x30], R12 ;  /* 0x0000300c01007387 */ /* 0x000fe80000100a00 */
[----:B------:R0:W-:Y:S04]  /*77910*/  STL.64 [R1+0x38], R14 ;  /* 0x0000380e01007387 */ /* 0x0001e80000100a00 */
[----:B0-----:R-:W2:Y:S01]  /*77920*/  LDL.LU.64 R14, [R1+0x3db0] ;  /* 0x003db000010e7983 */ /* 0x001ea20000300a00 */
[----:B---3--:R-:W-:-:S05]  /*77930*/  LOP3.LUT R18, R19, 0x40, RZ, 0x3c, !PT ;  /* 0x0000004013127812 */ /* 0x008fca00078e3cff */
[----:B------:R-:W-:Y:S01]  /*77940*/  STL [R1+0x224], R18 ;  /* 0x0002241201007387 */ /* 0x000fe20000100800 */
[----:B--2---:R-:W-:Y:S02]  /*77950*/  F2FP.F16.E4M3.UNPACK_B R2, R14.H1 ;  /* 0x0000000eff02723e */ /* 0x004fe400030006ff */
[----:B------:R-:W-:Y:S02]  /*77960*/  F2FP.F16.E4M3.UNPACK_B R3, R15.H1 ;  /* 0x0000000fff03723e */ /* 0x000fe400030006ff */
[----:B------:R-:W0:Y:S04]  /*77970*/  LDSM.16.M88.4 R12, [R18+UR6] ;  /* 0x00000006120c783b */ /* 0x000e280008000200 */
[----:B0-----:R-:W-:Y:S04]  /*77980*/  STL.64 [R1+0x200], R12 ;  /* 0x0002000c01007387 */ /* 0x001fe80000100a00 */
[----:B------:R0:W-:Y:S01]  /*77990*/  STL.64 [R1+0x208], R14 ;  /* 0x0002080e01007387 */ /* 0x0001e20000100a00 */
[----:B------:R-:W-:-:S03]  /*779a0*/  IMAD.MOV.U32 R19, RZ, RZ, R13 ;  /* 0x000000ffff137224 */ /* 0x000fc600078e000d */
[----:B0-----:R-:W2:Y:S04]  /*779b0*/  LDL.LU.64 R14, [R1+0x3da8] ;  /* 0x003da800010e7983 */ /* 0x001ea80000300a00 */
[----:B------:R-:W2:Y:S01]  /*779c0*/  LDL.LU.64 R12, [R1+0x3da0] ;  /* 0x003da000010c7983 */ /* 0x000ea20000300a00 */
[----:B------:R-:W-:-:S15]  /*779d0*/  HMMA.16816.F32 R4, R24, R2, R4 ;  /* 0x000000021804723c */ /* 0x000fde0000001804 */
[----:B------:R-:W-:-:S04]  /*779e0*/  NOP ;  /* 0x0000000000007918 */ /* 0x000fc80000000000 */
[----:B------:R-:W-:Y:S04]  /*779f0*/  STL.64 [R1], R4 ;  /* 0x0000000401007387 */ /* 0x000fe80000100a00 */
[----:B------:R-:W-:Y:S04]  /*77a00*/  STL.64 [R1+0x8], R6 ;  /* 0x0000080601007387 */ /* 0x000fe80000100a00 */
[----:B------:R-:W0:Y:S01]  /*77a10*/  LDSM.16.M88.4 R4, [R18+UR6+0x2000] ;  /* 0x002000061204783b */ /* 0x000e220008000200 */
[----:B-----5:R-:W-:Y:S02]  /*77a20*/  F2FP.F16.E4M3.UNPACK_B R2, R16.H1 ;  /* 0x00000010ff02723e */ /* 0x020fe400030006ff */
[----:B------:R-:W-:Y:S01]  /*77a30*/  F2FP.F16.E4M3.UNPACK_B R3, R17.H1 ;  /* 0x00000011ff03723e */ /* 0x000fe200030006ff */
[----:B0-----:R-:W-:Y:S01]  /*77a40*/  STL.64 [R1+0x1d0], R4 ;  /* 0x0001d00401007387 */ /* 0x001fe20000100a00 */
[----:B------:R-:W-:-:S03]  /*77a50*/  IMAD.MOV.U32 R17, RZ, RZ, R4 ;  /* 0x000000ffff117224 */ /* 0x000fc600078e0004 */
[----:B------:R-:W-:Y:S01]  /*77a60*/  STL.64 [R1+0x1d8], R6 ;  /* 0x0001d80601007387 */ /* 0x000fe20000100a00 */
[----:B------:R-:W-:-:S03]  /*77a70*/  IMAD.MOV.U32 R16, RZ, RZ, R5 ;  /* 0x000000ffff107224 */ /* 0x000fc600078e0005 */
[----:B------:R-:W0:Y:S01]  /*77a80*/  LDSM.16.M88.4 R4, [R18+UR6+0x4000] ;  /* 0x004000061204783b */ /* 0x000e220008000200 */
[----:B--2---:R-:W-:-:S15]  /*77a90*/  HMMA.16816.F32 R12, R24, R2, R12 ;  /* 0x00000002180c723c */ /* 0x004fde000000180c */
[----:B------:R-:W-:-:S04]  /*77aa0*/  NOP ;  /* 0x0000000000007918 */ /* 0x000fc80000000000 */
[----:B------:R1:W-:Y:S04]  /*77ab0*/  STL.64 [R1+0x3cd0], R14 ;  /* 0x003cd00e01007387 */ /* 0x0003e80000100a00 */
[----:B-1----:R-:W2:Y:S04]  /*77ac0*/  LDL.LU R14, [R1+0x990] ;  /* 0x00099000010e7983 */ /* 0x002ea80000300800 */
[----:B------:R-:W3:Y:S04]  /*77ad0*/  LDL R15, [R1+0x200] ;  /* 0x00020000010f7983 */ /* 0x000ee80000100800 */
[----:B------:R1:W-:Y:S04]  /*77ae0*/  STL.64 [R1+0x3cc8], R12 ;  /* 0x003cc80c01007387 */ /* 0x0003e80000100a00 */
[----:B0-----:R-:W-:Y:S04]  /*77af0*/  STL.64 [R1+0x1b0], R4 ;  /* 0x0001b00401007387 */ /* 0x001fe80000100a00 */
[----:B------:R0:W-:Y:S01]  /*77b00*/  STL.64 [R1+0x1b8], R6 ;  /* 0x0001b80601007387 */ /* 0x0001e20000100a00 */
[----:B-1----:R-:W-:-:S02]  /*77b10*/  IMAD.MOV.U32 R13, RZ, RZ, R4 ;  /* 0x000000ffff0d7224 */ /* 0x002fc400078e0004 */
[----:B------:R-:W-:Y:S01]  /*77b20*/  IMAD.MOV.U32 R12, RZ, RZ, R5 ;  /* 0x000000ffff0c7224 */ /* 0x000fe200078e0005 */
[----:B0-----:R-:W5:Y:S04]  /*77b30*/  LDL.LU.64 R6, [R1+0x3d98] ;  /* 0x003d980001067983 */ /* 0x001f680000300a00 */
[----:B------:R-:W5:Y:S01]  /*77b40*/  LDL.LU.64 R4, [R1+0x3d90] ;  /* 0x003d900001047983 */ /* 0x000f620000300a00 */
[----:B----4-:R-:W-:Y:S02]  /*77b50*/  F2FP.F16.E4M3.UNPACK_B R8, R8.H1 ;  /* 0x00000008ff08723e */ /* 0x010fe400030006ff */
[----:B------:R-:W-:Y:S02]  /*77b60*/  F2FP.F16.E4M3.UNPACK_B R9, R9.H1 ;  /* 0x00000009ff09723e */ /* 0x000fe400030006ff */
[----:B------:R-:W-:-:S02]  /*77b70*/  F2FP.F16.E4M3.UNPACK_B R2, R10.H1 ;  /* 0x0000000aff02723e */ /* 0x000fc400030006ff */
[----:B------:R-:W-:Y:S01]  /*77b80*/  F2FP.F16.E4M3.UNPACK_B R3, R11.H1 ;  /* 0x0000000bff03723e */ /* 0x000fe200030006ff */
[----:B------:R-:W-:Y:S02]  /*77b90*/  IMAD R0, R0, 0x100, R20 ;  /* 0x0000010000007824 */ /* 0x000fe400078e0214 */
[----:B------:R-:W-:Y:S02]  /*77ba0*/  IMAD R28, R28, 0x100, R21 ;  /* 0x000001001c1c7824 */ /* 0x000fe400078e0215 */
[----:B------:R-:W-:Y:S01]  /*77bb0*/  IMAD R29, R29, 0x100, R22 ;  /* 0x000001001d1d7824 */ /* 0x000fe200078e0216 */
[----:B-----5:R-:W-:Y:S01]  /*77bc0*/  HMMA.16816.F32 R8, R24, R8, R4 ;  /* 0x000000081808723c */ /* 0x020fe20000001804 */
[----:B------:R-:W0:Y:S01]  /*77bd0*/  LDSM.16.M88.4 R4, [R18+UR6+0x6000] ;  /* 0x006000061204783b */ /* 0x000e220008000200 */
[----:B--2---:R-:W-:-:S03]  /*77be0*/  IMAD R14, R14, 0x100, R23 ;  /* 0x000001000e0e7824 */ /* 0x004fc600078e0217 */
[----:B0-----:R-:W-:Y:S04]  /*77bf0*/  STL.64 [R1+0x110], R4 ;  /* 0x0001100401007387 */ /* 0x001fe80000100a00 */
[----:B------:R0:W-:Y:S04]  /*77c00*/  STL.64 [R1+0x118], R6 ;  /* 0x0001180601007387 */ /* 0x0001e80000100a00 */
[----:B0-----:R-:W2:Y:S04]  /*77c10*/  LDL.LU.64 R6, [R1+0x3d88] ;  /* 0x003d880001067983 */ /* 0x001ea80000300a00 */
[----:B------:R-:W2:Y:S04]  /*77c20*/  LDL.LU.64 R4, [R1+0x3d80] ;  /* 0x003d800001047983 */ /* 0x000ea80000300a00 */
[----:B------:R-:W4:Y:S04]  /*77c30*/  LDL.LU R20, [R1+0x3d7c] ;  /* 0x003d7c0001147983 */ /* 0x000f280000300800 */
[----:B------:R-:W4:Y:S04]  /*77c40*/  LDL.LU R21, [R1+0x3d78] ;  /* 0x003d780001157983 */ /* 0x000f280000300800 */
[----:B------:R-:W4:Y:S04]  /*77c50*/  LDL.LU R22, [R1+0x3d74] ;  /* 0x003d740001167983 */ /* 0x000f280000300800 */
[----:B------:R-:W4:Y:S02]  /*77c60*/  LDL.LU R23, [R1+0x3d70] ;  /* 0x003d700001177983 */ /* 0x000f240000300800 */
[----:B----4-:R-:W-:-:S15]  /*77c70*/  HMMA.16816.F32 R24, R24, R2, R20 ;  /* 0x000000021818723c */ /* 0x010fde0000001814 */
[----:B------:R-:W-:-:S04]  /*77c80*/  NOP ;  /* 0x0000000000007918 */ /* 0x000fc80000000000 */
[----:B------:R-:W-:Y:S04]  /*77c90*/  STL [R1+0x3cb4], R24 ;  /* 0x003cb41801007387 */ /* 0x000fe80000100800 */
[----:B------:R-:W-:Y:S04]  /*77ca0*/  STL [R1+0x3cb0], R25 ;  /* 0x003cb01901007387 */ /* 0x000fe80000100800 */
[----:B------:R-:W-:Y:S04]  /*77cb0*/  STL [R1+0x3cac], R26 ;  /* 0x003cac1a01007387 */ /* 0x000fe80000100800 */
[----:B------:R-:W-:Y:S04]  /*77cc0*/  STL [R1+0x3ca8], R27 ;  /* 0x003ca81b01007387 */ /* 0x000fe80000100800 */
[----:B------:R-:W0:Y:S01]  /*77cd0*/  LDSM.16.M88.4 R24, [R18+UR6+0x8000] ;  /* 0x008000061218783b */ /* 0x000e220008000200 */
[----:B------:R-:W-:-:S02]  /*77ce0*/  F2FP.F16.E4M3.UNPACK_B R20, R0 ;  /* 0x00000000ff14723e */ /* 0x000fc400020006ff */
[----:B------:R-:W-:Y:S02]  /*77cf0*/  F2FP.F16.E4M3.UNPACK_B R22, R28 ;  /* 0x0000001cff16723e */ /* 0x000fe400020006ff */
[----:B------:R-:W-:Y:S02]  /*77d00*/  F2FP.F16.E4M3.UNPACK_B R21, R29 ;  /* 0x0000001dff15723e */ /* 0x000fe400020006ff */
[----:B------:R-:W-:Y:S02]  /*77d10*/  F2FP.F16.E4M3.UNPACK_B R23, R14 ;  /* 0x0000000eff17723e */ /* 0x000fe400020006ff */
[----:B---3--:R-:W-:Y:S02]  /*77d20*/  F2FP.F16.E4M3.UNPACK_B R2, R15 ;  /* 0x0000000fff02723e */ /* 0x008fe400020006ff */
[----:B------:R-:W-:-:S07]  /*77d30*/  F2FP.F16.E4M3.UNPACK_B R3, R19 ;  /* 0x00000013ff03723e */ /* 0x000fce00020006ff */
[----:B--2---:R-:W-:Y:S01]  /*77d40*/  HMMA.16816.F32 R4, R20, R2, R4 ;  /* 0x000000021404723c */ /* 0x004fe20000001804 */
[----:B0-----:R-:W-:Y:S04]  /*77d50*/  STL.64 [R1+0xf0], R24 ;  /* 0x0000f01801007387 */ /* 0x001fe80000100a00 */
[----:B------:R-:W-:Y:S04]  /*77d60*/  STL.64 [R1+0xf8], R26 ;  /* 0x0000f81a01007387 */ /* 0x000fe80000100a00 */
[----:B------:R-:W0:Y:S04]  /*77d70*/  LDSM.16.M88.4 R24, [R18+UR6+0xa000] ;  /* 0x00a000061218783b */ /* 0x000e280008000200 */
[----:B0-----:R-:W-:Y:S04]  /*77d80*/  STL.64 [R1+0x1a0], R24 ;  /* 0x0001a01801007387 */ /* 0x001fe80000100a00 */
[----:B------:R-:W-:Y:S04]  /*77d90*/  STL.64 [R1+0x1a8], R26 ;  /* 0x0001a81a01007387 */ /* 0x000fe80000100a00 */
[----:B------:R-:W-:Y:S04]  /*77da0*/  STL [R1+0x3cc4], R4 ;  /* 0x003cc40401007387 */ /* 0x000fe80000100800 */
[----:B------:R-:W-:Y:S04]  /*77db0*/  STL [R1+0x3cc0], R5 ;  /* 0x003cc00501007387 */ /* 0x000fe80000100800 */
[----:B------:R0:W-:Y:S04]  /*77dc0*/  STL [R1+0x3cbc], R6 ;  /* 0x003cbc0601007387 */ /* 0x0001e80000100800 */
[----:B0-----:R-:W2:Y:S01]  /*77dd0*/  LDL R6, [R1+0x224] ;  /* 0x0002240001067983 */ /* 0x001ea20000100800 */
[----:B------:R-:W-:-:S02]  /*77de0*/  F2FP.F16.E4M3.UNPACK_B R2, R17 ;  /* 0x00000011ff02723e */ /* 0x000fc400020006ff */
[----:B------:R-:W-:Y:S01]  /*77df0*/  F2FP.F16.E4M3.UNPACK_B R3, R16 ;  /* 0x00000010ff03723e */ /* 0x000fe200020006ff */
[----:B------:R-:W-:Y:S02]  /*77e00*/  IMAD.MOV.U32 R29, RZ, RZ, R24 ;  /* 0x000000ffff1d7224 */ /* 0x000fe400078e0018 */
[----:B------:R-:W-:Y:S01]  /*77e10*/  IMAD.MOV.U32 R28, RZ, RZ, R25 ;  /* 0x000000ffff1c7224 */ /* 0x000fe200078e0019 */
[----:B------:R-:W-:Y:S04]  /*77e20*/  STL [R1+0x3cb8], R7 ;  /* 0x003cb80701007387 */ /* 0x000fe80000100800 */
[----:B------:R-:W3:Y:S04]  /*77e30*/  LDL R25, [R1+0x110] ;  /* 0x0001100001197983 */ /* 0x000ee80000100800 */
[----:B------:R-:W4:Y:S01]  /*77e40*/  LDL R24, [R1+0x114] ;  /* 0x0001140001187983 */ /* 0x000f220000100800 */
[----:B------:R-:W-:Y:S01]  /*77e50*/  HMMA.16816.F32 R8, R20, R2, R8 ;  /* 0x000000021408723c */ /* 0x000fe20000001808 */
[----:B------:R-:W-:-:S02]  /*77e60*/  F2FP.F16.E4M3.UNPACK_B R2, R13 ;  /* 0x0000000dff02723e */ /* 0x000fc400020006ff */
[----:B------:R-:W-:Y:S01]  /*77e70*/  F2FP.F16.E4M3.UNPACK_B R3, R12 ;  /* 0x0000000cff03723e */ /* 0x000fe200020006ff */
[----:B--2---:R-:W0:Y:S04]  /*77e80*/  LDSM.16.M88.4 R16, [R6+UR6+0xc000] ;  /* 0x00c000060610783b */ /* 0x004e280008000200 */
[----:B0-----:R-:W-:Y:S01]  /*77e90*/  STL.64 [R1+0x190], R16 ;  /* 0x0001901001007387 */ /* 0x001fe20000100a00 */
[----:B------:R-:W-:-:S03]  /*77ea0*/  IMAD.MOV.U32 R15, RZ, RZ, R16 ;  /* 0x000000ffff0f7224 */ /* 0x000fc600078e0010 */
[----:B------:R-:W-:Y:S01]  /*77eb0*/  STL.64 [R1+0x198], R18 ;  /* 0x0001981201007387 */ /* 0x000fe20000100a00 */
[----:B------:R-:W-:-:S03]  /*77ec0*/  IMAD.MOV.U32 R14, RZ, RZ, R17 ;  /* 0x000000ffff0e7224 */ /* 0x000fc600078e0011 */
[----:B------:R-:W2:Y:S04]  /*77ed0*/  LDL R5, [R1+0xf0] ;  /* 0x0000f00001057983 */ /* 0x000ea80000100800 */
[----:B------:R-:W0:Y:S04]  /*77ee0*/  LDSM.16.M88.4 R16, [R6+UR6+0xe000] ;  /* 0x00e000060610783b */ /* 0x000e280008000200 */
[----:B------:R-:W5:Y:S04]  /*77ef0*/  LDL R4, [R1+0xf4] ;  /* 0x0000f40001047983 */ /* 0x000f680000100800 */
[----:B------:R1:W-:Y:S04]  /*77f00*/  STL [R1+0x3ca0], R8 ;  /* 0x003ca00801007387 */ /* 0x0003e80000100800 */
[----:B------:R1:W-:Y:S04]  /*77f10*/  STL [R1+0x3c9c], R9 ;  /* 0x003c9c0901007387 */ /* 0x0003e80000100800 */
[----:B------:R3:W-:Y:S04]  /*77f20*/  STL [R1+0x3c98], R10 ;  /* 0x003c980a01007387 */ /* 0x0007e80000100800 */
[----:B------:R3:W-:Y:S04]  /*77f30*/  STL [R1+0x3c94], R11 ;  /* 0x003c940b01007387 */ /* 0x0007e80000100800 */
[----:B-1----:R-:W2:Y:S04]  /*77f40*/  LDL.LU R8, [R1+0xd0] ;  /* 0x0000d00001087983 */ /* 0x002ea80000300800 */
[----:B------:R-:W2:Y:S04]  /*77f50*/  LDL.LU R9, [R1+0xd4] ;  /* 0x0000d40001097983 */ /* 0x000ea80000300800 */
[----:B---3--:R-:W3:Y:S04]  /*77f60*/  LDL.LU R10, [R1+0xd8] ;  /* 0x0000d800010a7983 */ /* 0x008ee80000300800 */
[----:B------:R-:W3:Y:S04]  /*77f70*/  LDL.LU R11, [R1+0xdc] ;  /* 0x0000dc00010b7983 */ /* 0x000ee80000300800 */
[----:B0-----:R-:W-:Y:S04]  /*77f80*/  STL.64 [R1+0x180], R16 ;  /* 0x0001801001007387 */ /* 0x001fe80000100a00 */
[----:B------:R0:W-:Y:S01]  /*77f90*/  STL.64 [R1+0x188], R18 ;  /* 0x0001881201007387 */ /* 0x0001e20000100a00 */
[----:B------:R-:W-:-:S02]  /*77fa0*/  IMAD.MOV.U32 R13, RZ, RZ, R16 ;  /* 0x000000ffff0d7224 */ /* 0x000fc400078e0010 */
[----:B------:R-:W-:Y:S01]  /*77fb0*/  IMAD.MOV.U32 R12, RZ, RZ, R17 ;  /* 0x000000ffff0c7224 */ /* 0x000fe200078e0011 */
[----:B0-----:R-:W2:Y:S04]  /*77fc0*/  LDL.LU.64 R18, [R1+0x3d68] ;  /* 0x003d680001127983 */ /* 0x001ea80000300a00 */
[----:B------:R-:W2:Y:S04]  /*77fd0*/  LDL.LU.64 R16, [R1+0x3d60] ;  /* 0x003d600001107983 */ /* 0x000ea80000300a00 */
[----:B------:R-:W-:Y:S04]  /*77fe0*/  STL.64 [R1+0x3d58], R14 ;  /* 0x003d580e01007387 */ /* 0x000fe80000100a00 */
[----:B------:R0:W-:Y:S04]  /*77ff0*/  STL.64 [R1+0x3d50], R12 ;  /* 0x003d500c01007387 */ /* 0x0001e80000100a00 */
[----:B0-----:R-:W3:Y:S04]  /*78000*/  LDL.LU R12, [R1+0xe0] ;  /* 0x0000e000010c7983 */ /* 0x001ee80000300800 */
[----:B------:R-:W3:Y:S04]  /*78010*/  LDL.LU R13, [R1+0xe4] ;  /* 0x0000e400010d7983 */ /* 0x000ee80000300800 */
[----:B------:R-:W3:Y:S04]  /*78020*/  LDL.LU R14, [R1+0xe8] ;  /* 0x0000e800010e7983 */ /* 0x000ee80000300800 */
[----:B------:R-:W3:Y:S01]  /*78030*/  LDL.LU R15, [R1+0xec] ;  /* 0x0000ec00010f7983 */ /* 0x000ee20000300800 */
[----:B--2---:R-:W-:-:S15]  /*78040*/  HMMA.16816.F32 R16, R20, R2, R16 ;  /* 0x000000021410723c */ /* 0x004fde0000001810 */
[----:B------:R-:W-:-:S04]  /*78050*/  NOP ;  /* 0x0000000000007918 */ /* 0x000fc80000000000 */
[----:B------:R-:W-:Y:S04]  /*78060*/  STL [R1+0x3ca4], R16 ;  /* 0x003ca41001007387 */ /* 0x000fe80000100800 */
[----:B------:R-:W-:Y:S04]  /*78070*/  STL [R1+0x3c90], R17 ;  /* 0x003c901101007387 */ /* 0x000fe80000100800 */
[----:B------:R-:W-:Y:S04]  /*78080*/  STL [R1+0x3c8c], R18 ;  /* 0x003c8c1201007387 */ /* 0x000fe80000100800 */
[----:B------:R-:W-:Y:S04]  /*78090*/  STL [R1+0x3c88], R19 ;  /* 0x003c881301007387 */ /* 0x000fe80000100800 */
[----:B------:R-:W0:Y:S01]  /*780a0*/  LDSM.16.M88.4 R16, [R6+UR6+0x10000] ;  /* 0x010000060610783b */ /* 0x000e220008000200 */
[----:B------:R-:W-:-:S02]  /*780b0*/  F2FP.F16.E4M3.UNPACK_B R2, R25 ;  /* 0x00000019ff02723e */ /* 0x000fc400020006ff */
[----:B----4-:R-:W-:-:S07]  /*780c0*/  F2FP.F16.E4M3.UNPACK_B R3, R24 ;  /* 0x00000018ff03723e */ /* 0x010fce00020006ff */
[----:B---3--:R-:W-:Y:S01]  /*780d0*/  HMMA.16816.F32 R12, R20, R2, R12 ;  /* 0x00000002140c723c */ /* 0x008fe2000000180c */
[----:B0-----:R-:W-:Y:S01]  /*780e0*/  IMAD.MOV.U32 R24, RZ, RZ, R16 ;  /* 0x000000ffff187224 */ /* 0x001fe200078e0010 */
[----:B------:R-:W-:Y:S04]  /*780f0*/  STL.64 [R1+0x170], R16 ;  /* 0x0001701001007387 */ /* 0x000fe80000100a00 */
[----:B------:R-:W-:Y:S04]  /*78100*/  STL.64 [R1+0x178], R18 ;  /* 0x0001781201007387 */ /* 0x000fe80000100a00 */
[----:B------:R0:W-:Y:S04]  /*78110*/  STL [R1+0x3d48], R24 ;  /* 0x003d481801007387 */ /* 0x0001e80000100800 */
[----:B0-----:R-:W2:Y:S04]  /*78120*/  LDL.LU R24, [R1+0xb0] ;  /* 0x0000b00001187983 */ /* 0x001ea80000300800 */
[----:B------:R-:W2:Y:S04]  /*78130*/  LDL.LU R25, [R1+0xb4] ;  /* 0x0000b40001197983 */ /* 0x000ea80000300800 */
[----:B------:R-:W2:Y:S04]  /*78140*/  LDL.LU R26, [R1+0xb8] ;  /* 0x0000b800011a7983 */ /* 0x000ea80000300800 */
[----:B------:R-:W2:Y:S04]  /*78150*/  LDL.LU R27, [R1+0xbc] ;  /* 0x0000bc00011b7983 */ /* 0x000ea80000300800 */
[----:B------:R-:W-:Y:S04]  /*78160*/  STL.64 [R1+0x10], R12 ;  /* 0x0000100c01007387 */ /* 0x000fe80000100a00 */
[----:B------:R-:W-:Y:S04]  /*78170*/  STL.64 [R1+0x18], R14 ;  /* 0x0000180e01007387 */ /* 0x000fe80000100a00 */
[----:B------:R-:W0:Y:S01]  /*78180*/  LDSM.16.M88.4 R12, [R6+UR6+0x12000] ;  /* 0x01200006060c783b */ /* 0x000e220008000200 */
[----:B------:R-:W-:-:S02]  /*78190*/  F2FP.F16.E4M3.UNPACK_B R2, R5 ;  /* 0x00000005ff02723e */ /* 0x000fc400020006ff */
[----:B-----5:R-:W-:Y:S01]  /*781a0*/  F2FP.F16.E4M3.UNPACK_B R3, R4 ;  /* 0x00000004ff03723e */ /* 0x020fe200020006ff */
[----:B------:R-:W-:Y:S01]  /*781b0*/  IMAD.MOV.U32 R0, RZ, RZ, R17 ;  /* 0x000000ffff007224 */ /* 0x000fe200078e0011 */
[----:B0-----:R-:W-:Y:S01]  /*781c0*/  STL.64 [R1+0x160], R12 ;  /* 0x0001600c01007387 */ /* 0x001fe20000100a00 */
[----:B------:R-:W-:-:S03]  /*781d0*/  IMAD.MOV.U32 R5, RZ, RZ, R12 ;  /* 0x000000ffff057224 */ /* 0x000fc600078e000c */
[----:B------:R0:W-:Y:S01]  /*781e0*/  STL.64 [R1+0x168], R14 ;  /* 0x0001680e01007387 */ /* 0x0001e20000100a00 */
[----:B------:R-:W-:Y:S02]  /*781f0*/  IMAD.MOV.U32 R4, RZ, RZ, R13 ;  /* 0x000000ffff047224 */ /* 0x000fe400078e000d */
[----:B0-----:R-:W-:-:S15]  /*78200*/  HMMA.16816.F32 R12, R20, R2, R8 ;  /* 0x00000002140c723c */ /* 0x001fde0000001808 */
[----:B------:R-:W-:-:S04]  /*78210*/  NOP ;  /* 0x0000000000007918 */ /* 0x000fc80000000000 */
[----:B------:R-:W-:Y:S02]  /*78220*/  IMAD.MOV.U32 R11, RZ, RZ, R12 ;  /* 0x000000ffff0b7224 */ /* 0x000fe400078e000c */
[----:B------:R-:W-:Y:S02]  /*78230*/  IMAD.MOV.U32 R17, RZ, RZ, R13 ;  /* 0x000000ffff117224 */ /* 0x000fe400078e000d */
[----:B------:R-:W-:Y:S02]  /*78240*/  IMAD.MOV.U32 R18, RZ, RZ, R14 ;  /* 0x000000ffff127224 */ /* 0x000fe400078e000e */
[----:B------:R-:W-:Y:S02]  /*78250*/  IMAD.MOV.U32 R19, RZ, RZ, R15 ;  /* 0x000000ffff137224 */ /* 0x000fe400078e000f */
[----:B------:R-:W0:Y:S04]  /*78260*/  LDSM.16.M88.4 R12, [R6+UR6+0x14000] ;  /* 0x01400006060c783b */ /* 0x000e280008000200 */
[----:B------:R1:W-:Y:S04]  /*78270*/  STL [R1+0x3ce8], R11 ;  /* 0x003ce80b01007387 */ /* 0x0003e80000100800 */
[----:B------:R-:W3:Y:S04]  /*78280*/  LDL.LU R8, [R1+0xc0] ;  /* 0x0000c00001087983 */ /* 0x000ee80000300800 */
[----:B------:R-:W3:Y:S04]  /*78290*/  LDL.LU R9, [R1+0xc4] ;  /* 0x0000c40001097983 */ /* 0x000ee80000300800 */
[----:B------:R-:W3:Y:S04]  /*782a0*/  LDL.LU R10, [R1+0xc8] ;  /* 0x0000c800010a7983 */ /* 0x000ee80000300800 */
[----:B-1----:R-:W3:Y:S04]  /*782b0*/  LDL.LU R11, [R1+0xcc] ;  /* 0x0000cc00010b7983 */ /* 0x002ee80000300800 */
[----:B0-----:R-:W-:Y:S04]  /*782c0*/  STL.64 [R1+0x150], R12 ;  /* 0x0001500c01007387 */ /* 0x001fe80000100a00 */
[----:B------:R0:W-:Y:S04]  /*782d0*/  STL.64 [R1+0x158], R14 ;  /* 0x0001580e01007387 */ /* 0x0001e80000100a00 */
[----:B0-----:R-:W4:Y:S01]  /*782e0*/  LDL.LU.64 R14, [R1+0x3d58] ;  /* 0x003d5800010e7983 */ /* 0x001f220000300a00 */
[----:B------:R-:W-:-:S02]  /*782f0*/  F2FP.F16.E4M3.UNPACK_B R2, R29 ;  /* 0x0000001dff02723e */ /* 0x000fc400020006ff */
[----:B------:R-:W-:Y:S01]  /*78300*/  F2FP.F16.E4M3.UNPACK_B R3, R28 ;  /* 0x0000001cff03723e */ /* 0x000fe200020006ff */
[----:B------:R-:W-:Y:S02]  /*78310*/  IMAD.MOV.U32 R7, RZ, RZ, R13 ;  /* 0x000000ffff077224 */ /* 0x000fe400078e000d */
[----:B------:R-:W5:Y:S04]  /*78320*/  LDL.LU.64 R12, [R1+0x3d50] ;  /* 0x003d5000010c7983 */ /* 0x000f680000300a00 */
[----:B---3--:R-:W-:-:S15]  /*78330*/  HMMA.16816.F32 R8, R20, R2, R8 ;  /* 0x000000021408723c */ /* 0x008fde0000001808 */
[----:B------:R-:W-:-:S04]  /*78340*/  NOP ;  /* 0x0000000000007918 */ /* 0x000fc80000000000 */
[----:B------:R-:W-:Y:S04]  /*78350*/  STL.64 [R1+0x50], R8 ;  /* 0x0000500801007387 */ /* 0x000fe80000100a00 */
[----:B------:R-:W-:Y:S04]  /*78360*/  STL.64 [R1+0x58], R10 ;  /* 0x0000580a01007387 */ /* 0x000fe80000100a00 */
[----:B------:R-:W0:Y:S01]  /*78370*/  LDSM.16.M88.4 R8, [R6+UR6+0x16000] ;  /* 0x016000060608783b */ /* 0x000e220008000200 */
[----:B----4-:R-:W-:Y:S02]  /*78380*/  F2FP.F16.E4M3.UNPACK_B R2, R15 ;  /* 0x0000000fff02723e */ /* 0x010fe400020006ff */
[----:B------:R-:W-:-:S07]  /*78390*/  F2FP.F16.E4M3.UNPACK_B R3, R14 ;  /* 0x0000000eff03723e */ /* 0x000fce00020006ff */
[----:B--2---:R-:W-:Y:S01]  /*783a0*/  HMMA.16816.F32 R24, R20, R2, R24 ;  /* 0x000000021418723c */ /* 0x004fe20000001818 */
[----:B0-----:R-:W-:Y:S04]  /*783b0*/  STL.64 [R1+0x140], R8 ;  /* 0x0001400801007387 */ /* 0x001fe80000100a00 */
[----:B------:R-:W-:Y:S04]  /*783c0*/  STL.64 [R1+0x148], R10 ;  /* 0x0001480a01007387 */ /* 0x000fe80000100a00 */
[----:B------:R-:W-:Y:S10]  /*783d0*/  STL.64 [R1+0x3ce0], R18 ;  /* 0x003ce01201007387 */ /* 0x000ff40000100a00 */
[----:B------:R-:W-:-:S05]  /*783e0*/  IMAD.MOV.U32 R16, RZ, RZ, R24 ;  /* 0x000000ffff107224 */ /* 0x000fca00078e0018 */
[----:B------:R0:W-:Y:S04]  /*783f0*/  STL.64 [R1+0x3cd8], R16 ;  /* 0x003cd81001007387 */ /* 0x0001e80000100a00 */
        /* <DEDUP_REMOVED lines=16> */
[----:B---3--:R0:W-:Y:S04]  /*78500*/  STL.64 [R1+0x3d18], R18 ;  /* 0x003d181201007387 */ /* 0x0081e80000100a00 */
[----:B0-----:R-:W3:Y:S04]  /*78510*/  LDL R19, [R1+0x150] ;  /* 0x0001500001137983 */ /* 0x001ee80000100800 */
[----:B--2---:R0:W-:Y:S04]  /*78520*/  STL.64 [R1+0x3d10], R16 ;  /* 0x003d101001007387 */ /* 0x0041e80000100a00 */
[----:B---3--:R1:W-:Y:S04]  /*78530*/  STL [R1+0x3d20], R19 ;  /* 0x003d201301007387 */ /* 0x0083e80000100800 */
[----:B0-----:R-:W2:Y:S04]  /*78540*/  LDL.LU R16, [R1+0x70] ;  /* 0x0000700001107983 */ /* 0x001ea80000300800 */
[----:B------:R-:W2:Y:S04]  /*78550*/  LDL.LU R17, [R1+0x74] ;  /* 0x0000740001117983 */ /* 0x000ea80000300800 */
[----:B------:R-:W3:Y:S04]  /*78560*/  LDL.LU R18, [R1+0x78] ;  /* 0x0000780001127983 */ /* 0x000ee80000300800 */
[----:B-1----:R-:W3:Y:S04]  /*78570*/  LDL.LU R19, [R1+0x7c] ;  /* 0x00007c0001137983 */ /* 0x002ee80000300800 */
[----:B---3--:R-:W-:Y:S04]  /*78580*/  STL.64 [R1+0x3d30], R18 ;  /* 0x003d301201007387 */ /* 0x008fe80000100a00 */
[----:B--2---:R0:W-:Y:S04]  /*78590*/  STL.64 [R1+0x3d28], R16 ;  /* 0x003d281001007387 */ /* 0x0041e80000100a00 */
[----:B0-----:R-:W2:Y:S04]  /*785a0*/  LDL.LU R16, [R1+0x90] ;  /* 0x0000900001107983 */ /* 0x001ea80000300800 */
[----:B------:R-:W2:Y:S04]  /*785b0*/  LDL.LU R17, [R1+0x94] ;  /* 0x0000940001117983 */ /* 0x000ea80000300800 */
[----:B------:R-:W3:Y:S04]  /*785c0*/  LDL.LU R18, [R1+0x98] ;  /* 0x0000980001127983 */ /* 0x000ee80000300800 */
[----:B------:R-:W3:Y:S01]  /*785d0*/  LDL.LU R19, [R1+0x9c] ;  /* 0x00009c0001137983 */ /* 0x000ee20000300800 */
[----:B------:R-:W-:-:S02]  /*785e0*/  IMAD.MOV.U32 R8, RZ, RZ, R25 ;  /* 0x000000ffff087224 */ /* 0x000fc400078e0019 */
[----:B------:R-:W-:Y:S02]  /*785f0*/  IMAD.MOV.U32 R9, RZ, RZ, R26 ;  /* 0x000000ffff097224 */ /* 0x000fe400078e001a */
[----:B------:R-:W-:Y:S02]  /*78600*/  IMAD.MOV.U32 R10, RZ, RZ, R27 ;  /* 0x000000ffff0a7224 */ /* 0x000fe400078e001b */
[----:B------:R-:W0:Y:S01]  /*78610*/  LDSM.16.M88.4 R24, [R6+UR6+0x18000] ;  /* 0x018000060618783b */ /* 0x000e220008000200 */
[----:B-----5:R-:W-:Y:S02]  /*78620*/  F2FP.F16.E4M3.UNPACK_B R3, R12 ;  /* 0x0000000cff03723e */ /* 0x020fe400020006ff */
[----:B------:R-:W-:Y:S01]  /*78630*/  F2FP.F16.E4M3.UNPACK_B R2, R13 ;  /* 0x0000000dff02723e */ /* 0x000fe200020006ff */
[----:B0-----:R-:W-:Y:S01]  /*78640*/  IMAD.MOV.U32 R11, RZ, RZ, R24 ;  /* 0x000000ffff0b7224 */ /* 0x001fe200078e0018 */
[----:B---3--:R-:W-:Y:S04]  /*78650*/  STL.64 [R1+0x3d40], R18 ;  /* 0x003d401201007387 */ /* 0x008fe80000100a00 */
[----:B--2---:R0:W-:Y:S04]  /*78660*/  STL.64 [R1+0x3d38], R16 ;  /* 0x003d381001007387 */ /* 0x0041e80000100a00 */
[----:B0-----:R-:W2:Y:S04]  /*78670*/  LDL.LU R16, [R1+0xa0] ;  /* 0x0000a00001107983 */ /* 0x001ea80000300800 */
[----:B------:R-:W2:Y:S04]  /*78680*/  LDL.LU R17, [R1+0xa4] ;  /* 0x0000a40001117983 */ /* 0x000ea80000300800 */
[----:B------:R-:W2:Y:S04]  /*78690*/  LDL.LU R18, [R1+0xa8] ;  /* 0x0000a80001127983 */ /* 0x000ea80000300800 */
[----:B------:R-:W2:Y:S04]  /*786a0*/  LDL.LU R19, [R1+0xac] ;  /* 0x0000ac0001137983 */ /* 0x000ea80000300800 */
[----:B------:R-:W3:Y:S04]  /*786b0*/  LDL.LU R12, [R1] ;  /* 0x00000000010c7983 */ /* 0x000ee80000300800 */
[----:B------:R-:W3:Y:S04]  /*786c0*/  LDL.LU R13, [R1+0x4] ;  /* 0x00000400010d7983 */ /* 0x000ee80000300800 */
[----:B------:R-:W3:Y:S04]  /*786d0*/  LDL.LU R14, [R1+0x8] ;  /* 0x00000800010e7983 */ /* 0x000ee80000300800 */
[----:B------:R-:W3:Y:S04]  /*786e0*/  LDL.LU R15, [R1+0xc] ;  /* 0x00000c00010f7983 */ /* 0x000ee80000300800 */
[----:B------:R0:W-:Y:S04]  /*786f0*/  STL.64 [R1+0x120], R24 ;  /* 0x0001201801007387 */ /* 0x0001e80000100a00 */
[----:B------:R1:W-:Y:S04]  /*78700*/  STL.64 [R1+0x128], R26 ;  /* 0x0001281a01007387 */ /* 0x0003e80000100a00 */
[----:B0-----:R-:W4:Y:S01]  /*78710*/  LDL.LU R24, [R1+0x3d48] ;  /* 0x003d480001187983 */ /* 0x001f220000300800 */
[----:B------:R-:W-:Y:S01]  /*78720*/  IMAD.MOV.U32 R29, RZ, RZ, R25 ;  /* 0x000000ffff1d7224 */ /* 0x000fe200078e0019 */
[----:B--2---:R-:W-:-:S15]  /*78730*/  HMMA.16816.F32 R16, R20, R2, R16 ;  /* 0x000000021410723c */ /* 0x004fde0000001810 */
[----:B------:R-:W-:-:S04]  /*78740*/  NOP ;  /* 0x0000000000007918 */ /* 0x000fc80000000000 */
[----:B------:R-:W-:Y:S04]  /*78750*/  STL.64 [R1+0xa0], R16 ;  /* 0x0000a01001007387 */ /* 0x000fe80000100a00 */
[----:B------:R-:W-:Y:S04]  /*78760*/  STL.64 [R1+0xa8], R18 ;  /* 0x0000a81201007387 */ /* 0x000fe80000100a00 */
[----:B------:R-:W0:Y:S01]  /*78770*/  LDSM.16.M88.4 R16, [R6+UR6+0x1a000] ;  /* 0x01a000060610783b */ /* 0x000e220008000200 */
[----:B----4-:R-:W-:-:S03]  /*78780*/  F2FP.F16.E4M3.UNPACK_B R2, R24 ;  /* 0x00000018ff02723e */ /* 0x010fc600020006ff */
[----:B------:R-:W2:Y:S04]  /*78790*/  LDL.LU R24, [R1+0xc00] ;  /* 0x000c000001187983 */ /* 0x000ea80000300800 */
[----:B------:R-:W4:Y:S04]  /*787a0*/  LDL.LU R25, [R1+0xc10] ;  /* 0x000c100001197983 */ /* 0x000f280000300800 */
[----:B-1----:R-:W5:Y:S04]  /*787b0*/  LDL.LU R26, [R1+0xc08] ;  /* 0x000c0800011a7983 */ /* 0x002f680000300800 */
[----:B------:R-:W2:Y:S01]  /*787c0*/  LDL.LU R27, [R1+0xc1c] ;  /* 0x000c1c00011b7983 */ /* 0x000ea20000300800 */
[----:B------:R-:W-:-:S03]  /*787d0*/  F2FP.F16.E4M3.UNPACK_B R3, R0 ;  /* 0x00000000ff03723e */ /* 0x000fc600020006ff */
[----:B0-----:R-:W-:Y:S04]  /*787e0*/  STL.64 [R1+0x100], R16 ;  /* 0x0001001001007387 */ /* 0x001fe80000100a00 */
[----:B------:R0:W-:Y:S01]  /*787f0*/  STL.64 [R1+0x108], R18 ;  /* 0x0001081201007387 */ /* 0x0001e20000100a00 */
[----:B------:R-:W-:Y:S02]  /*78800*/  IMAD.MOV.U32 R28, RZ, RZ, R16 ;  /* 0x000000ffff1c7224 */ /* 0x000fe400078e0010 */
[----:B------:R-:W-:Y:S01]  /*78810*/  IMAD.MOV.U32 R0, RZ, RZ, R17 ;  /* 0x000000ffff007224 */ /* 0x000fe200078e0011 */
[----:B0-----:R-:W2:Y:S04]  /*78820*/  LDL.LU.64 R18, [R1+0x3d40] ;  /* 0x003d400001127983 */ /* 0x001ea80000300a00 */
[----:B------:R-:W2:Y:S02]  /*78830*/  LDL.LU.64 R16, [R1+0x3d38] ;  /* 0x003d380001107983 */ /* 0x000ea40000300a00 */
[----:B--2---:R-:W-:-:S15]  /*78840*/  HMMA.16816.F32 R16, R20, R2, R16 ;  /* 0x000000021410723c */ /* 0x004fde0000001810 */
[----:B------:R-:W-:-:S04]  /*78850*/  NOP ;  /* 0x0000000000007918 */ /* 0x000fc80000000000 */
[----:B------:R-:W-:Y:S04]  /*78860*/  STL.64 [R1+0xc0], R16 ;  /* 0x0000c01001007387 */ /* 0x000fe80000100a00 */
[----:B------:R-:W-:Y:S04]  /*78870*/  STL.64 [R1+0xc8], R18 ;  /* 0x0000c81201007387 */ /* 0x000fe80000100a00 */
[----:B------:R-:W0:Y:S01]  /*78880*/  LDSM.16.M88.4 R16, [R6+UR6+0x1c000] ;  /* 0x01c000060610783b */ /* 0x000e220008000200 */
[----:B------:R-:W-:Y:S02]  /*78890*/  F2FP.F16.E4M3.UNPACK_B R2, R5 ;  /* 0x00000005ff02723e */ /* 0x000fe400020006ff */
[----:B------:R-:W-:Y:S01]  /*788a0*/  F2FP.F16.E4M3.UNPACK_B R3, R4 ;  /* 0x00000004ff03723e */ /* 0x000fe200020006ff */
[----:B0-----:R-:W-:Y:S04]  /*788b0*/  STL.64 [R1+0x1f0], R16 ;  /* 0x0001f01001007387 */ /* 0x001fe80000100a00 */
[----:B------:R0:W-:Y:S01]  /*788c0*/  STL.64 [R1+0x1f8], R18 ;  /* 0x0001f81201007387 */ /* 0x0001e20000100a00 */
[----:B------:R-:W-:-:S02]  /*788d0*/  IMAD.MOV.U32 R4, RZ, RZ, R16 ;  /* 0x000000ffff047224 */ /* 0x000fc400078e0010 */
[----:B------:R-:W-:Y:S01]  /*788e0*/  IMAD.MOV.U32 R5, RZ, RZ, R17 ;  /* 0x000000ffff057224 */ /* 0x000fe200078e0011 */
[----:B0-----:R-:W2:Y:S04]  /*788f0*/  LDL.LU.64 R18, [R1+0x3d30] ;  /* 0x003d300001127983 */ /* 0x001ea80000300a00 */
[----:B------:R-:W2:Y:S02]  /*78900*/  LDL.LU.64 R16, [R1+0x3d28] ;  /* 0x003d280001107983 */ /* 0x000ea40000300a00 */
[----:B--2---:R-:W-:-:S15]  /*78910*/  HMMA.16816.F32 R16, R20, R2, R16 ;  /* 0x000000021410723c */ /* 0x004fde0000001810 */
[----:B------:R-:W-:-:S04]  /*78920*/  NOP ;  /* 0x0000000000007918 */ /* 0x000fc80000000000 */
[----:B------:R-:W-:Y:S04]  /*78930*/  STL.64 [R1+0xd0], R16 ;  /* 0x0000d01001007387 */ /* 0x000fe80000100a00 */
[----:B------:R0:W-:Y:S04]  /*78940*/  STL.64 [R1+0xd8], R18 ;  /* 0x0000d81201007387 */ /* 0x0001e80000100a00 */
[----:B0-----:R-:W2:Y:S01]  /*78950*/  LDL.LU R19, [R1+0x3d20] ;  /* 0x003d200001137983 */ /* 0x001ea20000300800 */
[----:B------:R-:W-:Y:S02]  /*78960*/  F2FP.F16.E4M3.UNPACK_B R3, R7 ;  /* 0x00000007ff03723e */ /* 0x000fe400020006ff */
[----:B--2---:R-:W-:-:S02]  /*78970*/  F2FP.F16.E4M3.UNPACK_B R2, R19 ;  /* 0x00000013ff02723e */ /* 0x004fc400020006ff */
[----:B------:R-:W0:Y:S04]  /*78980*/  LDSM.16.M88.4 R16, [R6+UR6+0x1e000] ;  /* 0x01e000060610783b */ /* 0x000e280008000200 */
        /* <DEDUP_REMOVED lines=21> */
[----:B------:R-:W2:Y:S01]  /*78ae0*/  LDL.LU.64 R16, [R1+0x3cf0] ;  /* 0x003cf00001107983 */ /* 0x000ea20000300a00 */
[----:B------:R-:W-:-:S02]  /*78af0*/  F2FP.F16.E4M3.UNPACK_B R2, R11 ;  /* 0x0000000bff02723e */ /* 0x000fc400020006ff */
[----:B------:R-:W-:Y:S01]  /*78b00*/  F2FP.F16.E4M3.UNPACK_B R3, R29 ;  /* 0x0000001dff03723e */ /* 0x000fe200020006ff */
[----:B------:R-:W3:Y:S06]  /*78b10*/  LDL.LU R11, [R1+0x3ce8] ;  /* 0x003ce800010b7983 */ /* 0x000eec0000300800 */
[----:B--2---:R-:W-:Y:S01]  /*78b20*/  HMMA.16816.F32 R16, R20, R2, R16 ;  /* 0x000000021410723c */ /* 0x004fe20000001810 */
[----:B------:R-:W-:Y:S02]  /*78b30*/  F2FP.F16.E4M3.UNPACK_B R2, R28 ;  /* 0x0000001cff02723e */ /* 0x000fe400020006ff */
[----:B------:R-:W-:-:S07]  /*78b40*/  F2FP.F16.E4M3.UNPACK_B R3, R0 ;  /* 0x00000000ff03723e */ /* 0x000fce00020006ff */
[----:B------:R-:W-:Y:S09]  /*78b50*/  HMMA.16816.F32 R12, R20, R2, R12 ;  /* 0x00000002140c723c */ /* 0x000ff2000000180c */
[----:B------:R-:W-:Y:S04]  /*78b60*/  STL.64 [R1+0x70], R16 ;  /* 0x0000701001007387 */ /* 0x000fe80000100a00 */
[----:B------:R0:W-:Y:S06]  /*78b70*/  STL.64 [R1+0x78], R18 ;  /* 0x0000781201007387 */ /* 0x0001ec0000100a00 */
[----:B------:R-:W-:-:S02]  /*78b80*/  IMAD.MOV.U32 R28, RZ, RZ, R14 ;  /* 0x000000ffff1c7224 */ /* 0x000fc400078e000e */
[----:B------:R-:W-:Y:S01]  /*78b90*/  IMAD.MOV.U32 R0, RZ, RZ, R15 ;  /* 0x000000ffff007224 */ /* 0x000fe200078e000f */
[----:B0-----:R-:W2:Y:S04]  /*78ba0*/  LDL.LU.64 R18, [R1+0x3ce0] ;  /* 0x003ce00001127983 */ /* 0x001ea80000300a00 */
[----:B------:R-:W2:Y:S04]  /*78bb0*/  LDL.LU.64 R16, [R1+0x3cd8] ;  /* 0x003cd80001107983 */ /* 0x000ea80000300a00 */
[----:B------:R0:W-:Y:S01]  /*78bc0*/  STL [R1+0x40], R12 ;  /* 0x0000400c01007387 */ /* 0x0001e20000100800 */
[----:B------:R-:W-:-:S03]  /*78bd0*/  IMAD.MOV.U32 R29, RZ, RZ, R13 ;  /* 0x000000ffff1d7224 */ /* 0x000fc600078e000d */
[----:B------:R-:W2:Y:S04]  /*78be0*/  LDL.LU.64 R14, [R1+0x3cd0] ;  /* 0x003cd000010e7983 */ /* 0x000ea80000300a00 */
[----:B0-----:R-:W2:Y:S01]  /*78bf0*/  LDL.LU.64 R12, [R1+0x3cc8] ;  /* 0x003cc800010c7983 */ /* 0x001ea20000300a00 */
[----:B------:R-:W-:Y:S02]  /*78c00*/  F2FP.F16.E4M3.UNPACK_B R2, R4 ;  /* 0x00000004ff02723e */ /* 0x000fe400020006ff */
[----:B------:R-:W-:Y:S01]  /*78c10*/  F2FP.F16.E4M3.UNPACK_B R3, R5 ;  /* 0x00000005ff03723e */ /* 0x000fe200020006ff */
[----:B------:R-:W3:Y:S04]  /*78c20*/  LDL.LU R4, [R1+0x3cc4] ;  /* 0x003cc40001047983 */ /* 0x000ee80000300800 */
[----:B------:R-:W3:Y:S02]  /*78c30*/  LDL.LU R5, [R1+0x3cc0] ;  /* 0x003cc00001057983 */ /* 0x000ee40000300800 */
[----:B--2---:R-:W-:-:S15]  /*78c40*/  HMMA.16816.F32 R12, R20, R2, R12 ;  /* 0x00000002140c723c */ /* 0x004fde000000180c */
[----:B------:R-:W-:-:S04]  /*78c50*/  NOP ;  /* 0x0000000000007918 */ /* 0x000fc80000000000 */
[----:B------:R0:W-:Y:S04]  /*78c60*/  STL.64 [R1], R12 ;  /* 0x0000000c01007387 */ /* 0x0001e80000100a00 */
[----:B------:R1:W-:Y:S04]  /*78c70*/  STL.64 [R1+0x8], R14 ;  /* 0x0000080e01007387 */ /* 0x0003e80000100a00 */
[----:B0-----:R-:W2:Y:S04]  /*78c80*/  LDL.LU R12, [R1+0xbfc] ;  /* 0x000bfc00010c7983 */ /* 0x001ea80000300800 */
[----:B-1----:R-:W4:Y:S04]  /*78c90*/  LDL.LU R14, [R1+0xc0c] ;  /* 0x000c0c00010e7983 */ /* 0x002f280000300800 */
[----:B------:R-:W5:Y:S04]  /*78ca0*/  LDL.LU R13, [R1+0xc04] ;  /* 0x000c0400010d7983 */ /* 0x000f680000300800 */
[----:B------:R-:W3:Y:S01]  /*78cb0*/  LDL.LU R15, [R1+0xc14] ;  /* 0x000c1400010f7983 */ /* 0x000ee20000300800 */
[----:B------:R-:W-:-:S02]  /*78cc0*/  F2FP.F16.E4M3.UNPACK_B R2, R6 ;  /* 0x00000006ff02723e */ /* 0x000fc400020006ff */
[----:B------:R-:W-:Y:S01]  /*78cd0*/  F2FP.F16.E4M3.UNPACK_B R3, R7 ;  /* 0x00000007ff03723e */ /* 0x000fe200020006ff */
[----:B------:R-:W3:Y:S04]  /*78ce0*/  LDL.LU R6, [R1+0x3cbc] ;  /* 0x003cbc0001067983 */ /* 0x000ee80000300800 */
[----:B------:R-:W3:Y:S01]  /*78cf0*/  LDL.LU R7, [R1+0x3cb8] ;  /* 0x003cb80001077983 */ /* 0x000ee20000300800 */
[----:B--2---:R-:W-:Y:S02]  /*78d00*/  IMAD R12, R12, 0x100, R24 ;  /* 0x000001000c0c7824 */ /* 0x004fe400078e0218 */
[----:B----4-:R-:W-:Y:S01]  /*78d10*/  IMAD R14, R14, 0x100, R25 ;  /* 0x000001000e0e7824 */ /* 0x010fe200078e0219 */
[----:B------:R-:W2:Y:S04]  /*78d20*/  LDL.LU R24, [R1+0x3cb4] ;  /* 0x003cb40001187983 */ /* 0x000ea80000300800 */
[----:B------:R-:W2:Y:S01]  /*78d30*/  LDL.LU R25, [R1+0x3cb0] ;  /* 0x003cb00001197983 */ /* 0x000ea20000300800 */
[----:B-----5:R-:W-:-:S02]  /*78d40*/  IMAD R13, R13, 0x100, R26 ;  /* 0x000001000d0d7824 */ /* 0x020fc400078e021a */
[----:B---3--:R-:W-:Y:S01]  /*78d50*/  IMAD R15, R15, 0x100, R27 ;  /* 0x000001000f0f7824 */ /* 0x008fe200078e021b */
[----:B------:R-:W2:Y:S04]  /*78d60*/  LDL.LU R26, [R1+0x3cac] ;  /* 0x003cac00011a7983 */ /* 0x000ea80000300800 */
[----:B------:R-:W2:Y:S02]  /*78d70*/  LDL.LU R27, [R1+0x3ca8] ;  /* 0x003ca800011b7983 */ /* 0x000ea40000300800 */
[----:B--2---:R-:W-:Y:S02]  /*78d80*/  HMMA.16816.F32 R24, R20, R2, R24 ;  /* 0x000000021418723c */ /* 0x004fe40000001818 */
[----:B------:R-:W2:Y:S04]  /*78d90*/  LDL.LU R2, [R1+0x200] ;  /* 0x0002000001027983 */ /* 0x000ea80000300800 */
[----:B------:R-:W3:Y:S01]  /*78da0*/  LDL.LU R3, [R1+0x204] ;  /* 0x0002040001037983 */ /* 0x000ee20000300800 */
[----:B------:R-:W-:-:S02]  /*78db0*/  F2FP.F16.E4M3.UNPACK_B R12, R12 ;  /* 0x0000000cff0c723e */ /* 0x000fc400020006ff */
[----:B------:R-:W-:Y:S02]  /*78dc0*/  F2FP.F16.E4M3.UNPACK_B R14, R14 ;  /* 0x0000000eff0e723e */ /* 0x000fe400020006ff */
[----:B------:R-:W-:Y:S02]  /*78dd0*/  F2FP.F16.E4M3.UNPACK_B R13, R13 ;  /* 0x0000000dff0d723e */ /* 0x000fe400020006ff */
[----:B------:R-:W-:Y:S01]  /*78de0*/  F2FP.F16.E4M3.UNPACK_B R15, R15 ;  /* 0x0000000fff0f723e */ /* 0x000fe200020006ff */
[----:B------:R-:W4:Y:S04]  /*78df0*/  LDL.LU R20, [R1+0x1d0] ;  /* 0x0001d00001147983 */ /* 0x000f280000300800 */
[----:B------:R-:W5:Y:S04]  /*78e00*/  LDL.LU R21, [R1+0x1d4] ;  /* 0x0001d40001157983 */ /* 0x000f680000300800 */
[----:B------:R-:W4:Y:S04]  /*78e10*/  LDL.LU R22, [R1+0x1b0] ;  /* 0x0001b00001167983 */ /* 0x000f280000300800 */
[----:B------:R-:W4:Y:S04]  /*78e20*/  LDL.LU R23, [R1+0x1b4] ;  /* 0x0001b40001177983 */ /* 0x000f280000300800 */
[----:B------:R-:W-:Y:S04]  /*78e30*/  STL [R1+0x3bf0], R24 ;  /* 0x003bf01801007387 */ /* 0x000fe80000100800 */
[----:B------:R-:W-:Y:S04]  /*78e40*/  STL [R1+0x3bec], R25 ;  /* 0x003bec1901007387 */ /* 0x000fe80000100800 */
[----:B------:R-:W-:Y:S04]  /*78e50*/  STL [R1+0x3be8], R26 ;  /* 0x003be81a01007387 */ /* 0x000fe80000100800 */
[----:B------:R-:W-:Y:S01]  /*78e60*/  STL [R1+0x3be4], R27 ;  /* 0x003be41b01007387 */ /* 0x000fe20000100800 */
[----:B--2---:R-:W-:-:S02]  /*78e70*/  F2FP.F16.E4M3.UNPACK_B R2, R2.H1 ;  /* 0x00000002ff02723e */ /* 0x004fc400030006ff */
[----:B---3--:R-:W-:-:S07]  /*78e80*/  F2FP.F16.E4M3.UNPACK_B R3, R3.H1 ;  /* 0x00000003ff03723e */ /* 0x008fce00030006ff */
[----:B------:R-:W-:-:S15]  /*78e90*/  HMMA.16816.F32 R4, R12, R2, R4 ;  /* 0x000000020c04723c */ /* 0x000fde0000001804 */
[----:B------:R-:W-:-:S04]  /*78ea0*/  NOP ;  /* 0x0000000000007918 */ /* 0x000fc80000000000 */
[----:B------:R0:W-:Y:S04]  /*78eb0*/  STL.64 [R1+0x3c00], R6 ;  /* 0x003c000601007387 */ /* 0x0001e80000100a00 */
[----:B------:R1:W-:Y:S01]  /*78ec0*/  STL.64 [R1+0x3bf8], R4 ;  /* 0x003bf80401007387 */ /* 0x0003e20000100a00 */
[----:B0-----:R-:W-:Y:S02]  /*78ed0*/  IMAD.MOV.U32 R6, RZ, RZ, R9 ;  /* 0x000000ffff067224 */ /* 0x001fe400078e0009 */
[----:B-1----:R-:W-:Y:S02]  /*78ee0*/  IMAD.MOV.U32 R4, RZ, RZ, R16 ;  /* 0x000000ffff047224 */ /* 0x002fe400078e0010 */
[----:B------:R-:W-:Y:S01]  /*78ef0*/  IMAD.MOV.U32 R7, RZ, RZ, R10 ;  /* 0x000000ffff077224 */ /* 0x000fe200078e000a */
[----:B------:R-:W2:Y:S01]  /*78f00*/  LDL.LU R16, [R1+0x3ca4] ;  /* 0x003ca40001107983 */ /* 0x000ea20000300800 */
[----:B------:R-:W-:-:S03]  /*78f10*/  IMAD.MOV.U32 R5, RZ, RZ, R8 ;  /* 0x000000ffff057224 */ /* 0x000fc600078e0008 */
[----:B------:R-:W3:Y:S04]  /*78f20*/  LDL.LU R8, [R1+0x3ca0] ;  /* 0x003ca00001087983 */ /* 0x000ee80000300800 */
[----:B------:R-:W3:Y:S04]  /*78f30*/  LDL.LU R9, [R1+0x3c9c] ;  /* 0x003c9c0001097983 */ /* 0x000ee80000300800 */
[----:B------:R-:W3:Y:S04]  /*78f40*/  LDL.LU R10, [R1+0x3c98] ;  /* 0x003c9800010a7983 */ /* 0x000ee80000300800 */
[----:B------:R-:W-:Y:S04]  /*78f50*/  STL.64 [R1+0x3c80], R6 ;  /* 0x003c800601007387 */ /* 0x000fe80000100a00 */
[----:B------:R0:W-:Y:S02]  /*78f60*/  STL.64 [R1+0x3c78], R4 ;  /* 0x003c780401007387 */ /* 0x0001e40000100a00 */
[----:B0-----:R-:W-:-:S02]  /*78f70*/  IMAD.MOV.U32 R4, RZ, RZ, R11 ;  /* 0x000000ffff047224 */ /* 0x001fc400078e000b */
[----:B------:R-:W3:Y:S01]  /*78f80*/  LDL.LU R11, [R1+0x3c94] ;  /* 0x003c9400010b7983 */ /* 0x000ee20000300800 */
[----:B------:R-:W-:-:S03]  /*78f90*/  IMAD.MOV.U32 R5, RZ, RZ, R17 ;  /* 0x000000ffff057224 */ /* 0x000fc600078e0011 */
[----:B------:R-:W2:Y:S01]  /*78fa0*/  LDL.LU R17, [R1+0x3c90] ;  /* 0x003c900001117983 */ /* 0x000ea20000300800 */
[----:B------:R-:W-:Y:S02]  /*78fb0*/  IMAD.MOV.U32 R6, RZ, RZ, R18 ;  /* 0x000000ffff067224 */ /* 0x000fe400078e0012 */
[----:B------:R-:W-:Y:S01]  /*78fc0*/  IMAD.MOV.U32 R7, RZ, RZ, R19 ;  /* 0x000000ffff077224 */ /* 0x000fe200078e0013 */
[----:B------:R-:W2:Y:S04]  /*78fd0*/  LDL.LU R18, [R1+0x3c8c] ;  /* 0x003c8c0001127983 */ /* 0x000ea80000300800 */
[----:B------:R-:W2:Y:S01]  /*78fe0*/  LDL.LU R19, [R1+0x3c88] ;  /* 0x003c880001137983 */ /* 0x000ea20000300800 */
[----:B----4-:R-:W-:Y:S02]  /*78ff0*/  F2FP.F16.E4M3.UNPACK_B R2, R20.H1 ;  /* 0x00000014ff02723e */ /* 0x010fe400030006ff */
[----:B-----5:R-:W-:Y:S01]  /*79000*/  F2FP.F16.E4M3.UNPACK_B R3, R21.H1 ;  /* 0x00000015ff03723e */ /* 0x020fe200030006ff */
[----:B------:R-:W4:Y:S04]  /*79010*/  LDL.LU R27, [R1+0x190] ;  /* 0x00019000011b7983 */ /* 0x000f280000300800 */
[----:B------:R-:W5:Y:S04]  /*79020*/  LDL.LU R26, [R1+0x194] ;  /* 0x00019400011a7983 */ /* 0x000f680000300800 */
[----:B------:R-:W4:Y:S04]  /*79030*/  LDL.LU R25, [R1+0x180] ;  /* 0x0001800001197983 */ /* 0x000f280000300800 */
[----:B------:R-:W4:Y:S01]  /*79040*/  LDL.LU R24, [R1+0x184] ;  /* 0x0001840001187983 */ /* 0x000f220000300800 */
[----:B---3--:R-:W-:Y:S01]  /*79050*/  HMMA.16816.F32 R8, R12, R2, R8 ;  /* 0x000000020c08723c */ /* 0x008fe20000001808 */
[----:B------:R-:W-:-:S02]  /*79060*/  F2FP.F16.E4M3.UNPACK_B R2, R22.H1 ;  /* 0x00000016ff02723e */ /* 0x000fc400030006ff */
[----:B------:R-:W-:-:S07]  /*79070*/  F2FP.F16.E4M3.UNPACK_B R3, R23.H1 ;  /* 0x00000017ff03723e */ /* 0x000fce00030006ff */
[----:B--2---:R-:W-:Y:S09]  /*79080*/  HMMA.16816.F32 R20, R12, R2, R16 ;  /* 0x000000020c14723c */ /* 0x004ff20000001810 */
[----:B------:R0:W-:Y:S04]  /*79090*/  STL [R1+0x3bdc], R8 ;  /* 0x003bdc0801007387 */ /* 0x0001e80000100800 */
[----:B------:R1:W-:Y:S04]  /*790a0*/  STL [R1+0x3bd8], R9 ;  /* 0x003bd80901007387 */ /* 0x0003e80000100800 */
[----:B------:R2:W-:Y:S04]  /*790b0*/  STL [R1+0x3bd4], R10 ;  /* 0x003bd40a01007387 */ /* 0x0005e80000100800 */
[----:B------:R3:W-:Y:S04]  /*790c0*/  STL [R1+0x3bd0], R11 ;  /* 0x003bd00b01007387 */ /* 0x0007e80000100800 */
[----:B0-----:R-:W4:Y:S04]  /*790d0*/  LDL.LU R8, [R1+0x50] ;  /* 0x0000500001087983 */ /* 0x001f280000300800 */
[----:B-1----:R-:W4:Y:S04]  /*790e0*/  LDL.LU R9, [R1+0x54] ;  /* 0x0000540001097983 */ /* 0x002f280000300800 */
[----:B--2---:R-:W4:Y:S04]  /*790f0*/  LDL.LU R10, [R1+0x58] ;  /* 0x00005800010a7983 */ /* 0x004f280000300800 */
[----:B---3--:R-:W4:Y:S04]  /*79100*/  LDL.LU R11, [R1+0x5c] ;  /* 0x00005c00010b7983 */ /* 0x008f280000300800 */
[----:B------:R-:W2:Y:S04]  /*79110*/  LDL.LU R2, [R1+0x110] ;  /* 0x0001100001027983 */ /* 0x000ea80000300800 */
[----:B------:R-:W3:Y:S04]  /*79120*/  LDL.LU R3, [R1+0x114] ;  /* 0x0001140001037983 */ /* 0x000ee80000300800 */
[----:B------:R-:W4:Y:S04]  /*79130*/  LDL.LU R16, [R1+0x10] ;  /* 0x0000100001107983 */ /* 0x000f280000300800 */
[----:B------:R-:W4:Y:S04]  /*79140*/  LDL.LU R17, [R1+0x14] ;  /* 0x0000140001117983 */ /* 0x000f280000300800 */
[----:B------:R-:W4:Y:S04]  /*79150*/  LDL.LU R18, [R1+0x18] ;  /* 0x0000180001127983 */ /* 0x000f280000300800 */
[----:B------:R-:W4:Y:S04]  /*79160*/  LDL.LU R19, [R1+0x1c] ;  /* 0x00001c0001137983 */ /* 0x000f280000300800 */
[----:B------:R0:W-:Y:S04]  /*79170*/  STL [R1+0x3be0], R23 ;  /* 0x003be01701007387 */ /* 0x0001e80000100800 */
[----:B0-----:R-:W5:Y:S01]  /*79180*/  LDL.LU R23, [R1+0x1a4] ;  /* 0x0001a40001177983 */ /* 0x001f620000300800 */
[----:B--2---:R-:W-:-:S02]  /*79190*/  F2FP.F16.E4M3.UNPACK_B R2, R2.H1 ;  /* 0x00000002ff02723e */ /* 0x004fc400030006ff */
[----:B---3--:R-:W-:-:S07]  /*791a0*/  F2FP.F16.E4M3.UNPACK_B R3, R3.H1 ;  /* 0x00000003ff03723e */ /* 0x008fce00030006ff */
[----:B----4-:R-:W-:Y:S01]  /*791b0*/  HMMA.16816.F32 R16, R12, R2, R16 ;  /* 0x000000020c10723c */ /* 0x010fe20000001810 */
[----:B------:R-:W2:Y:S04]  /*791c0*/  LDL.LU R2, [R1+0xf0] ;  /* 0x0000f00001027983 */ /* 0x000ea80000300800 */
[----:B------:R-:W3:-:S14]  /*791d0*/  LDL.LU R3, [R1+0xf4] ;  /* 0x0000f40001037983 */ /* 0x000edc0000300800 */
[----:B------:R0:W-:Y:S04]  /*791e0*/  STL [R1+0x3bcc], R16 ;  /* 0x003bcc1001007387 */ /* 0x0001e80000100800 */
[----:B0-----:R-:W4:Y:S04]  /*791f0*/  LDL.LU R16, [R1+0x1a0] ;  /* 0x0001a00001107983 */ /* 0x001f280000300800 */
[----:B------:R-:W-:Y:S04]  /*79200*/  STL [R1+0x3bc8], R17 ;  /* 0x003bc81101007387 */ /* 0x000fe80000100800 */
[----:B------:R-:W-:Y:S04]  /*79210*/  STL [R1+0x3bc4], R18 ;  /* 0x003bc41201007387 */ /* 0x000fe80000100800 */
[----:B------:R-:W-:Y:S01]  /*79220*/  STL [R1+0x3bc0], R19 ;  /* 0x003bc01301007387 */ /* 0x000fe20000100800 */
[----:B--2---:R-:W-:-:S02]  /*79230*/  F2FP.F16.E4M3.UNPACK_B R2, R2.H1 ;  /* 0x00000002ff02723e */ /* 0x004fc400030006ff */
[----:B---3--:R-:W-:-:S07]  /*79240*/  F2FP.F16.E4M3.UNPACK_B R3, R3.H1 ;  /* 0x00000003ff03723e */ /* 0x008fce00030006ff */
[----:B------:R-:W-:-:S15]  /*79250*/  HMMA.16816.F32 R4, R12, R2, R4 ;  /* 0x000000020c04723c */ /* 0x000fde0000001804 */
[----:B------:R-:W-:-:S04]  /*79260*/  NOP ;  /* 0x0000000000007918 */ /* 0x000fc80000000000 */
[----:B------:R-:W-:Y:S04]  /*79270*/  STL.64 [R1+0x20], R4 ;  /* 0x0000200401007387 */ /* 0x000fe80000100a00 */
[----:B------:R0:W-:Y:S04]  /*79280*/  STL.64 [R1+0x28], R6 ;  /* 0x0000280601007387 */ /* 0x0001e80000100a00 */
[----:B0-----:R-:W2:Y:S04]  /*79290*/  LDL.LU.64 R6, [R1+0x3c80] ;  /* 0x003c800001067983 */ /* 0x001ea80000300a00 */
[----:B------:R-:W2:Y:S01]  /*792a0*/  LDL.LU.64 R4, [R1+0x3c78] ;  /* 0x003c780001047983 */ /* 0x000ea20000300a00 */
[----:B----4-:R-:W-:-:S02]  /*792b0*/  F2FP.F16.E4M3.UNPACK_B R2, R16.H1 ;  /* 0x00000010ff02723e */ /* 0x010fc400030006ff */
[----:B-----5:R-:W-:-:S07]  /*792c0*/  F2FP.F16.E4M3.UNPACK_B R3, R23.H1 ;  /* 0x00000017ff03723e */ /* 0x020fce00030006ff */
[----:B------:R-:W-:Y:S01]  /*792d0*/  HMMA.16816.F32 R16, R12, R2, R8 ;  /* 0x000000020c10723c */ /* 0x000fe20000001808 */
[----:B------:R-:W-:Y:S02]  /*792e0*/  F2FP.F16.E4M3.UNPACK_B R2, R27.H1 ;  /* 0x0000001bff02723e */ /* 0x000fe400030006ff */
[----:B------:R-:W-:-:S15]  /*792f0*/  F2FP.F16.E4M3.UNPACK_B R3, R26.H1 ;  /* 0x0000001aff03723e */ /* 0x000fde00030006ff */
[----:B------:R-:W-:Y:S01]  /*79300*/  NOP ;  /* 0x0000000000007918 */ /* 0x000fe20000000000 */
[----:B------:R-:W-:Y:S02]  /*79310*/  IMAD.MOV.U32 R10, RZ, RZ, R18 ;  /* 0x000000ffff0a7224 */ /* 0x000fe400078e0012 */
[----:B------:R-:W-:Y:S02]  /*79320*/  IMAD.MOV.U32 R11, RZ, RZ, R19 ;  /* 0x000000ffff0b7224 */ /* 0x000fe400078e0013 */
[----:B------:R-:W-:Y:S02]  /*79330*/  IMAD.MOV.U32 R8, RZ, RZ, R16 ;  /* 0x000000ffff087224 */ /* 0x000fe400078e0010 */
[----:B------:R-:W-:Y:S01]  /*79340*/  IMAD.MOV.U32 R9, RZ, RZ, R17 ;  /* 0x000000ffff097224 */ /* 0x000fe200078e0011 */
[----:B------:R-:W-:Y:S04]  /*79350*/  STL.64 [R1+0x3c10], R10 ;  /* 0x003c100a01007387 */ /* 0x000fe80000100a00 */
[----:B------:R-:W-:Y:S01]  /*79360*/  STL.64 [R1+0x3c08], R8 ;  /* 0x003c080801007387 */ /* 0x000fe20000100a00 */
[----:B--2---:R-:W-:-:S15]  /*79370*/  HMMA.16816.F32 R4, R12, R2, R4 ;  /* 0x000000020c04723c */ /* 0x004fde0000001804 */
[----:B------:R-:W-:-:S04]  /*79380*/  NOP ;  /* 0x0000000000007918 */ /* 0x000fc80000000000 */
[----:B------:R0:W-:Y:S04]  /*79390*/  STL.64 [R1+0x50], R4 ;  /* 0x0000500401007387 */ /* 0x0001e80000100a00 */
[----:B------:R1:W-:Y:S04]  /*793a0*/  STL.64 [R1+0x58], R6 ;  /* 0x0000580601007387 */ /* 0x0003e80000100a00 */
[----:B0-----:R-:W2:Y:S04]  /*793b0*/  LDL.LU R4, [R1] ;  /* 0x0000000001047983 */ /* 0x001ea80000300800 */
[----:B------:R-:W2:Y:S04]  /*793c0*/  LDL.LU R5, [R1+0x4] ;  /* 0x0000040001057983 */ /* 0x000ea80000300800 */
[----:B-1----:R-:W3:Y:S04]  /*793d0*/  LDL.LU R6, [R1+0x8] ;  /* 0x0000080001067983 */ /* 0x002ee80000300800 */
        /* <DEDUP_REMOVED lines=13> */
[----:B------:R-:W4:Y:S04]  /*794b0*/  LDL.LU R16, [R1+0xa0] ;  /* 0x0000a00001107983 */ /* 0x000f280000300800 */
[----:B------:R-:W4:Y:S04]  /*794c0*/  LDL.LU R17, [R1+0xa4] ;  /* 0x0000a40001117983 */ /* 0x000f280000300800 */
        /* <DEDUP_REMOVED lines=20> */
[----:B------:R-:W-:-:S02]  /*79610*/  F2FP.F16.E4M3.UNPACK_B R2, R25.H1 ;  /* 0x00000019ff02723e */ /* 0x000fc400030006ff */
[----:B------:R-:W-:Y:S01]  /*79620*/  F2FP.F16.E4M3.UNPACK_B R3, R24.H1 ;  /* 0x00000018ff03723e */ /* 0x000fe200030006ff */
[----:B------:R-:W-:Y:S02]  /*79630*/  IMAD.MOV.U32 R11, RZ, RZ, R0 ;  /* 0x000000ffff0b7224 */ /* 0x000fe400078e0000 */
[----:B------:R-:W-:Y:S02]  /*79640*/  IMAD.MOV.U32 R10, RZ, RZ, R28 ;  /* 0x000000ffff0a7224 */ /* 0x000fe400078e001c */
[----:B------:R-:W-:Y:S01]  /*79650*/  IMAD.MOV.U32 R9, RZ, RZ, R29 ;  /* 0x000000ffff097224 */ /* 0x000fe200078e001d */
[----:B---3--:R-:W-:Y:S04]  /*79660*/  STL.64 [R1+0x3c70], R6 ;  /* 0x003c700601007387 */ /* 0x008fe80000100a00 */
[----:B--2---:R4:W-:Y:S04]  /*79670*/  STL.64 [R1+0x3c68], R4 ;  /* 0x003c680401007387 */ /* 0x0049e80000100a00 */
[----:B------:R-:W2:Y:S04]  /*79680*/  LDL.LU R8, [R1+0x40] ;  /* 0x0000400001087983 */ /* 0x000ea80000300800 */
[----:B------:R-:W3:Y:S04]  /*79690*/  LDL.LU R24, [R1+0xdcc] ;  /* 0x000dcc0001187983 */ /* 0x000ee80000300800 */
[----:B------:R-:W3:Y:S04]  /*796a0*/  LDL.LU R0, [R1+0xdc4] ;  /* 0x000dc40001007983 */ /* 0x000ee80000300800 */
[----:B------:R-:W5:Y:S04]  /*796b0*/  LDL.LU R25, [R1+0xdec] ;  /* 0x000dec0001197983 */ /* 0x000f680000300800 */
[----:B------:R-:W5:Y:S04]  /*796c0*/  LDL.LU R28, [R1+0xde8] ;  /* 0x000de800011c7983 */ /* 0x000f680000300800 */
[----:B------:R-:W2:Y:S04]  /*796d0*/  LDL.LU R26, [R1+0xddc] ;  /* 0x000ddc00011a7983 */ /* 0x000ea80000300800 */
[----:B------:R-:W2:Y:S04]  /*796e0*/  LDL.LU R29, [R1+0xdd8] ;  /* 0x000dd800011d7983 */ /* 0x000ea80000300800 */
[----:B------:R-:W2:Y:S04]  /*796f0*/  LDL.LU R27, [R1+0xdf8] ;  /* 0x000df800011b7983 */ /* 0x000ea80000300800 */
[----:B------:R-:W2:Y:S01]  /*79700*/  LDL.LU R23, [R1+0xdf4] ;  /* 0x000df40001177983 */ /* 0x000ea20000300800 */
[----:B----4-:R-:W-:-:S15]  /*79710*/  HMMA.16816.F32 R4, R12, R2, R16 ;  /* 0x000000020c04723c */ /* 0x010fde0000001810 */
[----:B------:R-:W-:-:S04]  /*79720*/  NOP ;  /* 0x0000000000007918 */ /* 0x000fc80000000000 */
[----:B------:R-:W-:Y:S02]  /*79730*/  IMAD.MOV.U32 R18, RZ, RZ, R6 ;  /* 0x000000ffff127224 */ /* 0x000fe400078e0006 */
[----:B------:R-:W-:Y:S02]  /*79740*/  IMAD.MOV.U32 R19, RZ, RZ, R7 ;  /* 0x000000ffff137224 */ /* 0x000fe400078e0007 */
[----:B------:R-:W-:Y:S02]  /*79750*/  IMAD.MOV.U32 R16, RZ, RZ, R4 ;  /* 0x000000ffff107224 */ /* 0x000fe400078e0004 */
[----:B------:R-:W-:Y:S01]  /*79760*/  IMAD.MOV.U32 R17, RZ, RZ, R5 ;  /* 0x000000ffff117224 */ /* 0x000fe200078e0005 */
[----:B------:R-:W4:Y:S04]  /*79770*/  LDL.LU.64 R6, [R1+0x3c70] ;  /* 0x003c700001067983 */ /* 0x000f280000300a00 */
[----:B------:R-:W4:Y:S04]  /*79780*/  LDL.LU.64 R4, [R1+0x3c68] ;  /* 0x003c680001047983 */ /* 0x000f280000300a00 */
[----:B------:R-:W2:Y:S04]  /*79790*/  LDL.LU R2, [R1+0x170] ;  /* 0x0001700001027983 */ /* 0x000ea80000300800 */
[----:B------:R-:W3:Y:S01]  /*797a0*/  LDL.LU R3, [R1+0x174] ;  /* 0x0001740001037983 */ /* 0x000ee20000300800 */
[----:B--2---:R-:W-:-:S02]  /*797b0*/  F2FP.F16.E4M3.UNPACK_B R2, R2.H1 ;  /* 0x00000002ff02723e */ /* 0x004fc400030006ff */
[----:B---3--:R-:W-:-:S07]  /*797c0*/  F2FP.F16.E4M3.UNPACK_B R3, R3.H1 ;  /* 0x00000003ff03723e */ /* 0x008fce00030006ff */
[----:B----4-:R-:W-:-:S15]  /*797d0*/  HMMA.16816.F32 R4, R12, R2, R4 ;  /* 0x000000020c04723c */ /* 0x010fde0000001804 */
[----:B------:R-:W-:-:S04]  /*797e0*/  NOP ;  /* 0x0000000000007918 */ /* 0x000fc80000000000 */
[----:B------:R-:W-:Y:S04]  /*797f0*/  STL.64 [R1+0x80], R4 ;  /* 0x0000800401007387 */ /* 0x000fe80000100a00 */
[----:B------:R0:W-:Y:S04]  /*79800*/  STL.64 [R1+0x88], R6 ;  /* 0x0000880601007387 */ /* 0x0001e80000100a00 */
[----:B0-----:R-:W2:Y:S04]  /*79810*/  LDL.LU.64 R6, [R1+0x3c60] ;  /* 0x003c600001067983 */ /* 0x001ea80000300a00 */
[----:B------:R-:W2:Y:S04]  /*79820*/  LDL.LU.64 R4, [R1+0x3c58] ;  /* 0x003c580001047983 */ /* 0x000ea80000300a00 */
[----:B------:R-:W3:Y:S04]  /*79830*/  LDL.LU R2, [R1+0x160] ;  /* 0x0001600001027983 */ /* 0x000ee80000300800 */
[----:B------:R-:W4:Y:S01]  /*79840*/  LDL.LU R3, [R1+0x164] ;  /* 0x0001640001037983 */ /* 0x000f220000300800 */
[----:B---3--:R-:W-:-:S02]  /*79850*/  F2FP.F16.E4M3.UNPACK_B R2, R2.H1 ;  /* 0x00000002ff02723e */ /* 0x008fc400030006ff */
[----:B----4-:R-:W-:-:S07]  /*79860*/  F2FP.F16.E4M3.UNPACK_B R3, R3.H1 ;  /* 0x00000003ff03723e */ /* 0x010fce00030006ff */
[----:B--2---:R-:W-:-:S15]  /*79870*/  HMMA.16816.F32 R4, R12, R2, R4 ;  /* 0x000000020c04723c */ /* 0x004fde0000001804 */
        /* <DEDUP_REMOVED lines=39> */
[----:B------:R-:W-:-:S15]  /*79af0*/  HMMA.16816.F32 R8, R12, R2, R8 ;  /* 0x000000020c08723c */ /* 0x000fde0000001808 */
[----:B------:R-:W-:-:S04]  /*79b00*/  NOP ;  /* 0x0000000000007918 */ /* 0x000fc80000000000 */
[----:B------:R-:W-:Y:S04]  /*79b10*/  STL.64 [R1+0xa0], R8 ;  /* 0x0000a00801007387 */ /* 0x000fe80000100a00 */
[----:B------:R0:W-:Y:S04]  /*79b20*/  STL.64 [R1+0xa8], R10 ;  /* 0x0000a80a01007387 */ /* 0x0001e80000100a00 */
[----:B0-----:R-:W3:Y:S04]  /*79b30*/  LDL.LU.64 R10, [R1+0x3c10] ;  /* 0x003c1000010a7983 */ /* 0x001ee80000300a00 */
[----:B------:R-:W4:Y:S04]  /*79b40*/  LDL.LU.64 R8, [R1+0x3c08] ;  /* 0x003c080001087983 */ /* 0x000f280000300a00 */
[----:B------:R-:W2:Y:S04]  /*79b50*/  LDL.LU R2, [R1+0x1f0] ;  /* 0x0001f00001027983 */ /* 0x000ea80000300800 */
[----:B------:R-:W3:Y:S01]  /*79b60*/  LDL.LU R3, [R1+0x1f4] ;  /* 0x0001f40001037983 */ /* 0x000ee20000300800 */
[----:B------:R-:W-:-:S02]  /*79b70*/  IMAD R0, R0, 0x100, R24 ;  /* 0x0000010000007824 */ /* 0x000fc400078e0218 */
[----:B-----5:R-:W-:Y:S02]  /*79b80*/  IMAD R28, R28, 0x100, R25 ;  /* 0x000001001c1c7824 */ /* 0x020fe400078e0219 */
[----:B------:R-:W-:Y:S02]  /*79b90*/  IMAD R29, R29, 0x100, R26 ;  /* 0x000001001d1d7824 */ /* 0x000fe400078e021a */
[----:B------:R-:W-:Y:S01]  /*79ba0*/  IMAD R23, R23, 0x100, R27 ;  /* 0x0000010017177824 */ /* 0x000fe200078e021b */
[----:B--2---:R-:W-:Y:S02]  /*79bb0*/  F2FP.F16.E4M3.UNPACK_B R2, R2.H1 ;  /* 0x00000002ff02723e */ /* 0x004fe400030006ff */
        /* <DEDUP_REMOVED lines=8> */
[----:B------:R-:W5:Y:S04]  /*79c40*/  LDL.LU R3, [R1+0x1e4] ;  /* 0x0001e40001037983 */ /* 0x000f680000300800 */
[----:B------:R-:W2:Y:S04]  /*79c50*/  LDL.LU R24, [R1+0x3bf0] ;  /* 0x003bf00001187983 */ /* 0x000ea80000300800 */
[----:B------:R-:W2:Y:S04]  /*79c60*/  LDL.LU R25, [R1+0x3bec] ;  /* 0x003bec0001197983 */ /* 0x000ea80000300800 */
[----:B------:R-:W2:Y:S04]  /*79c70*/  LDL.LU R26, [R1+0x3be8] ;  /* 0x003be800011a7983 */ /* 0x000ea80000300800 */
[----:B------:R-:W2:Y:S01]  /*79c80*/  LDL.LU R27, [R1+0x3be4] ;  /* 0x003be400011b7983 */ /* 0x000ea20000300800 */
[----:B---3--:R-:W-:-:S02]  /*79c90*/  F2FP.F16.E4M3.UNPACK_B R2, R2.H1 ;  /* 0x00000002ff02723e */ /* 0x008fc400030006ff */
[----:B-----5:R-:W-:-:S07]  /*79ca0*/  F2FP.F16.E4M3.UNPACK_B R3, R3.H1 ;  /* 0x00000003ff03723e */ /* 0x020fce00030006ff */
[----:B--2---:R-:W-:Y:S01]  /*79cb0*/  HMMA.16816.F32 R12, R12, R2, R24 ;  /* 0x000000020c0c723c */ /* 0x004fe20000001818 */
[----:B------:R-:W2:Y:S04]  /*79cc0*/  LDL R24, [R1+0x208] ;  /* 0x0002080001187983 */ /* 0x000ea80000100800 */
[----:B------:R-:W3:-:S14]  /*79cd0*/  LDL R25, [R1+0x20c] ;  /* 0x00020c0001197983 */ /* 0x000edc0000100800 */
[----:B------:R0:W-:Y:S04]  /*79ce0*/  STL.64 [R1], R12 ;  /* 0x0000000c01007387 */ /* 0x0001e80000100a00 */
[----:B------:R1:W-:Y:S04]  /*79cf0*/  STL.64 [R1+0x8], R14 ;  /* 0x0000080e01007387 */ /* 0x0003e80000100a00 */
[----:B------:R-:W5:Y:S04]  /*79d00*/  LDL R26, [R1+0x1d8] ;  /* 0x0001d800011a7983 */ /* 0x000f680000100800 */
[----:B------:R-:W5:Y:S01]  /*79d10*/  LDL R27, [R1+0x1dc] ;  /* 0x0001dc00011b7983 */ /* 0x000f620000100800 */
[----:B0-----:R-:W-:-:S02]  /*79d20*/  F2FP.F16.E4M3.UNPACK_B R12, R0 ;  /* 0x00000000ff0c723e */ /* 0x001fc400020006ff */
[----:B-1----:R-:W-:Y:S02]  /*79d30*/  F2FP.F16.E4M3.UNPACK_B R14, R28 ;  /* 0x0000001cff0e723e */ /* 0x002fe400020006ff */
[----:B------:R-:W-:Y:S02]  /*79d40*/  F2FP.F16.E4M3.UNPACK_B R13, R29 ;  /* 0x0000001dff0d723e */ /* 0x000fe400020006ff */
[----:B------:R-:W-:Y:S02]  /*79d50*/  F2FP.F16.E4M3.UNPACK_B R15, R23 ;  /* 0x00000017ff0f723e */ /* 0x000fe400020006ff */
[----:B------:R-:W5:Y:S01]  /*79d60*/  LDL.LU R23, [R1+0x3be0] ;  /* 0x003be00001177983 */ /* 0x000f620000300800 */
[----:B--2---:R-:W-:Y:S02]  /*79d70*/  F2FP.F16.E4M3.UNPACK_B R2, R24 ;  /* 0x00000018ff02723e */ /* 0x004fe400020006ff */
[----:B---3--:R-:W-:-:S07]  /*79d80*/  F2FP.F16.E4M3.UNPACK_B R3, R25 ;  /* 0x00000019ff03723e */ /* 0x008fce00020006ff */
[----:B------:R-:W-:Y:S01]  /*79d90*/  HMMA.16816.F32 R4, R12, R2, R4 ;  /* 0x000000020c04723c */ /* 0x000fe20000001804 */
[----:B----4-:R-:W-:Y:S02]  /*79da0*/  IMAD.MOV.U32 R24, RZ, RZ, R8 ;  /* 0x000000ffff187224 */ /* 0x010fe400078e0008 */
[----:B------:R-:W-:Y:S01]  /*79db0*/  IMAD.MOV.U32 R25, RZ, RZ, R9 ;  /* 0x000000ffff197224 */ /* 0x000fe200078e0009 */
[----:B-----5:R-:W-:Y:S02]  /*79dc0*/  F2FP.F16.E4M3.UNPACK_B R2, R26 ;  /* 0x0000001aff02723e */ /* 0x020fe400020006ff */
[----:B------:R-:W-:Y:S01]  /*79dd0*/  F2FP.F16.E4M3.UNPACK_B R3, R27 ;  /* 0x0000001bff03723e */ /* 0x000fe200020006ff */
[----:B------:R-:W-:Y:S02]  /*79de0*/  IMAD.MOV.U32 R26, RZ, RZ, R10 ;  /* 0x000000ffff1a7224 */ /* 0x000fe400078e000a */
[----:B------:R-:W-:-:S10]  /*79df0*/  IMAD.MOV.U32 R27, RZ, RZ, R11 ;  /* 0x000000ffff1b7224 */ /* 0x000fd400078e000b */
[----:B------:R0:W-:Y:S04]  /*79e00*/  STL.64 [R1+0x10], R4 ;  /* 0x0000100401007387 */ /* 0x0001e80000100a00 */
[----:B------:R1:W-:Y:S04]  /*79e10*/  STL.64 [R1+0x18], R6 ;  /* 0x0000180601007387 */ /* 0x0003e80000100a00 */
[----:B------:R-:W2:Y:S04]  /*79e20*/  LDL.LU R8, [R1+0x3bdc] ;  /* 0x003bdc0001087983 */ /* 0x000ea80000300800 */
[----:B------:R-:W2:Y:S04]  /*79e30*/  LDL.LU R9, [R1+0x3bd8] ;  /* 0x003bd80001097983 */ /* 0x000ea80000300800 */
[----:B------:R-:W2:Y:S04]  /*79e40*/  LDL.LU R10, [R1+0x3bd4] ;  /* 0x003bd400010a7983 */ /* 0x000ea80000300800 */
[----:B------:R-:W2:Y:S04]  /*79e50*/  LDL.LU R11, [R1+0x3bd0] ;  /* 0x003bd000010b7983 */ /* 0x000ea80000300800 */
[----:B0-----:R-:W3:Y:S04]  /*79e60*/  LDL.LU R4, [R1+0x20] ;  /* 0x0000200001047983 */ /* 0x001ee80000300800 */
[----:B------:R-:W3:Y:S04]  /*79e70*/  LDL.LU R5, [R1+0x24] ;  /* 0x0000240001057983 */ /* 0x000ee80000300800 */
[----:B-1----:R-:W3:Y:S04]  /*79e80*/  LDL.LU R6, [R1+0x28] ;  /* 0x0000280001067983 */ /* 0x002ee80000300800 */
[----:B------:R-:W3:Y:S04]  /*79e90*/  LDL.LU R7, [R1+0x2c] ;  /* 0x00002c0001077983 */ /* 0x000ee80000300800 */
[----:B------:R-:W4:Y:S04]  /*79ea0*/  LDL R29, [R1+0x19c] ;  /* 0x00019c00011d7983 */ /* 0x000f280000100800 */
[----:B------:R-:W5:Y:S04]  /*79eb0*/  LDL R28, [R1+0x188] ;  /* 0x00018800011c7983 */ /* 0x000f680000100800 */
[----:B------:R-:W3:Y:S01]  /*79ec0*/  LDL R0, [R1+0x18c] ;  /* 0x00018c0001007983 */ /* 0x000ee20000100800 */
[----:B--2---:R-:W-:Y:S03]  /*79ed0*/  HMMA.16816.F32 R8, R12, R2, R8 ;  /* 0x000000020c08723c */ /* 0x004fe60000001808 */
[----:B------:R-:W2:Y:S04]  /*79ee0*/  LDL R2, [R1+0x1b8] ;  /* 0x0001b80001027983 */ /* 0x000ea80000100800 */
[----:B------:R-:W3:-:S12]  /*79ef0*/  LDL R3, [R1+0x1bc] ;  /* 0x0001bc0001037983 */ /* 0x000ed80000100800 */
[----:B------:R-:W-:Y:S04]  /*79f00*/  STL.64 [R1+0x3b30], R10 ;  /* 0x003b300a01007387 */ /* 0x000fe80000100a00 */
[----:B------:R0:W-:Y:S02]  /*79f10*/  STL.64 [R1+0x3b28], R8 ;  /* 0x003b280801007387 */ /* 0x0001e40000100a00 */
[----:B0-----:R-:W-:Y:S02]  /*79f20*/  IMAD.MOV.U32 R8, RZ, RZ, R16 ;  /* 0x000000ffff087224 */ /* 0x001fe400078e0010 */
[----:B------:R-:W-:Y:S01]  /*79f30*/  IMAD.MOV.U32 R9, RZ, RZ, R17 ;  /* 0x000000ffff097224 */ /* 0x000fe200078e0011 */
[----:B------:R-:W4:Y:S04]  /*79f40*/  LDL.LU R16, [R1+0x3bcc] ;  /* 0x003bcc0001107983 */ /* 0x000f280000300800 */
[----:B------:R-:W4:Y:S01]  /*79f50*/  LDL.LU R17, [R1+0x3bc8] ;  /* 0x003bc80001117983 */ /* 0x000f220000300800 */
[----:B------:R-:W-:-:S02]  /*79f60*/  IMAD.MOV.U32 R10, RZ, RZ, R18 ;  /* 0x000000ffff0a7224 */ /* 0x000fc400078e0012 */
[----:B------:R-:W-:Y:S01]  /*79f70*/  IMAD.MOV.U32 R11, RZ, RZ, R19 ;  /* 0x000000ffff0b7224 */ /* 0x000fe200078e0013 */
[----:B------:R-:W4:Y:S04]  /*79f80*/  LDL.LU R18, [R1+0x3bc4] ;  /* 0x003bc40001127983 */ /* 0x000f280000300800 */
[----:B------:R-:W4:Y:S01]  /*79f90*/  LDL.LU R19, [R1+0x3bc0] ;  /* 0x003bc00001137983 */ /* 0x000f220000300800 */
[----:B--2---:R-:W-:Y:S02]  /*79fa0*/  F2FP.F16.E4M3.UNPACK_B R2, R2 ;  /* 0x00000002ff02723e */ /* 0x004fe400020006ff */
[----:B---3--:R-:W-:-:S07]  /*79fb0*/  F2FP.F16.E4M3.UNPACK_B R3, R3 ;  /* 0x00000003ff03723e */ /* 0x008fce00020006ff */
[----:B------:R-:W-:Y:S01]  /*79fc0*/  HMMA.16816.F32 R20, R12, R2, R20 ;  /* 0x000000020c14723c */ /* 0x000fe20000001814 */
[----:B------:R-:W2:Y:S04]  /*79fd0*/  LDL R2, [R1+0x118] ;  /* 0x0001180001027983 */ /* 0x000ea80000100800 */
[----:B------:R-:W3:-:S14]  /*79fe0*/  LDL R3, [R1+0x11c] ;  /* 0x00011c0001037983 */ /* 0x000edc0000100800 */
[----:B------:R0:W-:Y:S04]  /*79ff0*/  STL [R1+0x3b58], R20 ;  /* 0x003b581401007387 */ /* 0x0001e80000100800 */
[----:B------:R1:W-:Y:S04]  /*7a000*/  STL [R1+0x3b54], R21 ;  /* 0x003b541501007387 */ /* 0x0003e80000100800 */
[----:B------:R1:W-:Y:S04]  /*7a010*/  STL [R1+0x3b50], R22 ;  /* 0x003b501601007387 */ /* 0x0003e80000100800 */
[----:B------:R4:W-:Y:S04]  /*7a020*/  STL [R1+0x3b38], R23 ;  /* 0x003b381701007387 */ /* 0x0009e80000100800 */
[----:B0-----:R-:W5:Y:S04]  /*7a030*/  LDL.LU R20, [R1+0x50] ;  /* 0x0000500001147983 */ /* 0x001f680000300800 */
[----:B-1----:R-:W5:Y:S04]  /*7a040*/  LDL.LU R21, [R1+0x54] ;  /* 0x0000540001157983 */ /* 0x002f680000300800 */
[----:B------:R-:W5:Y:S04]  /*7a050*/  LDL.LU R22, [R1+0x58] ;  /* 0x0000580001167983 */ /* 0x000f680000300800 */
[----:B----4-:R-:W5:Y:S01]  /*7a060*/  LDL.LU R23, [R1+0x5c] ;  /* 0x00005c0001177983 */ /* 0x010f620000300800 */
[----:B--2---:R-:W-:-:S02]  /*7a070*/  F2FP.F16.E4M3.UNPACK_B R2, R2 ;  /* 0x00000002ff02723e */ /* 0x004fc400020006ff */
[----:B---3--:R-:W-:-:S07]  /*7a080*/  F2FP.F16.E4M3.UNPACK_B R3, R3 ;  /* 0x00000003ff03723e */ /* 0x008fce00020006ff */
[----:B------:R-:W-:Y:S01]  /*7a090*/  HMMA.16816.F32 R16, R12, R2, R16 ;  /* 0x000000020c10723c */ /* 0x000fe20000001810 */
[----:B------:R-:W2:Y:S04]  /*7a0a0*/  LDL R2, [R1+0xf8] ;  /* 0x0000f80001027983 */ /* 0x000ea80000100800 */
[----:B------:R-:W3:-:S14]  /*7a0b0*/  LDL R3, [R1+0xfc] ;  /* 0x0000fc0001037983 */ /* 0x000edc0000100800 */
[----:B------:R0:W-:Y:S04]  /*7a0c0*/  STL [R1+0x3b24], R16 ;  /* 0x003b241001007387 */ /* 0x0001e80000100800 */
[----:B0-----:R-:W4:Y:S04]  /*7a0d0*/  LDL R16, [R1+0x198] ;  /* 0x0001980001107983 */ /* 0x001f280000100800 */
[----:B------:R0:W-:Y:S04]  /*7a0e0*/  STL [R1+0x3b20], R17 ;  /* 0x003b201101007387 */ /* 0x0001e80000100800 */
[----:B0-----:R-:W4:Y:S04]  /*7a0f0*/  LDL R17, [R1+0x1ac] ;  /* 0x0001ac0001117983 */ /* 0x001f280000100800 */
[----:B------:R0:W-:Y:S04]  /*7a100*/  STL [R1+0x3b1c], R18 ;  /* 0x003b1c1201007387 */ /* 0x0001e80000100800 */
[----:B0-----:R-:W5:Y:S04]  /*7a110*/  LDL R18, [R1+0x1a8] ;  /* 0x0001a80001127983 */ /* 0x001f680000100800 */
[----:B------:R-:W-:Y:S01]  /*7a120*/  STL [R1+0x3b18], R19 ;  /* 0x003b181301007387 */ /* 0x000fe20000100800 */
[----:B--2---:R-:W-:-:S02]  /*7a130*/  F2FP.F16.E4M3.UNPACK_B R2, R2 ;  /* 0x00000002ff02723e */ /* 0x004fc400020006ff */
[----:B---3--:R-:W-:-:S07]  /*7a140*/  F2FP.F16.E4M3.UNPACK_B R3, R3 ;  /* 0x00000003ff03723e */ /* 0x008fce00020006ff */
[----:B------:R-:W-:Y:S01]  /*7a150*/  HMMA.16816.F32 R4, R12, R2, R4 ;  /* 0x000000020c04723c */ /* 0x000fe20000001804 */
[----:B----4-:R-:W-:Y:S02]  /*7a160*/  F2FP.F16.E4M3.UNPACK_B R3, R17 ;  /* 0x00000011ff03723e */ /* 0x010fe400020006ff */
[----:B-----5:R-:W-:-:S15]  /*7a170*/  F2FP.F16.E4M3.UNPACK_B R2, R18 ;  /* 0x00000012ff02723e */ /* 0x020fde00020006ff */
[----:B------:R-:W-:Y:S01]  /*7a180*/  NOP ;  /* 0x0000000000007918 */ /* 0x000fe20000000000 */
[----:B------:R-:W-:Y:S01]  /*7a190*/  STL.64 [R1+0x3b48], R6 ;  /* 0x003b480601007387 */ /* 0x000fe20000100a00 */
[C---:B------:R-:W-:Y:S01]  /*7a1a0*/  HMMA.16816.F32 R24, R12.reuse, R2, R24 ;  /* 0x000000020c18723c */ /* 0x040fe20000001818 */
[----:B------:R-:W-:Y:S02]  /*7a1b0*/  F2FP.F16.E4M3.UNPACK_B R2, R16 ;  /* 0x00000010ff02723e */ /* 0x000fe400020006ff */
[----:B------:R-:W-:Y:S01]  /*7a1c0*/  F2FP.F16.E4M3.UNPACK_B R3, R29 ;  /* 0x0000001dff03723e */ /* 0x000fe200020006ff */
[----:B------:R0:W-:Y:S06]  /*7a1d0*/  STL.64 [R1+0x3b40], R4 ;  /* 0x003b400401007387 */ /* 0x0001ec0000100a00 */
[----:B0-----:R-:W-:Y:S01]  /*7a1e0*/  HMMA.16816.F32 R4, R12, R2, R20 ;  /* 0x000000020c04723c */ /* 0x001fe20000001814 */
[----:B------:R-:W-:-:S02]  /*7a1f0*/  F2FP.F16.E4M3.UNPACK_B R2, R28 ;  /* 0x0000001cff02723e */ /* 0x000fc400020006ff */
[----:B------:R-:W-:-:S06]  /*7a200*/  F2FP.F16.E4M3.UNPACK_B R3, R0 ;  /* 0x00000000ff03723e */ /* 0x000fcc00020006ff */
[----:B------:R-:W-:Y:S10]  /*7a210*/  STL [R1+0x3b5c], R27 ;  /* 0x003b5c1b01007387 */ /* 0x000ff40000100800 */
[----:B------:R-:W-:Y:S04]  /*7a220*/  STL.64 [R1+0x30], R4 ;  /* 0x0000300401007387 */ /* 0x000fe80000100a00 */
[----:B------:R0:W-:Y:S02]  /*7a230*/  STL.64 [R1+0x38], R6 ;  /* 0x0000380601007387 */ /* 0x0001e40000100a00 */
[----:B0-----:R-:W-:-:S15]  /*7a240*/  HMMA.16816.F32 R4, R12, R2, R8 ;  /* 0x000000020c04723c */ /* 0x001fde0000001808 */
[----:B------:R-:W-:-:S04]  /*7a250*/  NOP ;  /* 0x0000000000007918 */ /* 0x000fc80000000000 */
[----:B------:R-:W-:Y:S02]  /*7a260*/  IMAD.MOV.U32 R18, RZ, RZ, R6 ;  /* 0x000000ffff127224 */ /* 0x000fe400078e0006 */
[----:B------:R-:W-:Y:S02]  /*7a270*/  IMAD.MOV.U32 R19, RZ, RZ, R7 ;  /* 0x000000ffff137224 */ /* 0x000fe400078e0007 */
[----:B------:R-:W-:Y:S02]  /*7a280*/  IMAD.MOV.U32 R16, RZ, RZ, R4 ;  /* 0x000000ffff107224 */ /* 0x000fe400078e0004 */
[----:B------:R-:W-:Y:S01]  /*7a290*/  IMAD.MOV.U32 R17, RZ, RZ, R5 ;  /* 0x000000ffff117224 */ /* 0x000fe200078e0005 */
[----:B------:R-:W-:Y:S04]  /*7a2a0*/  STL.64 [R1+0x3b68], R18 ;  /* 0x003b681201007387 */ /* 0x000fe80000100a00 */
[----:B------:R-:W-:Y:S04]  /*7a2b0*/  STL.64 [R1+0x3b60], R16 ;  /* 0x003b601001007387 */ /* 0x000fe80000100a00 */
[----:B------:R-:W2:Y:S04]  /*7a2c0*/  LDL.LU R4, [R1] ;  /* 0x0000000001047983 */ /* 0x000ea80000300800 */
        /* <DEDUP_REMOVED lines=11> */
[----:B------:R-:W5:Y:S04]  /*7a380*/  LDL.LU R10, [R1+0xe8] ;  /* 0x0000e800010a7983 */ /* 0x000f680000300800 */
[----:B------:R-:W5:Y:S04]  /*7a390*/  LDL.LU R11, [R1+0xec] ;  /* 0x0000ec00010b7983 */ /* 0x000f680000300800 */
[----:B-----5:R-:W-:Y:S04]  /*7a3a0*/  STL.64 [R1+0x3bb8], R10 ;  /* 0x003bb80a01007387 */ /* 0x020fe80000100a00 */
[----:B----4-:R0:W-:Y:S04]  /*7a3b0*/  STL.64 [R1+0x3bb0], R8 ;  /* 0x003bb00801007387 */ /* 0x0101e80000100a00 */
[----:B0-----:R-:W4:Y:S04]  /*7a3c0*/  LDL.LU R8, [R1+0x80] ;  /* 0x0000800001087983 */ /* 0x001f280000300800 */
[----:B------:R-:W4:Y:S04]  /*7a3d0*/  LDL.LU R9, [R1+0x84] ;  /* 0x0000840001097983 */ /* 0x000f280000300800 */
[----:B------:R-:W4:Y:S04]  /*7a3e0*/  LDL.LU R10, [R1+0x88] ;  /* 0x00008800010a7983 */ /* 0x000f280000300800 */
[----:B------:R-:W4:Y:S04]  /*7a3f0*/  LDL.LU R11, [R1+0x8c] ;  /* 0x00008c00010b7983 */ /* 0x000f280000300800 */
[----:B------:R-:W5:Y:S04]  /*7a400*/  LDL R2, [R1+0x178] ;  /* 0x0001780001027983 */ /* 0x000f680000100800 */
[----:B------:R-:W4:Y:S04]  /*7a410*/  LDL R3, [R1+0x17c] ;  /* 0x00017c0001037983 */ /* 0x000f280000100800 */
        /* <DEDUP_REMOVED lines=12> */
[----:B-----5:R-:W-:-:S02]  /*7a4e0*/  F2FP.F16.E4M3.UNPACK_B R2, R2 ;  /* 0x00000002ff02723e */ /* 0x020fc400020006ff */
[----:B----4-:R-:W-:-:S07]  /*7a4f0*/  F2FP.F16.E4M3.UNPACK_B R3, R3 ;  /* 0x00000003ff03723e */ /* 0x010fce00020006ff */
[----:B------:R-:W-:Y:S01]  /*7a500*/  HMMA.16816.F32 R8, R12, R2, R8 ;  /* 0x000000020c08723c */ /* 0x000fe20000001808 */
[----:B---3--:R-:W-:Y:S04]  /*7a510*/  STL.64 [R1+0x3ba8], R6 ;  /* 0x003ba80601007387 */ /* 0x008fe80000100a00 */
[----:B--2---:R0:W-:Y:S04]  /*7a520*/  STL.64 [R1+0x3ba0], R4 ;  /* 0x003ba00401007387 */ /* 0x0041e80000100a00 */
[----:B0-----:R-:W2:Y:S04]  /*7a530*/  LDL.LU R4, [R1+0xd0] ;  /* 0x0000d00001047983 */ /* 0x001ea80000300800 */
[----:B------:R-:W2:Y:S04]  /*7a540*/  LDL.LU R5, [R1+0xd4] ;  /* 0x0000d40001057983 */ /* 0x000ea80000300800 */
[----:B------:R-:W2:Y:S04]  /*7a550*/  LDL.LU R6, [R1+0xd8] ;  /* 0x0000d80001067983 */ /* 0x000ea80000300800 */
[----:B------:R-:W2:Y:S04]  /*7a560*/  LDL.LU R7, [R1+0xdc] ;  /* 0x0000dc0001077983 */ /* 0x000ea80000300800 */
[----:B------:R-:W3:Y:S04]  /*7a570*/  LDL.LU R16, [R1+0x40] ;  /* 0x0000400001107983 */ /* 0x000ee80000300800 */
[----:B------:R-:W3:Y:S04]  /*7a580*/  LDL.LU R17, [R1+0x44] ;  /* 0x0000440001117983 */ /* 0x000ee80000300800 */
[----:B------:R-:W3:Y:S04]  /*7a590*/  LDL.LU R18, [R1+0x48] ;  /* 0x0000480001127983 */ /* 0x000ee80000300800 */
[----:B------:R-:W3:Y:S04]  /*7a5a0*/  LDL.LU R19, [R1+0x4c] ;  /* 0x00004c0001137983 */ /* 0x000ee80000300800 */
[----:B------:R-:W4:Y:S04]  /*7a5b0*/  LDL.LU R27, [R1+0xf8c] ;  /* 0x000f8c00011b7983 */ /* 0x000f280000300800 */
[----:B------:R-:W4:Y:S04]  /*7a5c0*/  LDL.LU R0, [R1+0xf84] ;  /* 0x000f840001007983 */ /* 0x000f280000300800 */
[----:B------:R-:W5:Y:S04]  /*7a5d0*/  LDL.LU R20, [R1+0xfa8] ;  /* 0x000fa80001147983 */ /* 0x000f680000300800 */
[----:B------:R-:W5:Y:S04]  /*7a5e0*/  LDL.LU R28, [R1+0xfa0] ;  /* 0x000fa000011c7983 */ /* 0x000f680000300800 */
[----:B------:R-:W2:Y:S04]  /*7a5f0*/  LDL.LU R21, [R1+0xf9c] ;  /* 0x000f9c0001157983 */ /* 0x000ea80000300800 */
[----:B------:R-:W2:Y:S04]  /*7a600*/  LDL.LU R29, [R1+0xf98] ;  /* 0x000f9800011d7983 */ /* 0x000ea80000300800 */
[----:B------:R-:W2:Y:S04]  /*7a610*/  LDL.LU R22, [R1+0xfbc] ;  /* 0x000fbc0001167983 */ /* 0x000ea80000300800 */
[----:B------:R-:W2:Y:S04]  /*7a620*/  LDL.LU R23, [R1+0xfb4] ;  /* 0x000fb40001177983 */ /* 0x000ea80000300800 */
        /* <DEDUP_REMOVED lines=8> */
[----:B------:R-:W-:Y:S01]  /*7a6b0*/  HMMA.16816.F32 R8, R12, R2, R8 ;  /* 0x000000020c08723c */ /* 0x000fe20000001808 */
[----:B------:R-:W2:Y:S04]  /*7a6c0*/  LDL R2, [R1+0x158] ;  /* 0x0001580001027983 */ /* 0x000ea80000100800 */
[----:B------:R-:W3:-:S14]  /*7a6d0*/  LDL R3, [R1+0x15c] ;  /* 0x00015c0001037983 */ /* 0x000edc0000100800 */
[----:B------:R0:W-:Y:S04]  /*7a6e0*/  STL.64 [R1+0x80], R8 ;  /* 0x0000800801007387 */ /* 0x0001e80000100a00 */
[----:B------:R1:W-:Y:S04]  /*7a6f0*/  STL.64 [R1+0x88], R10 ;  /* 0x0000880a01007387 */ /* 0x0003e80000100a00 */
[----:B0-----:R-:W4:Y:S04]  /*7a700*/  LDL.LU R8, [R1+0x10] ;  /* 0x0000100001087983 */ /* 0x001f280000300800 */
[----:B------:R-:W4:Y:S04]  /*7a710*/  LDL.LU R9, [R1+0x14] ;  /* 0x0000140001097983 */ /* 0x000f280000300800 */
[----:B-1----:R-:W4:Y:S04]  /*7a720*/  LDL.LU R10, [R1+0x18] ;  /* 0x00001800010a7983 */ /* 0x002f280000300800 */
[----:B------:R-:W4:Y:S01]  /*7a730*/  LDL.LU R11, [R1+0x1c] ;  /* 0x00001c00010b7983 */ /* 0x000f220000300800 */
[----:B--2---:R-:W-:-:S02]  /*7a740*/  F2FP.F16.E4M3.UNPACK_B R2, R2 ;  /* 0x00000002ff02723e */ /* 0x004fc400020006ff */
[----:B---3--:R-:W-:-:S07]  /*7a750*/  F2FP.F16.E4M3.UNPACK_B R3, R3 ;  /* 0x00000003ff03723e */ /* 0x008fce00020006ff */
[----:B------:R-:W-:-:S15]  /*7a760*/  HMMA.16816.F32 R4, R12, R2, R4 ;  /* 0x000000020c04723c */ /* 0x000fde0000001804 */
[----:B------:R-:W-:-:S04]  /*7a770*/  NOP ;  /* 0x0000000000007918 */ /* 0x000fc80000000000 */
[----:B------:R-:W-:Y:S04]  /*7a780*/  STL.64 [R1+0x90], R4 ;  /* 0x0000900401007387 */ /* 0x000fe80000100a00 */
[----:B------:R0:W-:Y:S04]  /*7a790*/  STL.64 [R1+0x98], R6 ;  /* 0x0000980601007387 */ /* 0x0001e80000100a00 */
[----:B0-----:R-:W2:Y:S04]  /*7a7a0*/  LDL.LU.64 R6, [R1+0x3ba8] ;  /* 0x003ba80001067983 */ /* 0x001ea80000300a00 */
[----:B------:R-:W2:Y:S04]  /*7a7b0*/  LDL.LU.64 R4, [R1+0x3ba0] ;  /* 0x003ba00001047983 */ /* 0x000ea80000300a00 */
[----:B------:R-:W3:Y:S04]  /*7a7c0*/  LDL R2, [R1+0x148] ;  /* 0x0001480001027983 */ /* 0x000ee80000100800 */
[----:B------:R-:W2:Y:S01]  /*7a7d0*/  LDL R3, [R1+0x14c] ;  /* 0x00014c0001037983 */ /* 0x000ea20000100800 */
[----:B---3--:R-:W-:-:S02]  /*7a7e0*/  F2FP.F16.E4M3.UNPACK_B R2, R2 ;  /* 0x00000002ff02723e */ /* 0x008fc400020006ff */
[----:B--2---:R-:W-:-:S07]  /*7a7f0*/  F2FP.F16.E4M3.UNPACK_B R3, R3 ;  /* 0x00000003ff03723e */ /* 0x004fce00020006ff */
        /* <DEDUP_REMOVED lines=38> */
[----:B----4-:R-:W-:-:S02]  /*7aa60*/  IMAD R0, R0, 0x100, R27 ;  /* 0x0000010000007824 */ /* 0x010fc400078e021b */
[----:B-----5:R-:W-:Y:S01]  /*7aa70*/  IMAD R28, R28, 0x100, R20 ;  /* 0x000001001c1c7824 */ /* 0x020fe200078e0214 */
[----:B------:R-:W4:Y:S04]  /*7aa80*/  LDL.LU R27, [R1+0x3b5c] ;  /* 0x003b5c00011b7983 */ /* 0x000f280000300800 */
[----:B------:R-:W5:Y:S01]  /*7aa90*/  LDL.LU R20, [R1+0x3b58] ;  /* 0x003b580001147983 */ /* 0x000f620000300800 */
[----:B------:R-:W-:Y:S02]  /*7aaa0*/  IMAD R29, R29, 0x100, R21 ;  /* 0x000001001d1d7824 */ /* 0x000fe400078e0215 */
[----:B------:R-:W-:Y:S01]  /*7aab0*/  IMAD R23, R23, 0x100, R22 ;  /* 0x0000010017177824 */ /* 0x000fe200078e0216 */
[----:B------:R-:W5:Y:S04]  /*7aac0*/  LDL.LU R21, [R1+0x3b54] ;  /* 0x003b540001157983 */ /* 0x000f680000300800 */
[----:B------:R-:W5:Y:S01]  /*7aad0*/  LDL.LU R22, [R1+0x3b50] ;  /* 0x003b500001167983 */ /* 0x000f620000300800 */
[----:B--2---:R-:W-:-:S02]  /*7aae0*/  F2FP.F16.E4M3.UNPACK_B R2, R2 ;  /* 0x00000002ff02723e */ /* 0x004fc400020006ff */
[----:B---3--:R-:W-:-:S07]  /*7aaf0*/  F2FP.F16.E4M3.UNPACK_B R3, R3 ;  /* 0x00000003ff03723e */ /* 0x008fce00020006ff */
[----:B------:R-:W-:Y:S01]  /*7ab00*/  HMMA.16816.F32 R12, R12, R2, R4 ;  /* 0x000000020c0c723c */ /* 0x000fe20000001804 */
[----:B------:R-:W2:Y:S04]  /*7ab10*/  LDL.LU.64 R6, [R1+0x3b48] ;  /* 0x003b480001067983 */ /* 0x000ea80000300a00 */
[----:B------:R-:W2:Y:S04]  /*7ab20*/  LDL.LU.64 R4, [R1+0x3b40] ;  /* 0x003b400001047983 */ /* 0x000ea80000300a00 */
[----:B------:R-:W3:Y:S04]  /*7ab30*/  LDL.LU R2, [R1+0x208] ;  /* 0x0002080001027983 */ /* 0x000ee80000300800 */
[----:B------:R-:W2:Y:S06]  /*7ab40*/  LDL.LU R3, [R1+0x20c] ;  /* 0x00020c0001037983 */ /* 0x000eac0000300800 */
        /* <DEDUP_REMOVED lines=8> */
[----:B------:R-:W5:Y:S01]  /*7abd0*/  LDL.LU R23, [R1+0x3b38] ;  /* 0x003b380001177983 */ /* 0x000f620000300800 */
        /* <DEDUP_REMOVED lines=8> */
[----:B----4-:R-:W-:-:S02]  /*7ac60*/  F2FP.F16.E4M3.UNPACK_B R2, R28.H1 ;  /* 0x0000001cff02723e */ /* 0x010fc400030006ff */
[----:B------:R-:W-:-:S07]  /*7ac70*/  F2FP.F16.E4M3.UNPACK_B R3, R0.H1 ;  /* 0x00000000ff03723e */ /* 0x000fce00030006ff */
[----:B--2---:R-:W-:Y:S01]  /*7ac80*/  HMMA.16816.F32 R8, R12, R2, R8 ;  /* 0x000000020c08723c */ /* 0x004fe20000001808 */
[----:B------:R-:W2:Y:S04]  /*7ac90*/  LDL.LU R2, [R1+0x1b8] ;  /* 0x0001b80001027983 */ /* 0x000ea80000300800 */
[----:B------:R-:W3:-:S14]  /*7aca0*/  LDL.LU R3, [R1+0x1bc] ;  /* 0x0001bc0001037983 */ /* 0x000edc0000300800 */
[----:B------:R0:W-:Y:S04]  /*7acb0*/  STL.64 [R1+0x20], R8 ;  /* 0x0000200801007387 */ /* 0x0001e80000100a00 */
[----:B------:R1:W-:Y:S04]  /*7acc0*/  STL.64 [R1+0x28], R10 ;  /* 0x0000280a01007387 */ /* 0x0003e80000100a00 */
[----:B------:R-:W4:Y:S04]  /*7acd0*/  LDL.LU R29, [R1+0x19c] ;  /* 0x00019c00011d7983 */ /* 0x000f280000300800 */
[----:B------:R-:W4:Y:S04]  /*7ace0*/  LDL.LU R28, [R1+0x188] ;  /* 0x00018800011c7983 */ /* 0x000f280000300800 */
[----:B------:R-:W4:Y:S01]  /*7acf0*/  LDL.LU R0, [R1+0x18c] ;  /* 0x00018c0001007983 */ /* 0x000f220000300800 */
[----:B0-----:R-:W-:-:S02]  /*7ad00*/  IMAD.MOV.U32 R8, RZ, RZ, R16 ;  /* 0x000000ffff087224 */ /* 0x001fc400078e0010 */
[----:B------:R-:W-:Y:S01]  /*7ad10*/  IMAD.MOV.U32 R9, RZ, RZ, R17 ;  /* 0x000000ffff097224 */ /* 0x000fe200078e0011 */
[----:B------:R-:W4:Y:S04]  /*7ad20*/  LDL.LU R16, [R1+0x3b24] ;  /* 0x003b240001107983 */ /* 0x000f280000300800 */
[----:B------:R-:W4:Y:S01]  /*7ad30*/  LDL.LU R17, [R1+0x3b20] ;  /* 0x003b200001117983 */ /* 0x000f220000300800 */
[----:B-1----:R-:W-:Y:S02]  /*7ad40*/  IMAD.MOV.U32 R10, RZ, RZ, R18 ;  /* 0x000000ffff0a7224 */ /* 0x002fe400078e0012 */
[----:B------:R-:W-:Y:S01]  /*7ad50*/  IMAD.MOV.U32 R11, RZ, RZ, R19 ;  /* 0x000000ffff0b7224 */ /* 0x000fe200078e0013 */
        /* <DEDUP_REMOVED lines=16> */
[----:B------:R-:W2:Y:S04]  /*7ae60*/  LDL.LU R2, [R1+0xf8] ;  /* 0x0000f80001027983 */ /* 0x000ea80000300800 */
[----:B------:R-:W3:-:S14]  /*7ae70*/  LDL.LU R3, [R1+0xfc] ;  /* 0x0000fc0001037983 */ /* 0x000edc0000300800 */
[----:B------:R0:W-:Y:S04]  /*7ae80*/  STL.64 [R1+0x3a88], R18 ;  /* 0x003a881201007387 */ /* 0x0001e80000100a00 */
[----:B0-----:R-:W4:Y:S04]  /*7ae90*/  LDL.LU R18, [R1+0x1ac] ;  /* 0x0001ac0001127983 */ /* 0x001f280000300800 */
[----:B------:R-:W5:Y:S04]  /*7aea0*/  LDL.LU R19, [R1+0x198] ;  /* 0x0001980001137983 */ /* 0x000f680000300800 */
[----:B------:R0:W-:Y:S04]  /*7aeb0*/  STL.64 [R1+0x3a80], R16 ;  /* 0x003a801001007387 */ /* 0x0001e80000100a00 */
[----:B0-----:R-:W5:Y:S01]  /*7aec0*/  LDL.LU R17, [R1+0x1a8] ;  /* 0x0001a80001117983 */ /* 0x001f620000300800 */
[----:B--2---:R-:W-:-:S02]  /*7aed0*/  F2FP.F16.E4M3.UNPACK_B R2, R2.H1 ;  /* 0x00000002ff02723e */ /* 0x004fc400030006ff */
[----:B---3--:R-:W-:-:S07]  /*7aee0*/  F2FP.F16.E4M3.UNPACK_B R3, R3.H1 ;  /* 0x00000003ff03723e */ /* 0x008fce00030006ff */
[----:B------:R-:W-:Y:S01]  /*7aef0*/  HMMA.16816.F32 R4, R12, R2, R4 ;  /* 0x000000020c04723c */ /* 0x000fe20000001804 */
[----:B----4-:R-:W-:Y:S02]  /*7af00*/  F2FP.F16.E4M3.UNPACK_B R3, R18.H1 ;  /* 0x00000012ff03723e */ /* 0x010fe400030006ff */
[----:B-----5:R-:W-:-:S07]  /*7af10*/  F2FP.F16.E4M3.UNPACK_B R2, R17.H1 ;  /* 0x00000011ff02723e */ /* 0x020fce00030006ff */
[----:B------:R-:W-:Y:S09]  /*7af20*/  HMMA.16816.F32 R24, R12, R2, R24 ;  /* 0x000000020c18723c */ /* 0x000ff20000001818 */
[----:B------:R-:W-:Y:S04]  /*7af30*/  STL.64 [R1+0x3a98], R6 ;  /* 0x003a980601007387 */ /* 0x000fe80000100a00 */
[----:B------:R-:W-:Y:S06]  /*7af40*/  STL.64 [R1+0x3a90], R4 ;  /* 0x003a900401007387 */ /* 0x000fec0000100a00 */
[----:B------:R-:W-:Y:S04]  /*7af50*/  STL [R1+0x3abc], R24 ;  /* 0x003abc1801007387 */ /* 0x000fe80000100800 */
[----:B------:R0:W-:Y:S04]  /*7af60*/  STL [R1+0x3ab8], R25 ;  /* 0x003ab81901007387 */ /* 0x0001e80000100800 */
[----:B------:R-:W-:Y:S04]  /*7af70*/  STL [R1+0x3a7c], R26 ;  /* 0x003a7c1a01007387 */ /* 0x000fe80000100800 */
[----:B------:R-:W-:Y:S04]  /*7af80*/  STL [R1+0x3a78], R27 ;  /* 0x003a781b01007387 */ /* 0x000fe80000100800 */
[----:B0-----:R-:W2:Y:S01]  /*7af90*/  LDL R25, [R1+0x130] ;  /* 0x0001300001197983 */ /* 0x001ea20000100800 */
[----:B------:R-:W-:-:S02]  /*7afa0*/  F2FP.F16.E4M3.UNPACK_B R2, R19.H1 ;  /* 0x00000013ff02723e */ /* 0x000fc400030006ff */
[----:B------:R-:W-:-:S07]  /*7afb0*/  F2FP.F16.E4M3.UNPACK_B R3, R29.H1 ;  /* 0x0000001dff03723e */ /* 0x000fce00030006ff */
[----:B------:R-:W-:Y:S01]  /*7afc0*/  HMMA.16816.F32 R20, R12, R2, R20 ;  /* 0x000000020c14723c */ /* 0x000fe20000001814 */
[----:B------:R-:W-:Y:S02]  /*7afd0*/  F2FP.F16.E4M3.UNPACK_B R2, R28.H1 ;  /* 0x0000001cff02723e */ /* 0x000fe400030006ff */
[----:B------:R-:W-:-:S07]  /*7afe0*/  F2FP.F16.E4M3.UNPACK_B R3, R0.H1 ;  /* 0x00000000ff03723e */ /* 0x000fce00030006ff */
[----:B------:R-:W-:Y:S01]  /*7aff0*/  HMMA.16816.F32 R8, R12, R2, R8 ;  /* 0x000000020c08723c */ /* 0x000fe20000001808 */
[----:B--2---:R-:W-:Y:S08]  /*7b000*/  STL [R1+0x3b00], R25 ;  /* 0x003b001901007387 */ /* 0x004ff00000100800 */
[----:B------:R-:W-:Y:S04]  /*7b010*/  STL [R1+0x3ac0], R21 ;  /* 0x003ac01501007387 */ /* 0x000fe80000100800 */
[----:B------:R-:W-:Y:S04]  /*7b020*/  STL [R1+0x3a74], R22 ;  /* 0x003a741601007387 */ /* 0x000fe80000100800 */
[----:B------:R0:W-:Y:S04]  /*7b030*/  STL [R1+0x3a70], R23 ;  /* 0x003a701701007387 */ /* 0x0001e80000100800 */
[----:B------:R-:W2:Y:S04]  /*7b040*/  LDL.LU R2, [R1+0x178] ;  /* 0x0001780001027983 */ /* 0x000ea80000300800 */
[----:B------:R-:W3:Y:S04]  /*7b050*/  LDL.LU R3, [R1+0x17c] ;  /* 0x00017c0001037983 */ /* 0x000ee80000300800 */
[----:B0-----:R-:W4:Y:S04]  /*7b060*/  LDL.LU R23, [R1+0x168] ;  /* 0x0001680001177983 */ /* 0x001f280000300800 */
[----:B------:R-:W5:Y:S04]  /*7b070*/  LDL.LU R22, [R1+0x16c] ;  /* 0x00016c0001167983 */ /* 0x000f680000300800 */
[----:B------:R-:W2:Y:S04]  /*7b080*/  LDL.LU R16, [R1+0xd0] ;  /* 0x0000d00001107983 */ /* 0x000ea80000300800 */
[----:B------:R-:W2:Y:S04]  /*7b090*/  LDL.LU R17, [R1+0xd4] ;  /* 0x0000d40001117983 */ /* 0x000ea80000300800 */
[----:B------:R-:W2:Y:S04]  /*7b0a0*/  LDL.LU R18, [R1+0xd8] ;  /* 0x0000d80001127983 */ /* 0x000ea80000300800 */
[----:B------:R-:W2:Y:S04]  /*7b0b0*/  LDL.LU R19, [R1+0xdc] ;  /* 0x0000dc0001137983 */ /* 0x000ea80000300800 */
[----:B--2---:R-:W-:Y:S04]  /*7b0c0*/  STL.64 [R1+0x3b10], R18 ;  /* 0x003b101201007387 */ /* 0x004fe80000100a00 */
[----:B------:R0:W-:Y:S04]  /*7b0d0*/  STL.64 [R1+0x3b08], R16 ;  /* 0x003b081001007387 */ /* 0x0001e80000100a00 */
        /* <DEDUP_REMOVED lines=16> */
[----:B------:R0:W-:Y:S04]  /*7b1e0*/  STL [R1+0x3a54], R8 ;  /* 0x003a540801007387 */ /* 0x0001e80000100800 */
[----:B------:R1:W-:Y:S04]  /*7b1f0*/  STL [R1+0x3a50], R9 ;  /* 0x003a500901007387 */ /* 0x0003e80000100800 */
[----:B------:R1:W-:Y:S04]  /*7b200*/  STL [R1+0x3a4c], R10 ;  /* 0x003a4c0a01007387 */ /* 0x0003e80000100800 */
[----:B------:R3:W-:Y:S04]  /*7b210*/  STL [R1+0x3a48], R11 ;  /* 0x003a480b01007387 */ /* 0x0007e80000100800 */
[----:B0-----:R-:W2:Y:S04]  /*7b220*/  LDL.LU R8, [R1+0x70] ;  /* 0x0000700001087983 */ /* 0x001ea80000300800 */
[----:B-1----:R-:W2:Y:S04]  /*7b230*/  LDL.LU R9, [R1+0x74] ;  /* 0x0000740001097983 */ /* 0x002ea80000300800 */
[----:B------:R-:W2:Y:S04]  /*7b240*/  LDL.LU R10, [R1+0x78] ;  /* 0x00007800010a7983 */ /* 0x000ea80000300800 */
[----:B---3--:R-:W2:Y:S01]  /*7b250*/  LDL.LU R11, [R1+0x7c] ;  /* 0x00007c00010b7983 */ /* 0x008ea20000300800 */
[----:B------:R-:W-:-:S02]  /*7b260*/  F2FP.F16.E4M3.UNPACK_B R2, R2.H1 ;  /* 0x00000002ff02723e */ /* 0x000fc400030006ff */
[----:B------:R-:W-:-:S07]  /*7b270*/  F2FP.F16.E4M3.UNPACK_B R3, R3.H1 ;  /* 0x00000003ff03723e */ /* 0x000fce00030006ff */
[----:B--2---:R-:W-:Y:S01]  /*7b280*/  HMMA.16816.F32 R8, R12, R2, R8 ;  /* 0x000000020c08723c */ /* 0x004fe20000001808 */
[----:B----4-:R-:W-:Y:S02]  /*7b290*/  F2FP.F16.E4M3.UNPACK_B R2, R23.H1 ;  /* 0x00000017ff02723e */ /* 0x010fe400030006ff */
[----:B-----5:R-:W-:-:S07]  /*7b2a0*/  F2FP.F16.E4M3.UNPACK_B R3, R22.H1 ;  /* 0x00000016ff03723e */ /* 0x020fce00030006ff */
[----:B------:R-:W-:Y:S01]  /*7b2b0*/  HMMA.16816.F32 R16, R12, R2, R16 ;  /* 0x000000020c10723c */ /* 0x000fe20000001810 */
[----:B------:R-:W-:Y:S02]  /*7b2c0*/  F2FP.F16.E4M3.UNPACK_B R2, R21.H1 ;  /* 0x00000015ff02723e */ /* 0x000fe400030006ff */
[----:B------:R-:W-:-:S06]  /*7b2d0*/  F2FP.F16.E4M3.UNPACK_B R3, R4.H1 ;  /* 0x00000004ff03723e */ /* 0x000fcc00030006ff */
[----:B------:R0:W-:Y:S04]  /*7b2e0*/  STL.64 [R1], R8 ;  /* 0x0000000801007387 */ /* 0x0001e80000100a00 */
[----:B------:R1:W-:Y:S06]  /*7b2f0*/  STL.64 [R1+0x8], R10 ;  /* 0x0000080a01007387 */ /* 0x0003ec0000100a00 */
[----:B0-----:R-:W-:-:S02]  /*7b300*/  IMAD.MOV.U32 R9, RZ, RZ, R17 ;  /* 0x000000ffff097224 */ /* 0x001fc400078e0011 */
[----:B------:R-:W-:Y:S02]  /*7b310*/  IMAD.MOV.U32 R8, RZ, RZ, R16 ;  /* 0x000000ffff087224 */ /* 0x000fe400078e0010 */
[----:B-1----:R-:W-:Y:S02]  /*7b320*/  IMAD.MOV.U32 R10, RZ, RZ, R18 ;  /* 0x000000ffff0a7224 */ /* 0x002fe400078e0012 */
[----:B------:R-:W-:Y:S02]  /*7b330*/  IMAD.MOV.U32 R11, RZ, RZ, R19 ;  /* 0x000000ffff0b7224 */ /* 0x000fe400078e0013 */
[----:B------:R-:W2:Y:S04]  /*7b340*/  LDL.LU.64 R18, [R1+0x3b10] ;  /* 0x003b100001127983 */ /* 0x000ea80000300a00 */
[----:B------:R-:W2:Y:S04]  /*7b350*/  LDL.LU.64 R16, [R1+0x3b08] ;  /* 0x003b080001107983 */ /* 0x000ea80000300a00 */
[----:B------:R-:W-:Y:S04]  /*7b360*/  STL [R1+0x3a64], R9 ;  /* 0x003a640901007387 */ /* 0x000fe80000100800 */
[----:B------:R0:W-:Y:S04]  /*7b370*/  STL [R1+0x3a60], R8 ;  /* 0x003a600801007387 */ /* 0x0001e80000100800 */
[----:B------:R1:W-:Y:S04]  /*7b380*/  STL [R1+0x3a5c], R10 ;  /* 0x003a5c0a01007387 */ /* 0x0003e80000100800 */
[----:B------:R3:W-:Y:S01]  /*7b390*/  STL [R1+0x3a58], R11 ;  /* 0x003a580b01007387 */ /* 0x0007e20000100800 */
[----:B------:R-:W-:Y:S03]  /*7b3a0*/  HMMA.16816.F32 R24, R12, R2, R24 ;  /* 0x000000020c18723c */ /* 0x000fe60000001818 */
[----:B0-----:R-:W4:Y:S04]  /*7b3b0*/  LDL.LU R8, [R1+0xc0] ;  /* 0x0000c00001087983 */ /* 0x001f280000300800 */
[----:B------:R-:W4:Y:S04]  /*7b3c0*/  LDL.LU R9, [R1+0xc4] ;  /* 0x0000c40001097983 */ /* 0x000f280000300800 */
[----:B-1----:R-:W4:Y:S04]  /*7b3d0*/  LDL.LU R10, [R1+0xc8] ;  /* 0x0000c800010a7983 */ /* 0x002f280000300800 */
[----:B---3--:R-:W4:Y:S04]  /*7b3e0*/  LDL.LU R11, [R1+0xcc] ;  /* 0x0000cc00010b7983 */ /* 0x008f280000300800 */
[----:B------:R0:W-:Y:S04]  /*7b3f0*/  STL.64 [R1+0x70], R24 ;  /* 0x0000701801007387 */ /* 0x0001e80000100a00 */
[----:B------:R-:W-:Y:S04]  /*7b400*/  STL.64 [R1+0x78], R26 ;  /* 0x0000781a01007387 */ /* 0x000fe80000100a00 */
[----:B0-----:R-:W3:Y:S01]  /*7b410*/  LDL.LU R25, [R1+0x3b00] ;  /* 0x003b000001197983 */ /* 0x001ee20000300800 */
[----:B------:R-:W-:-:S02]  /*7b420*/  F2FP.F16.E4M3.UNPACK_B R2, R5.H1 ;  /* 0x00000005ff02723e */ /* 0x000fc400030006ff */
[----:B------:R-:W-:-:S07]  /*7b430*/  F2FP.F16.E4M3.UNPACK_B R3, R6.H1 ;  /* 0x00000006ff03723e */ /* 0x000fce00030006ff */
[----:B----4-:R-:W-:-:S15]  /*7b440*/  HMMA.16816.F32 R8, R12, R2, R8 ;  /* 0x000000020c08723c */ /* 0x010fde0000001808 */
[----:B------:R-:W-:-:S04]  /*7b450*/  NOP ;  /* 0x0000000000007918 */ /* 0x000fc80000000000 */
[----:B------:R-:W-:Y:S04]  /*7b460*/  STL.64 [R1+0x90], R8 ;  /* 0x0000900801007387 */ /* 0x000fe80000100a00 */
[----:B------:R-:W-:Y:S04]  /*7b470*/  STL.64 [R1+0x98], R10 ;  /* 0x0000980a01007387 */ /* 0x000fe80000100a00 */
[----:B---3--:R-:W0:Y:S01]  /*7b480*/  LDSM.16.M88.4 R8, [R25+UR6+0x80] ;  /* 0x000080061908783b */ /* 0x008e220008000200 */
[----:B------:R-:W-:Y:S02]  /*7b490*/  F2FP.F16.E4M3.UNPACK_B R2, R7.H1 ;  /* 0x00000007ff02723e */ /* 0x000fe400030006ff */
[----:B------:R-:W-:-:S07]  /*7b4a0*/  F2FP.F16.E4M3.UNPACK_B R3, R29.H1 ;  /* 0x0000001dff03723e */ /* 0x000fce00030006ff */
[----:B--2---:R-:W-:Y:S01]  /*7b4b0*/  HMMA.16816.F32 R4, R12, R2, R16 ;  /* 0x000000020c04723c */ /* 0x004fe20000001810 */
[----:B0-----:R0:W-:Y:S01]  /*7b4c0*/  STL.64 [R1+0x1c0], R8 ;  /* 0x0001c00801007387 */ /* 0x0011e20000100a00 */
[----:B------:R-:W-:-:S03]  /*7b4d0*/  IMAD.MOV.U32 R23, RZ, RZ, R8 ;  /* 0x000000ffff177224 */ /* 0x000fc600078e0008 */
[----:B------:R1:W-:Y:S01]  /*7b4e0*/  STL.64 [R1+0x1c8], R10 ;  /* 0x0001c80a01007387 */ /* 0x0003e20000100a00 */
[----:B------:R-:W-:-:S03]  /*7b4f0*/  IMAD.MOV.U32 R22, RZ, RZ, R9 ;  /* 0x000000ffff167224 */ /* 0x000fc600078e0009 */
[----:B0-----:R-:W2:Y:S04]  /*7b500*/  LDL.LU R8, [R1+0xa0] ;  /* 0x0000a00001087983 */ /* 0x001ea80000300800 */
[----:B------:R-:W2:Y:S04]  /*7b510*/  LDL.LU R9, [R1+0xa4] ;  /* 0x0000a40001097983 */ /* 0x000ea80000300800 */
[----:B-1----:R-:W2:Y:S04]  /*7b520*/  LDL.LU R10, [R1+0xa8] ;  /* 0x0000a800010a7983 */ /* 0x002ea80000300800 */
[----:B------:R-:W2:Y:S04]  /*7b530*/  LDL.LU R11, [R1+0xac] ;  /* 0x0000ac00010b7983 */ /* 0x000ea80000300800 */
[----:B------:R-:W3:Y:S04]  /*7b540*/  LDL.LU R16, [R1+0xb0] ;  /* 0x0000b00001107983 */ /* 0x000ee80000300800 */
[----:B------:R-:W-:Y:S04]  /*7b550*/  STL.64 [R1+0xd0], R4 ;  /* 0x0000d00401007387 */ /* 0x000fe80000100a00 */
[----:B------:R-:W-:Y:S04]  /*7b560*/  STL.64 [R1+0xd8], R6 ;  /* 0x0000d80601007387 */ /* 0x000fe80000100a00 */
[----:B------:R-:W3:Y:S04]  /*7b570*/  LDL.LU R17, [R1+0xb4] ;  /* 0x0000b40001117983 */ /* 0x000ee80000300800 */
[----:B------:R-:W4:Y:S04]  /*7b580*/  LDL.LU R18, [R1+0xb8] ;  /* 0x0000b80001127983 */ /* 0x000f280000300800 */
[----:B------:R-:W4:Y:S04]  /*7b590*/  LDL.LU R19, [R1+0xbc] ;  /* 0x0000bc0001137983 */ /* 0x000f280000300800 */
[----:B------:R-:W0:Y:S02]  /*7b5a0*/  LDSM.16.M88.4 R4, [R25+UR6+0x2080] ;  /* 0x002080061904783b */ /* 0x000e240008000200 */
[----:B0-----:R-:W-:-:S02]  /*7b5b0*/  IMAD.MOV.U32 R21, RZ, RZ, R4 ;  /* 0x000000ffff157224 */ /* 0x001fc400078e0004 */
[----:B------:R-:W-:Y:S01]  /*7b5c0*/  IMAD.MOV.U32 R24, RZ, RZ, R5 ;  /* 0x000000ffff187224 */ /* 0x000fe200078e0005 */
[----:B----4-:R-:W-:Y:S04]  /*7b5d0*/  STL.64 [R1+0x3af8], R18 ;  /* 0x003af81201007387 */ /* 0x010fe80000100a00 */
[----:B---3--:R-:W-:Y:S04]  /*7b5e0*/  STL.64 [R1+0x3af0], R16 ;  /* 0x003af01001007387 */ /* 0x008fe80000100a00 */
[----:B------:R-:W3:Y:S04]  /*7b5f0*/  LDL.LU R2, [R1+0x1f8] ;  /* 0x0001f80001027983 */ /* 0x000ee80000300800 */
[----:B------:R-:W4:Y:S04]  /*7b600*/  LDL.LU R3, [R1+0x1fc] ;  /* 0x0001fc0001037983 */ /* 0x000f280000300800 */
[----:B------:R0:W-:Y:S04]  /*7b610*/  STL.64 [R1+0x140], R4 ;  /* 0x0001400401007387 */ /* 0x0001e80000100a00 */
[----:B------:R1:W-:Y:S04]  /*7b620*/  STL.64 [R1+0x148], R6 ;  /* 0x0001480601007387 */ /* 0x0003e80000100a00 */
[----:B0-----:R-:W5:Y:S04]  /*7b630*/  LDL.LU R4, [R1+0x50] ;  /* 0x0000500001047983 */ /* 0x001f680000300800 */
[----:B------:R-:W5:Y:S04]  /*7b640*/  LDL.LU R5, [R1+0x54] ;  /* 0x0000540001057983 */ /* 0x000f680000300800 */
[----:B-1----:R-:W3:Y:S04]  /*7b650*/  LDL.LU R6, [R1+0x58] ;  /* 0x0000580001067983 */ /* 0x002ee80000300800 */
[----:B------:R-:W3:Y:S01]  /*7b660*/  LDL.LU R7, [R1+0x5c] ;  /* 0x00005c0001077983 */ /* 0x000ee20000300800 */
[----:B------:R-:W-:-:S02]  /*7b670*/  F2FP.F16.E4M3.UNPACK_B R28, R28.H1 ;  /* 0x0000001cff1c723e */ /* 0x000fc400030006ff */
[----:B------:R-:W-:-:S07]  /*7b680*/  F2FP.F16.E4M3.UNPACK_B R29, R0.H1 ;  /* 0x00000000ff1d723e */ /* 0x000fce00030006ff */
[----:B--2---:R-:W-:-:S15]  /*7b690*/  HMMA.16816.F32 R16, R12, R28, R8 ;  /* 0x0000001c0c10723c */ /* 0x004fde0000001808 */
[----:B------:R-:W-:-:S04]  /*7b6a0*/  NOP ;  /* 0x0000000000007918 */ /* 0x000fc80000000000 */
[----:B------:R-:W-:Y:S02]  /*7b6b0*/  IMAD.MOV.U32 R10, RZ, RZ, R16 ;  /* 0x000000ffff0a7224 */ /* 0x000fe400078e0010 */
[----:B------:R-:W-:Y:S01]  /*7b6c0*/  IMAD.MOV.U32 R11, RZ, RZ, R17 ;  /* 0x000000ffff0b7224 */ /* 0x000fe200078e0011 */
[----:B---3--:R0:W-:Y:S04]  /*7b6d0*/  STL.64 [R1+0x3ae8], R6 ;  /* 0x003ae80601007387 */ /* 0x0081e80000100a00 */
[----:B0-----:R-:W2:Y:S04]  /*7b6e0*/  LDL.LU R6, [R1+0x1e8] ;  /* 0x0001e80001067983 */ /* 0x001ea80000300800 */
[----:B------:R-:W3:Y:S04]  /*7b6f0*/  LDL.LU R7, [R1+0x1ec] ;  /* 0x0001ec0001077983 */ /* 0x000ee80000300800 */
[----:B-----5:R-:W-:Y:S04]  /*7b700*/  STL.64 [R1+0x3ae0], R4 ;  /* 0x003ae00401007387 */ /* 0x020fe80000100a00 */
[----:B------:R-:W5:Y:S04]  /*7b710*/  LDL.LU R0, [R1+0x119c] ;  /* 0x00119c0001007983 */ /* 0x000f680000300800 */
[----:B------:R-:W5:Y:S04]  /*7b720*/  LDL.LU R27, [R1+0x11bc] ;  /* 0x0011bc00011b7983 */ /* 0x000f680000300800 */
[----:B------:R-:W5:Y:S04]  /*7b730*/  LDL.LU R26, [R1+0x11b4] ;  /* 0x0011b400011a7983 */ /* 0x000f680000300800 */
[----:B------:R0:W-:Y:S04]  /*7b740*/  STL.64 [R1+0x3ad8], R22 ;  /* 0x003ad81601007387 */ /* 0x0001e80000100a00 */
[----:B0-----:R-:W5:Y:S04]  /*7b750*/  LDL.LU R22, [R1+0x11a8] ;  /* 0x0011a80001167983 */ /* 0x001f680000300800 */
[----:B------:R-:W5:Y:S04]  /*7b760*/  LDL.LU R23, [R1+0x11a4] ;  /* 0x0011a40001177983 */ /* 0x000f680000300800 */
[----:B------:R0:W-:Y:S04]  /*7b770*/  STL.64 [R1+0x3ad0], R20 ;  /* 0x003ad01401007387 */ /* 0x0001e80000100a00 */
[----:B0-----:R-:W5:Y:S04]  /*7b780*/  LDL.LU R20, [R1+0x11b0] ;  /* 0x0011b00001147983 */ /* 0x001f680000300800 */
[----:B------:R-:W5:Y:S04]  /*7b790*/  LDL.LU R21, [R1+0x11ac] ;  /* 0x0011ac0001157983 */ /* 0x000f680000300800 */
[----:B------:R-:W-:Y:S04]  /*7b7a0*/  STL.64 [R1+0xc8], R18 ;  /* 0x0000c81201007387 */ /* 0x000fe80000100a00 */
[----:B------:R-:W0:Y:S04]  /*7b7b0*/  LDSM.16.M88.4 R16, [R25+UR6+0x4080] ;  /* 0x004080061910783b */ /* 0x000e280008000200 */
[----:B------:R1:W-:Y:S04]  /*7b7c0*/  STL [R1+0x3a6c], R11 ;  /* 0x003a6c0b01007387 */ /* 0x0003e80000100800 */
[----:B-1----:R-:W5:Y:S04]  /*7b7d0*/  LDL.LU R11, [R1+0x11a0] ;  /* 0x0011a000010b7983 */ /* 0x002f680000300800 */
[----:B------:R-:W-:Y:S04]  /*7b7e0*/  STL [R1+0x3a68], R10 ;  /* 0x003a680a01007387 */ /* 0x000fe80000100800 */
[----:B0-----:R-:W-:Y:S04]  /*7b7f0*/  STL.64 [R1+0x120], R16 ;  /* 0x0001201001007387 */ /* 0x001fe80000100a00 */
[----:B------:R0:W-:Y:S01]  /*7b800*/  STL.64 [R1+0x128], R18 ;  /* 0x0001281201007387 */ /* 0x0001e20000100a00 */
[----:B------:R-:W-:-:S02]  /*7b810*/  IMAD.MOV.U32 R9, RZ, RZ, R16 ;  /* 0x000000ffff097224 */ /* 0x000fc400078e0010 */
[----:B------:R-:W-:Y:S01]  /*7b820*/  IMAD.MOV.U32 R8, RZ, RZ, R17 ;  /* 0x000000ffff087224 */ /* 0x000fe200078e0011 */
[----:B0-----:R-:W5:Y:S04]  /*7b830*/  LDL.LU.64 R18, [R1+0x3af8] ;  /* 0x003af80001127983 */ /* 0x001f680000300a00 */
[----:B------:R-:W5:Y:S01]  /*7b840*/  LDL.LU.64 R16, [R1+0x3af0] ;  /* 0x003af00001107983 */ /* 0x000f620000300a00 */
[----:B------:R-:W-:Y:S02]  /*7b850*/  F2FP.F16.E4M3.UNPACK_B R2, R2.H1 ;  /* 0x00000002ff02723e */ /* 0x000fe400030006ff */
[----:B----4-:R-:W-:Y:S01]  /*7b860*/  F2FP.F16.E4M3.UNPACK_B R3, R3.H1 ;  /* 0x00000003ff03723e */ /* 0x010fe200030006ff */
[----:B------:R-:W-:Y:S01]  /*7b870*/  STL.64 [R1+0x3ac8], R8 ;  /* 0x003ac80801007387 */ /* 0x000fe20000100a00 */
[----:B--2---:R-:W-:-:S02]  /*7b880*/  F2FP.F16.E4M3.UNPACK_B R28, R6.H1 ;  /* 0x00000006ff1c723e */ /* 0x004fc400030006ff */
[----:B---3--:R-:W-:Y:S02]  /*7b890*/  F2FP.F16.E4M3.UNPACK_B R29, R7.H1 ;  /* 0x00000007ff1d723e */ /* 0x008fe400030006ff */
[----:B------:R-:W0:Y:S01]  /*7b8a0*/  LDSM.16.M88.4 R4, [R25+UR6+0x6080] ;  /* 0x006080061904783b */ /* 0x000e220008000200 */
[----:B-----5:R-:W-:-:S15]  /*7b8b0*/  HMMA.16816.F32 R16, R12, R2, R16 ;  /* 0x000000020c10723c */ /* 0x020fde0000001810 */
[----:B------:R-:W-:-:S04]  /*7b8c0*/  NOP ;  /* 0x0000000000007918 */ /* 0x000fc80000000000 */
[----:B------:R1:W-:Y:S04]  /*7b8d0*/  STL.64 [R1+0xe0], R16 ;  /* 0x0000e01001007387 */ /* 0x0003e80000100a00 */
[----:B------:R-:W-:Y:S04]  /*7b8e0*/  STL.64 [R1+0xe8], R18 ;  /* 0x0000e81201007387 */ /* 0x000fe80000100a00 */
[----:B0-----:R-:W-:Y:S04]  /*7b8f0*/  STL.64 [R1+0x110], R4 ;  /* 0x0001100401007387 */ /* 0x001fe80000100a00 */
[----:B------:R0:W-:Y:S01]  /*7b900*/  STL.64 [R1+0x118], R6 ;  /* 0x0001180601007387 */ /* 0x0001e20000100a00 */
[----:B-1----:R-:W-:-:S02]  /*7b910*/  IMAD.MOV.U32 R17, RZ, RZ, R4 ;  /* 0x000000ffff117224 */ /* 0x002fc400078e0004 */
[----:B------:R-:W-:Y:S01]  /*7b920*/  IMAD.MOV.U32 R16, RZ, RZ, R5 ;  /* 0x000000ffff107224 */ /* 0x000fe200078e0005 */
[----:B0-----:R-:W2:Y:S04]  /*7b930*/  LDL.LU.64 R6, [R1+0x3ae8] ;  /* 0x003ae80001067983 */ /* 0x001ea80000300a00 */
[----:B------:R-:W2:Y:S04]  /*7b940*/  LDL.LU.64 R4, [R1+0x3ae0] ;  /* 0x003ae00001047983 */ /* 0x000ea80000300a00 */
[----:B------:R0:W-:Y:S04]  /*7b950*/  STL.64 [R1+0x3aa0], R16 ;  /* 0x003aa01001007387 */ /* 0x0001e80000100a00 */
[----:B0-----:R-:W3:Y:S04]  /*7b960*/  LDL.LU R16, [R1+0x20] ;  /* 0x0000200001107983 */ /* 0x001ee80000300800 */
[----:B------:R-:W3:Y:S04]  /*7b970*/  LDL.LU R17, [R1+0x24] ;  /* 0x0000240001117983 */ /* 0x000ee80000300800 */
[----:B------:R-:W4:Y:S04]  /*7b980*/  LDL.LU R18, [R1+0x28] ;  /* 0x0000280001127983 */ /* 0x000f280000300800 */
[----:B------:R-:W4:Y:S01]  /*7b990*/  LDL.LU R19, [R1+0x2c] ;  /* 0x00002c0001137983 */ /* 0x000f220000300800 */
[----:B------:R-:W-:-:S02]  /*7b9a0*/  IMAD R2, R21, 0x100, R20 ;  /* 0x0000010015027824 */ /* 0x000fc400078e0214 */
[----:B------:R-:W-:Y:S02]  /*7b9b0*/  IMAD R3, R23, 0x100, R22 ;  /* 0x0000010017037824 */ /* 0x000fe400078e0216 */
[----:B------:R-:W0:Y:S01]  /*7b9c0*/  LDSM.16.M88.4 R20, [R25+UR6+0x8080] ;  /* 0x008080061914783b */ /* 0x000e220008000200 */
[----:B------:R-:W-:Y:S02]  /*7b9d0*/  IMAD R8, R26, 0x100, R27 ;  /* 0x000001001a087824 */ /* 0x000fe400078e021b */
[----:B0-----:R-:W-:Y:S02]  /*7b9e0*/  IMAD.MOV.U32 R26, RZ, RZ, R20 ;  /* 0x000000ffff1a7224 */ /* 0x001fe400078e0014 */
[----:B------:R-:W-:Y:S01]  /*7b9f0*/  IMAD.MOV.U32 R27, RZ, RZ, R21 ;  /* 0x000000ffff1b7224 */ /* 0x000fe200078e0015 */
[----:B--2---:R-:W-:Y:S01]  /*7ba00*/  HMMA.16816.F32 R12, R12, R28, R4 ;  /* 0x0000001c0c0c723c */ /* 0x004fe20000001804 */
[----:B----4-:R-:W-:Y:S04]  /*7ba10*/  STL.64 [R1+0x3ab0], R18 ;  /* 0x003ab01201007387 */ /* 0x010fe80000100a00 */
[----:B---3--:R0:W-:Y:S04]  /*7ba20*/  STL.64 [R1+0x3aa8], R16 ;  /* 0x003aa81001007387 */ /* 0x0081e80000100a00 */
[----:B0-----:R-:W2:Y:S04]  /*7ba30*/  LDL.LU R16, [R1+0x40] ;  /* 0x0000400001107983 */ /* 0x001ea80000300800 */
[----:B------:R-:W2:Y:S04]  /*7ba40*/  LDL.LU R17, [R1+0x44] ;  /* 0x0000440001117983 */ /* 0x000ea80000300800 */
[----:B------:R-:W2:Y:S04]  /*7ba50*/  LDL.LU R18, [R1+0x48] ;  /* 0x0000480001127983 */ /* 0x000ea80000300800 */
[----:B------:R-:W2:Y:S04]  /*7ba60*/  LDL.LU R19, [R1+0x4c] ;  /* 0x00004c0001137983 */ /* 0x000ea80000300800 */
[----:B------:R-:W3:Y:S04]  /*7ba70*/  LDL.LU R4, [R1+0x10] ;  /* 0x0000100001047983 */ /* 0x000ee80000300800 */
[----:B------:R-:W-:Y:S04]  /*7ba80*/  STL.64 [R1+0xa0], R12 ;  /* 0x0000a00c01007387 */ /* 0x000fe80000100a00 */
[----:B------:R-:W-:Y:S04]  /*7ba90*/  STL.64 [R1+0xa8], R14 ;  /* 0x0000a80e01007387 */ /* 0x000fe80000100a00 */
[----:B------:R-:W3:Y:S04]  /*7baa0*/  LDL.LU R5, [R1+0x14] ;  /* 0x0000140001057983 */ /* 0x000ee80000300800 */
[----:B------:R-:W3:Y:S04]  /*7bab0*/  LDL.LU R6, [R1+0x18] ;  /* 0x0000180001067983 */ /* 0x000ee80000300800 */
[----:B------:R-:W3:Y:S04]  /*7bac0*/  LDL.LU R7, [R1+0x1c] ;  /* 0x00001c0001077983 */ /* 0x000ee80000300800 */
[----:B------:R-:W-:Y:S04]  /*7bad0*/  STL.64 [R1+0xf0], R20 ;  /* 0x0000f01401007387 */ /* 0x000fe80000100a00 */
[----:B------:R0:W-:Y:S04]  /*7bae0*/  STL.64 [R1+0xf8], R22 ;  /* 0x0000f81601007387 */ /* 0x0001e80000100a00 */
[----:B0-----:R-:W4:Y:S04]  /*7baf0*/  LDL.LU.64 R22, [R1+0x3ad8] ;  /* 0x003ad80001167983 */ /* 0x001f280000300a00 */
[----:B------:R-:W5:Y:S01]  /*7bb00*/  LDL.LU.64 R20, [R1+0x3ad0] ;  /* 0x003ad00001147983 */ /* 0x000f620000300a00 */
[----:B------:R-:W-:Y:S01]  /*7bb10*/  IMAD R0, R0, 0x100, R11 ;  /* 0x0000010000007824 */ /* 0x000fe200078e020b */
[----:B------:R-:W-:-:S02]  /*7bb20*/  F2FP.F16.E4M3.UNPACK_B R15, R8 ;  /* 0x00000008ff0f723e */ /* 0x000fc400020006ff */
[----:B------:R-:W0:Y:S01]  /*7bb30*/  LDSM.16.M88.4 R8, [R25+UR6+0xa080] ;  /* 0x00a080061908783b */ /* 0x000e220008000200 */
[----:B------:R-:W-:Y:S02]  /*7bb40*/  F2FP.F16.E4M3.UNPACK_B R14, R2 ;  /* 0x00000002ff0e723e */ /* 0x000fe400020006ff */
[----:B------:R-:W-:Y:S02]  /*7bb50*/  F2FP.F16.E4M3.UNPACK_B R13, R3 ;  /* 0x00000003ff0d723e */ /* 0x000fe400020006ff */
[----:B------:R-:W-:Y:S01]  /*7bb60*/  F2FP.F16.E4M3.UNPACK_B R12, R0 ;  /* 0x00000000ff0c723e */ /* 0x000fe200020006ff */
[----:B0-----:R0:W-:Y:S04]  /*7bb70*/  STL.64 [R1+0x1b0], R8 ;  /* 0x0001b00801007387 */ /* 0x0011e80000100a00 */
[----:B------:R-:W-:Y:S01]  /*7bb80*/  STL.64 [R1+0x1b8], R10 ;  /* 0x0001b80a01007387 */ /* 0x000fe20000100a00 */
[----:B----4-:R-:W-:-:S02]  /*7bb90*/  F2FP.F16.E4M3.UNPACK_B R2, R23 ;  /* 0x00000017ff02723e */ /* 0x010fc400020006ff */
[----:B------:R-:W-:-:S07]  /*7bba0*/  F2FP.F16.E4M3.UNPACK_B R3, R22 ;  /* 0x00000016ff03723e */ /* 0x000fce00020006ff */
[----:B--2---:R-:W-:Y:S01]  /*7bbb0*/  HMMA.16816.F32 R16, R12, R2, R16 ;  /* 0x000000020c10723c */ /* 0x004fe20000001810 */
[----:B------:R-:W-:Y:S02]  /*7bbc0*/  IMAD.MOV.U32 R22, RZ, RZ, R8 ;  /* 0x000000ffff167224 */ /* 0x000fe400078e0008 */
[----:B------:R-:W-:Y:S01]  /*7bbd0*/  IMAD.MOV.U32 R23, RZ, RZ, R9 ;  /* 0x000000ffff177224 */ /* 0x000fe200078e0009 */
[----:B-----5:R-:W-:Y:S01]  /*7bbe0*/  F2FP.F16.E4M3.UNPACK_B R2, R21 ;  /* 0x00000015ff02723e */ /* 0x020fe200020006ff */
[----:B0-----:R-:W2:Y:S04]  /*7bbf0*/  LDL.LU.64 R8, [R1+0x3ac8] ;  /* 0x003ac80001087983 */ /* 0x001ea80000300a00 */
[----:B------:R-:W4:Y:S10]  /*7bc00*/  LDL.LU R21, [R1+0x3ac0] ;  /* 0x003ac00001157983 */ /* 0x000f340000300800 */
[----:B------:R-:W-:Y:S04]  /*7bc10*/  STL.64 [R1+0xb0], R16 ;  /* 0x0000b01001007387 */ /* 0x000fe80000100a00 */
[----:B------:R-:W-:Y:S04]  /*7bc20*/  STL.64 [R1+0xb8], R18 ;  /* 0x0000b81201007387 */ /* 0x000fe80000100a00 */
[----:B------:R0:W1:Y:S01]  /*7bc30*/  LDSM.16.M88.4 R16, [R25+UR6+0xc080] ;  /* 0x00c080061910783b */ /* 0x0000620008000200 */
[----:B------:R-:W-:-:S03]  /*7bc40*/  F2FP.F16.E4M3.UNPACK_B R3, R24 ;  /* 0x00000018ff03723e */ /* 0x000fc600020006ff */
[----:B------:R-:W5:Y:S04]  /*7bc50*/  LDL.LU R24, [R1+0x3abc] ;  /* 0x003abc0001187983 */ /* 0x000f680000300800 */
[----:B0-----:R-:W5:Y:S04]  /*7bc60*/  LDL.LU R25, [R1+0x3ab8] ;  /* 0x003ab80001197983 */ /* 0x001f680000300800 */
[----:B-1----:R-:W-:Y:S04]  /*7bc70*/  STL.64 [R1+0x1a0], R16 ;  /* 0x0001a01001007387 */ /* 0x002fe80000100a00 */
[----:B------:R0:W-:Y:S01]  /*7bc80*/  STL.64 [R1+0x1a8], R18 ;  /* 0x0001a81201007387 */ /* 0x0001e20000100a00 */
[----:B------:R-:W-:-:S02]  /*7bc90*/  IMAD.MOV.U32 R11, RZ, RZ, R16 ;  /* 0x000000ffff0b7224 */ /* 0x000fc400078e0010 */
[----:B------:R-:W-:Y:S01]  /*7bca0*/  IMAD.MOV.U32 R10, RZ, RZ, R17 ;  /* 0x000000ffff0a7224 */ /* 0x000fe200078e0011 */
[----:B0-----:R-:W2:Y:S04]  /*7bcb0*/  LDL.LU.64 R18, [R1+0x3ab0] ;  /* 0x003ab00001127983 */ /* 0x001ea80000300a00 */
[----:B------:R-:W2:Y:S02]  /*7bcc0*/  LDL.LU.64 R16, [R1+0x3aa8] ;  /* 0x003aa80001107983 */ /* 0x000ea40000300a00 */
[----:B--2---:R-:W-:-:S15]  /*7bcd0*/  HMMA.16816.F32 R16, R12, R2, R16 ;  /* 0x000000020c10723c */ /* 0x004fde0000001810 */
[----:B------:R-:W-:-:S04]  /*7bce0*/  NOP ;  /* 0x0000000000007918 */ /* 0x000fc80000000000 */
[----:B------:R-:W-:Y:S01]  /*7bcf0*/  IMAD.MOV.U32 R0, RZ, RZ, R19 ;  /* 0x000000ffff007224 */ /* 0x000fe200078e0013 */
[----:B------:R-:W-:Y:S04]  /*7bd00*/  STL [R1+0x80], R16 ;  /* 0x0000801001007387 */ /* 0x000fe80000100800 */
[----:B------:R0:W-:Y:S04]  /*7bd10*/  STL [R1+0x3a20], R0 ;  /* 0x003a200001007387 */ /* 0x0001e80000100800 */
[----:B0-----:R-:W2:Y:S01]  /*7bd20*/  LDL.LU R0, [R1+0x130] ;  /* 0x0001300001007983 */ /* 0x001ea20000300800 */
[----:B------:R-:W-:-:S02]  /*7bd30*/  IMAD.MOV.U32 R29, RZ, RZ, R17 ;  /* 0x000000ffff1d7224 */ /* 0x000fc400078e0011 */
[----:B------:R-:W-:Y:S01]  /*7bd40*/  IMAD.MOV.U32 R28, RZ, RZ, R18 ;  /* 0x000000ffff1c7224 */ /* 0x000fe200078e0012 */
[----:B------:R-:W-:Y:S02]  /*7bd50*/  F2FP.F16.E4M3.UNPACK_B R2, R9 ;  /* 0x00000009ff02723e */ /* 0x000fe400020006ff */
[----:B------:R-:W-:Y:S02]  /*7bd60*/  F2FP.F16.E4M3.UNPACK_B R3, R8 ;  /* 0x00000008ff03723e */ /* 0x000fe400020006ff */
[----:B------:R-:W-:Y:S04]  /*7bd70*/  STL [R1+0x3a0c], R28 ;  /* 0x003a0c1c01007387 */ /* 0x000fe80000100800 */
[----:B------:R-:W-:Y:S04]  /*7bd80*/  STL [R1+0x3a08], R29 ;  /* 0x003a081d01007387 */ /* 0x000fe80000100800 */
[----:B--2---:R-:W0:Y:S04]  /*7bd90*/  LDSM.16.M88.4 R16, [R0+UR6+0xe080] ;  /* 0x00e080060010783b */ /* 0x004e280008000200 */
[----:B0-----:R0:W-:Y:S01]  /*7bda0*/  STL.64 [R1+0x190], R16 ;  /* 0x0001901001007387 */ /* 0x0011e20000100a00 */
[----:B------:R-:W-:-:S03]  /*7bdb0*/  IMAD.MOV.U32 R9, RZ, RZ, R16 ;  /* 0x000000ffff097224 */ /* 0x000fc600078e0010 */
[----:B------:R-:W-:Y:S01]  /*7bdc0*/  STL.64 [R1+0x198], R18 ;  /* 0x0001981201007387 */ /* 0x000fe20000100a00 */
[----:B------:R-:W-:-:S03]  /*7bdd0*/  IMAD.MOV.U32 R8, RZ, RZ, R17 ;  /* 0x000000ffff087224 */ /* 0x000fc600078e0011 */
[----:B0-----:R-:W2:Y:S01]  /*7bde0*/  LDL.LU.64 R16, [R1+0x3aa0] ;  /* 0x003aa00001107983 */ /* 0x001ea20000300a00 */
[----:B---3--:R-:W-:-:S15]  /*7bdf0*/  HMMA.16816.F32 R4, R12, R2, R4 ;  /* 0x000000020c04723c */ /* 0x008fde0000001804 */
[----:B------:R-:W-:-:S04]  /*7be00*/  NOP ;  /* 0x0000000000007918 */ /* 0x000fc80000000000 */
[----:B------:R-:W-:Y:S04]  /*7be10*/  STL.64 [R1+0x60], R4 ;  /* 0x0000600401007387 */ /* 0x000fe80000100a00 */
[----:B------:R0:W-:Y:S04]  /*7be20*/  STL.64 [R1+0x68], R6 ;  /* 0x0000680601007387 */ /* 0x0001e80000100a00 */
[----:B0-----:R-:W3:Y:S04]  /*7be30*/  LDL.LU.64 R6, [R1+0x3a98] ;  /* 0x003a980001067983 */ /* 0x001ee80000300a00 */
[----:B------:R-:W3:Y:S01]  /*7be40*/  LDL.LU.64 R4, [R1+0x3a90] ;  /* 0x003a900001047983 */ /* 0x000ee20000300a00 */
[----:B--2---:R-:W-:-:S02]  /*7be50*/  F2FP.F16.E4M3.UNPACK_B R2, R17 ;  /* 0x00000011ff02723e */ /* 0x004fc400020006ff */
[----:B------:R-:W-:Y:S02]  /*7be60*/  F2FP.F16.E4M3.UNPACK_B R3, R16 ;  /* 0x00000010ff03723e */ /* 0x000fe400020006ff */
[----:B------:R-:W0:Y:S04]  /*7be70*/  LDSM.16.M88.4 R16, [R0+UR6+0x10080] ;  /* 0x010080060010783b */ /* 0x000e280008000200 */
[----:B0-----:R-:W-:Y:S04]  /*7be80*/  STL.64 [R1+0x180], R16 ;  /* 0x0001801001007387 */ /* 0x001fe80000100a00 */
[----:B------:R0:W-:Y:S04]  /*7be90*/  STL.64 [R1+0x188], R18 ;  /* 0x0001881201007387 */ /* 0x0001e80000100a00 */
[----:B0-----:R-:W2:Y:S04]  /*7bea0*/  LDL.LU.64 R18, [R1+0x3a88] ;  /* 0x003a880001127983 */ /* 0x001ea80000300a00 */
[----:B------:R-:W2:Y:S02]  /*7beb0*/  LDL.LU.64 R16, [R1+0x3a80] ;  /* 0x003a800001107983 */ /* 0x000ea40000300a00 */
[----:B--2---:R-:W-:Y:S01]  /*7bec0*/  HMMA.16816.F32 R16, R12, R2, R16 ;  /* 0x000000020c10723c */ /* 0x004fe20000001810 */
[----:B------:R-:W-:-:S02]  /*7bed0*/  F2FP.F16.E4M3.UNPACK_B R2, R26 ;  /* 0x0000001aff02723e */ /* 0x000fc400020006ff */
[----:B------:R-:W5:Y:S01]  /*7bee0*/  LDL.LU R26, [R1+0x3a7c] ;  /* 0x003a7c00011a7983 */ /* 0x000f620000300800 */
[----:B------:R-:W-:-:S15]  /*7bef0*/  F2FP.F16.E4M3.UNPACK_B R3, R27 ;  /* 0x0000001bff03723e */ /* 0x000fde00020006ff */
[----:B------:R-:W-:Y:S04]  /*7bf00*/  STL.64 [R1+0x50], R16 ;  /* 0x0000501001007387 */ /* 0x000fe80000100a00 */
[----:B------:R-:W-:Y:S04]  /*7bf10*/  STL.64 [R1+0x58], R18 ;  /* 0x0000581201007387 */ /* 0x000fe80000100a00 */
[----:B------:R-:W5:Y:S04]  /*7bf20*/  LDL.LU R27, [R1+0x3a78] ;  /* 0x003a7800011b7983 */ /* 0x000f680000300800 */
[----:B------:R-:W0:Y:S01]  /*7bf30*/  LDSM.16.M88.4 R16, [R0+UR6+0x12080] ;  /* 0x012080060010783b */ /* 0x000e220008000200 */
[----:B---3--:R-:W-:Y:S01]  /*7bf40*/  HMMA.16816.F32 R4, R12, R2, R4 ;  /* 0x000000020c04723c */ /* 0x008fe20000001804 */
[----:B------:R-:W-:-:S02]  /*7bf50*/  F2FP.F16.E4M3.UNPACK_B R2, R22 ;  /* 0x00000016ff02723e */ /* 0x000fc400020006ff */
[----:B------:R-:W-:Y:S01]  /*7bf60*/  F2FP.F16.E4M3.UNPACK_B R3, R23 ;  /* 0x00000017ff03723e */ /* 0x000fe200020006ff */
[----:B0-----:R-:W-:Y:S04]  /*7bf70*/  STL.64 [R1+0x170], R16 ;  /* 0x0001701001007387 */ /* 0x001fe80000100a00 */
[----:B------:R-:W-:Y:S04]  /*7bf80*/  STL.64 [R1+0x178], R18 ;  /* 0x0001781201007387 */ /* 0x000fe80000100a00 */
[----:B------:R-:W4:Y:S07]  /*7bf90*/  LDL.LU R22, [R1+0x3a74] ;  /* 0x003a740001167983 */ /* 0x000f2e0000300800 */
[----:B------:R-:W-:Y:S04]  /*7bfa0*/  STL.64 [R1+0x40], R4 ;  /* 0x0000400401007387 */ /* 0x000fe80000100a00 */
[----:B------:R-:W-:Y:S04]  /*7bfb0*/  STL.64 [R1+0x48], R6 ;  /* 0x0000480601007387 */ /* 0x000fe80000100a00 */
[----:B------:R-:W4:Y:S04]  /*7bfc0*/  LDL.LU R23, [R1+0x3a70] ;  /* 0x003a700001177983 */ /* 0x000f280000300800 */
[----:B------:R-:W0:Y:S01]  /*7bfd0*/  LDSM.16.M88.4 R4, [R0+UR6+0x14080] ;  /* 0x014080060004783b */ /* 0x000e220008000200 */
[----:B-----5:R-:W-:-:S15]  /*7bfe0*/  HMMA.16816.F32 R24, R12, R2, R24 ;  /* 0x000000020c18723c */ /* 0x020fde0000001818 */
[----:B------:R-:W-:-:S04]  /*7bff0*/  NOP ;  /* 0x0000000000007918 */ /* 0x000fc80000000000 */
[----:B------:R-:W-:Y:S04]  /*7c000*/  STL.64 [R1+0x3988], R26 ;  /* 0x0039881a01007387 */ /* 0x000fe80000100a00 */
[----:B0-----:R-:W-:Y:S04]  /*7c010*/  STL.64 [R1+0x160], R4 ;  /* 0x0001600401007387 */ /* 0x001fe80000100a00 */
[----:B------:R-:W-:Y:S04]  /*7c020*/  STL.64 [R1+0x168], R6 ;  /* 0x0001680601007387 */ /* 0x000fe80000100a00 */
[----:B------:R-:W0:Y:S01]  /*7c030*/  LDSM.16.M88.4 R4, [R0+UR6+0x16080] ;  /* 0x016080060004783b */ /* 0x000e220008000200 */
[----:B------:R-:W-:-:S02]  /*7c040*/  F2FP.F16.E4M3.UNPACK_B R2, R11 ;  /* 0x0000000bff02723e */ /* 0x000fc400020006ff */
[----:B------:R-:W-:Y:S01]  /*7c050*/  F2FP.F16.E4M3.UNPACK_B R3, R10 ;  /* 0x0000000aff03723e */ /* 0x000fe200020006ff */
[----:B------:R-:W-:Y:S04]  /*7c060*/  STL.64 [R1+0x3980], R24 ;  /* 0x0039801801007387 */ /* 0x000fe80000100a00 */
[----:B------:R-:W2:Y:S04]  /*7c070*/  LDL.LU R11, [R1+0x3a6c] ;  /* 0x003a6c00010b7983 */ /* 0x000ea80000300800 */
[----:B------:R-:W3:Y:S01]  /*7c080*/  LDL.LU R10, [R1+0x3a68] ;  /* 0x003a6800010a7983 */ /* 0x000ee20000300800 */
[----:B----4-:R-:W-:Y:S01]  /*7c090*/  HMMA.16816.F32 R20, R12, R2, R20 ;  /* 0x000000020c14723c */ /* 0x010fe20000001814 */
[----:B------:R-:W-:-:S02]  /*7c0a0*/  F2FP.F16.E4M3.UNPACK_B R2, R9 ;  /* 0x00000009ff02723e */ /* 0x000fc400020006ff */
[----:B------:R-:W-:Y:S01]  /*7c0b0*/  F2FP.F16.E4M3.UNPACK_B R3, R8 ;  /* 0x00000008ff03723e */ /* 0x000fe200020006ff */
[----:B0-----:R0:W-:Y:S04]  /*7c0c0*/  STL.64 [R1+0x150], R4 ;  /* 0x0001500401007387 */ /* 0x0011e80000100a00 */
[----:B------:R1:W-:Y:S11]  /*7c0d0*/  STL.64 [R1+0x158], R6 ;  /* 0x0001580601007387 */ /* 0x0003f60000100a00 */
[----:B------:R-:W-:Y:S04]  /*7c0e0*/  STL.64 [R1+0x3998], R22 ;  /* 0x0039981601007387 */ /* 0x000fe80000100a00 */
[----:B------:R4:W-:Y:S04]  /*7c0f0*/  STL.64 [R1+0x3990], R20 ;  /* 0x0039901401007387 */ /* 0x0009e80000100a00 */
[----:B------:R-:W5:Y:S01]  /*7c100*/  LDL.LU R9, [R1+0x3a64] ;  /* 0x003a640001097983 */ /* 0x000f620000300800 */
[----:B------:R-:W-:-:S03]  /*7c110*/  IMAD.MOV.U32 R28, RZ, RZ, R4 ;  /* 0x000000ffff1c7224 */ /* 0x000fc600078e0004 */
[----:B------:R-:W5:Y:S01]  /*7c120*/  LDL.LU R8, [R1+0x3a60] ;  /* 0x003a600001087983 */ /* 0x000f620000300800 */
[----:B------:R-:W-:-:S03]  /*7c130*/  IMAD.MOV.U32 R29, RZ, RZ, R5 ;  /* 0x000000ffff1d7224 */ /* 0x000fc600078e0005 */
[----:B0-----:R-:W5:Y:S04]  /*7c140*/  LDL.LU R4, [R1] ;  /* 0x0000000001047983 */ /* 0x001f680000300800 */
[----:B------:R-:W5:Y:S04]  /*7c150*/  LDL.LU R5, [R1+0x4] ;  /* 0x0000040001057983 */ /* 0x000f680000300800 */
[----:B-1----:R-:W5:Y:S04]  /*7c160*/  LDL.LU R6, [R1+0x8] ;  /* 0x0000080001067983 */ /* 0x002f680000300800 */
[----:B------:R-:W5:Y:S04]  /*7c170*/  LDL.LU R7, [R1+0xc] ;  /* 0x00000c0001077983 */ /* 0x000f680000300800 */
[----:B----4-:R-:W4:Y:S04]  /*7c180*/  LDL R20, [R1+0x180] ;  /* 0x0001800001147983 */ /* 0x010f280000100800 */
[----:B------:R-:W4:Y:S01]  /*7c190*/  LDL R21, [R1+0x184] ;  /* 0x0001840001157983 */ /* 0x000f220000100800 */
[----:B--2---:R-:W-:-:S02]  /*7c1a0*/  IMAD.MOV.U32 R25, RZ, RZ, R11 ;  /* 0x000000ffff197224 */ /* 0x004fc400078e000b */
[----:B---3--:R-:W-:Y:S01]  /*7c1b0*/  IMAD.MOV.U32 R24, RZ, RZ, R10 ;  /* 0x000000ffff187224 */ /* 0x008fe200078e000a */
[----:B-----5:R-:W-:Y:S04]  /*7c1c0*/  STL.64 [R1+0x3a40], R6 ;  /* 0x003a400601007387 */ /* 0x020fe80000100a00 */
[----:B------:R-:W-:Y:S04]  /*7c1d0*/  STL.64 [R1+0x3a38], R4 ;  /* 0x003a380401007387 */ /* 0x000fe80000100a00 */
[----:B------:R-:W2:Y:S04]  /*7c1e0*/  LDL.LU R10, [R1+0x3a5c] ;  /* 0x003a5c00010a7983 */ /* 0x000ea80000300800 */
[----:B------:R-:W3:Y:S04]  /*7c1f0*/  LDL.LU R11, [R1+0x3a58] ;  /* 0x003a5800010b7983 */ /* 0x000ee80000300800 */
[----:B------:R-:W5:Y:S04]  /*7c200*/  LDL.LU R26, [R1+0xc8] ;  /* 0x0000c800011a7983 */ /* 0x000f680000300800 */
[----:B------:R-:W5:Y:S01]  /*7c210*/  LDL.LU R27, [R1+0xcc] ;  /* 0x0000cc00011b7983 */ /* 0x000f620000300800 */
[----:B------:R-:W-:-:S02]  /*7c220*/  IMAD.MOV.U32 R16, RZ, RZ, R8 ;  /* 0x000000ffff107224 */ /* 0x000fc400078e0008 */
[----:B------:R-:W-:Y:S01]  /*7c230*/  IMAD.MOV.U32 R17, RZ, RZ, R9 ;  /* 0x000000ffff117224 */ /* 0x000fe200078e0009 */
[----:B------:R-:W4:Y:S04]  /*7c240*/  LDL.LU R8, [R1+0x3a54] ;  /* 0x003a540001087983 */ /* 0x000f280000300800 */
[----:B------:R-:W4:Y:S04]  /*7c250*/  LDL.LU R9, [R1+0x3a50] ;  /* 0x003a500001097983 */ /* 0x000f280000300800 */
[----:B------:R-:W0:Y:S01]  /*7c260*/  LDSM.16.M88.4 R4, [R0+UR6+0x18080] ;  /* 0x018080060004783b */ /* 0x000e220008000200 */
[----:B--2---:R-:W-:-:S02]  /*7c270*/  IMAD.MOV.U32 R18, RZ, RZ, R10 ;  /* 0x000000ffff127224 */ /* 0x004fc400078e000a */
[----:B---3--:R-:W-:Y:S01]  /*7c280*/  IMAD.MOV.U32 R19, RZ, RZ, R11 ;  /* 0x000000ffff137224 */ /* 0x008fe200078e000b */
[----:B------:R-:W4:Y:S04]  /*7c290*/  LDL.LU R10, [R1+0x3a4c] ;  /* 0x003a4c00010a7983 */ /* 0x000f280000300800 */
[----:B------:R-:W4:Y:S04]  /*7c2a0*/  LDL.LU R11, [R1+0x3a48] ;  /* 0x003a4800010b7983 */ /* 0x000f280000300800 */
[----:B------:R1:W-:Y:S01]  /*7c2b0*/  STL.64 [R1+0x3a30], R18 ;  /* 0x003a301201007387 */ /* 0x0003e20000100a00 */
[----:B0-----:R-:W-:-:S02]  /*7c2c0*/  IMAD.MOV.U32 R23, RZ, RZ, R4 ;  /* 0x000000ffff177224 */ /* 0x001fc400078e0004 */
[----:B------:R-:W-:Y:S01]  /*7c2d0*/  IMAD.MOV.U32 R22, RZ, RZ, R5 ;  /* 0x000000ffff167224 */ /* 0x000fe200078e0005 */
[----:B-1----:R-:W2:Y:S04]  /*7c2e0*/  LDL R18, [R1+0x170] ;  /* 0x0001700001127983 */ /* 0x002ea80000100800 */
[----:B------:R-:W3:Y:S04]  /*7c2f0*/  LDL R19, [R1+0x174] ;  /* 0x0001740001137983 */ /* 0x000ee80000100800 */
[----:B------:R-:W-:Y:S04]  /*7c300*/  STL.64 [R1+0x3a28], R16 ;  /* 0x003a281001007387 */ /* 0x000fe80000100a00 */
[----:B-----5:R-:W-:Y:S04]  /*7c310*/  STL.64 [R1+0x3a18], R26 ;  /* 0x003a181a01007387 */ /* 0x020fe80000100a00 */
[----:B------:R0:W-:Y:S04]  /*7c320*/  STL.64 [R1+0x3a10], R24 ;  /* 0x003a101801007387 */ /* 0x0001e80000100a00 */
[----:B------:R-:W-:Y:S04]  /*7c330*/  STL.64 [R1+0x1d0], R4 ;  /* 0x0001d00401007387 */ /* 0x000fe80000100a00 */
[----:B------:R-:W-:Y:S04]  /*7c340*/  STL.64 [R1+0x1d8], R6 ;  /* 0x0001d80601007387 */ /* 0x000fe80000100a00 */
[----:B------:R-:W1:Y:S04]  /*7c350*/  LDSM.16.M88.4 R4, [R0+UR6+0x1a080] ;  /* 0x01a080060004783b */ /* 0x000e680008000200 */
[----:B0-----:R-:W5:Y:S04]  /*7c360*/  LDL.LU R24, [R1+0x70] ;  /* 0x0000700001187983 */ /* 0x001f680000300800 */
[----:B------:R-:W5:Y:S04]  /*7c370*/  LDL.LU R25, [R1+0x74] ;  /* 0x0000740001197983 */ /* 0x000f680000300800 */
[----:B------:R-:W5:Y:S04]  /*7c380*/  LDL.LU R26, [R1+0x78] ;  /* 0x00007800011a7983 */ /* 0x000f680000300800 */
[----:B------:R-:W5:Y:S01]  /*7c390*/  LDL.LU R27, [R1+0x7c] ;  /* 0x00007c00011b7983 */ /* 0x000f620000300800 */
[----:B----4-:R-:W-:Y:S01]  /*7c3a0*/  HMMA.16816.F32 R8, R12, R2, R8 ;  /* 0x000000020c08723c */ /* 0x010fe20000001808 */
[----:B------:R-:W-:-:S02]  /*7c3b0*/  F2FP.F16.E4M3.UNPACK_B R2, R20 ;  /* 0x00000014ff02723e */ /* 0x000fc400020006ff */
[----:B------:R-:W-:Y:S01]  /*7c3c0*/  F2FP.F16.E4M3.UNPACK_B R3, R21 ;  /* 0x00000015ff03723e */ /* 0x000fe200020006ff */
[----:B-1----:R-:W-:Y:S02]  /*7c3d0*/  IMAD.MOV.U32 R21, RZ, RZ, R4 ;  /* 0x000000ffff157224 */ /* 0x002fe400078e0004 */
[----:B------:R-:W-:-:S13]  /*7c3e0*/  IMAD.MOV.U32 R20, RZ, RZ, R5 ;  /* 0x000000ffff147224 */ /* 0x000fda00078e0005 */
[----:B------:R0:W-:Y:S04]  /*7c3f0*/  STL [R1+0x397c], R8 ;  /* 0x00397c0801007387 */ /* 0x0001e80000100800 */
[----:B0-----:R-:W4:Y:S04]  /*7c400*/  LDL R8, [R1+0x164] ;  /* 0x0001640001087983 */ /* 0x001f280000100800 */
[----:B------:R0:W-:Y:S04]  /*7c410*/  STL [R1+0x3978], R9 ;  /* 0x0039780901007387 */ /* 0x0001e80000100800 */
[----:B0-----:R-:W2:Y:S04]  /*7c420*/  LDL R9, [R1+0x160] ;  /* 0x0001600001097983 */ /* 0x001ea80000100800 */
[----:B------:R-:W-:Y:S04]  /*7c430*/  STL [R1+0x3974], R10 ;  /* 0x0039740a01007387 */ /* 0x000fe80000100800 */
[----:B------:R-:W-:Y:S04]  /*7c440*/  STL [R1+0x3970], R11 ;  /* 0x0039700b01007387 */ /* 0x000fe80000100800 */
[----:B------:R-:W-:Y:S04]  /*7c450*/  STL.64 [R1+0x100], R4 ;  /* 0x0001000401007387 */ /* 0x000fe80000100a00 */
[----:B------:R0:W-:Y:S04]  /*7c460*/  STL.64 [R1+0x108], R6 ;  /* 0x0001080601007387 */ /* 0x0001e80000100a00 */
[----:B0-----:R-:W2:Y:S04]  /*7c470*/  LDL.LU.64 R6, [R1+0x3a40] ;  /* 0x003a400001067983 */ /* 0x001ea80000300a00 */
[----:B------:R-:W2:Y:S02]  /*7c480*/  LDL.LU.64 R4, [R1+0x3a38] ;  /* 0x003a380001047983 */ /* 0x000ea40000300a00 */
[----:B--2---:R-:W-:Y:S01]  /*7c490*/  HMMA.16816.F32 R4, R12, R2, R4 ;  /* 0x000000020c04723c */ /* 0x004fe20000001804 */
[----:B------:R-:W-:-:S02]  /*7c4a0*/  F2FP.F16.E4M3.UNPACK_B R2, R18 ;  /* 0x00000012ff02723e */ /* 0x000fc400020006ff */
[----:B---3--:R-:W-:Y:S02]  /*7c4b0*/  F2FP.F16.E4M3.UNPACK_B R3, R19 ;  /* 0x00000013ff03723e */ /* 0x008fe400020006ff */
[----:B------:R-:W0:-:S14]  /*7c4c0*/  LDSM.16.M88.4 R16, [R0+UR6+0x1c080] ;  /* 0x01c080060010783b */ /* 0x000e1c0008000200 */
[----:B------:R-:W-:Y:S04]  /*7c4d0*/  STL.64 [R1+0x39a8], R6 ;  /* 0x0039a80601007387 */ /* 0x000fe80000100a00 */
[----:B------:R1:W-:Y:S04]  /*7c4e0*/  STL.64 [R1+0x39a0], R4 ;  /* 0x0039a00401007387 */ /* 0x0003e80000100a00 */
[----:B-1----:R-:W2:Y:S04]  /*7c4f0*/  LDL.LU R4, [R1+0xd0] ;  /* 0x0000d00001047983 */ /* 0x002ea80000300800 */
[----:B------:R-:W2:Y:S04]  /*7c500*/  LDL.LU R5, [R1+0xd4] ;  /* 0x0000d40001057983 */ /* 0x000ea80000300800 */
[----:B------:R-:W2:Y:S04]  /*7c510*/  LDL.LU R6, [R1+0xd8] ;  /* 0x0000d80001067983 */ /* 0x000ea80000300800 */
[----:B------:R-:W2:Y:S04]  /*7c520*/  LDL.LU R7, [R1+0xdc] ;  /* 0x0000dc0001077983 */ /* 0x000ea80000300800 */
[----:B0-----:R-:W-:Y:S04]  /*7c530*/  STL.64 [R1+0x210], R16 ;  /* 0x0002101001007387 */ /* 0x001fe80000100a00 */
[----:B------:R0:W-:Y:S04]  /*7c540*/  STL.64 [R1+0x218], R18 ;  /* 0x0002181201007387 */ /* 0x0001e80000100a00 */
[----:B0-----:R-:W3:Y:S04]  /*7c550*/  LDL.LU.64 R18, [R1+0x3a30] ;  /* 0x003a300001127983 */ /* 0x001ee80000300a00 */
[----:B------:R-:W3:Y:S02]  /*7c560*/  LDL.LU.64 R16, [R1+0x3a28] ;  /* 0x003a280001107983 */ /* 0x000ee40000300a00 */
[----:B---3--:R-:W-:-:S15]  /*7c570*/  HMMA.16816.F32 R16, R12, R2, R16 ;  /* 0x000000020c10723c */ /* 0x008fde0000001810 */
[----:B------:R-:W-:-:S04]  /*7c580*/  NOP ;  /* 0x0000000000007918 */ /* 0x000fc80000000000 */
[----:B------:R-:W-:Y:S04]  /*7c590*/  STL.64 [R1+0x39b8], R18 ;  /* 0x0039b81201007387 */ /* 0x000fe80000100a00 */
[----:B------:R0:W-:Y:S04]  /*7c5a0*/  STL.64 [R1+0x39b0], R16 ;  /* 0x0039b01001007387 */ /* 0x0001e80000100a00 */
[----:B0-----:R-:W3:Y:S04]  /*7c5b0*/  LDL.LU R16, [R1+0x90] ;  /* 0x0000900001107983 */ /* 0x001ee80000300800 */
[----:B------:R-:W3:Y:S04]  /*7c5c0*/  LDL.LU R17, [R1+0x94] ;  /* 0x0000940001117983 */ /* 0x000ee80000300800 */
[----:B------:R-:W3:Y:S04]  /*7c5d0*/  LDL.LU R18, [R1+0x98] ;  /* 0x0000980001127983 */ /* 0x000ee80000300800 */
[----:B------:R-:W3:Y:S01]  /*7c5e0*/  LDL.LU R19, [R1+0x9c] ;  /* 0x00009c0001137983 */ /* 0x000ee20000300800 */
[----:B------:R-:W-:-:S02]  /*7c5f0*/  F2FP.F16.E4M3.UNPACK_B R2, R9 ;  /* 0x00000009ff02723e */ /* 0x000fc400020006ff */
[----:B----4-:R-:W-:Y:S02]  /*7c600*/  F2FP.F16.E4M3.UNPACK_B R3, R8 ;  /* 0x00000008ff03723e */ /* 0x010fe400020006ff */
[----:B------:R0:W1:Y:S05]  /*7c610*/  LDSM.16.M88.4 R8, [R0+UR6+0x1e080] ;  /* 0x01e080060008783b */ /* 0x00006a0008000200 */
[----:B-----5:R-:W-:Y:S01]  /*7c620*/  HMMA.16816.F32 R24, R12, R2, R24 ;  /* 0x000000020c18723c */ /* 0x020fe20000001818 */
[----:B0-----:R-:W4:Y:S01]  /*7c630*/  LDL.LU R0, [R1+0x3a20] ;  /* 0x003a200001007983 */ /* 0x001f220000300800 */
[----:B------:R-:W-:Y:S02]  /*7c640*/  F2FP.F16.E4M3.UNPACK_B R2, R28 ;  /* 0x0000001cff02723e */ /* 0x000fe400020006ff */
[----:B------:R-:W-:Y:S01]  /*7c650*/  F2FP.F16.E4M3.UNPACK_B R3, R29 ;  /* 0x0000001dff03723e */ /* 0x000fe200020006ff */
[----:B-1----:R0:W-:Y:S04]  /*7c660*/  STL.64 [R1+0x130], R8 ;  /* 0x0001300801007387 */ /* 0x0021e80000100a00 */
[----:B------:R1:W-:Y:S10]  /*7c670*/  STL.64 [R1+0x138], R10 ;  /* 0x0001380a01007387 */ /* 0x0003f40000100a00 */
[----:B0-----:R-:W-:-:S02]  /*7c680*/  IMAD.MOV.U32 R8, RZ, RZ, R24 ;  /* 0x000000ffff087224 */ /* 0x001fc400078e0018 */
[----:B-1----:R-:W-:Y:S02]  /*7c690*/  IMAD.MOV.U32 R10, RZ, RZ, R26 ;  /* 0x000000ffff0a7224 */ /* 0x002fe400078e001a */
[----:B------:R-:W-:Y:S02]  /*7c6a0*/  IMAD.MOV.U32 R11, RZ, RZ, R27 ;  /* 0x000000ffff0b7224 */ /* 0x000fe400078e001b */
[----:B------:R-:W-:Y:S01]  /*7c6b0*/  IMAD.MOV.U32 R9, RZ, RZ, R25 ;  /* 0x000000ffff097224 */ /* 0x000fe200078e0019 */
[----:B------:R-:W5:Y:S04]  /*7c6c0*/  LDL.LU.64 R26, [R1+0x3a18] ;  /* 0x003a1800011a7983 */ /* 0x000f680000300a00 */
[----:B------:R-:W5:Y:S04]  /*7c6d0*/  LDL.LU.64 R24, [R1+0x3a10] ;  /* 0x003a100001187983 */ /* 0x000f680000300a00 */
[----:B------:R-:W-:Y:S04]  /*7c6e0*/  STL.64 [R1+0x39c8], R10 ;  /* 0x0039c80a01007387 */ /* 0x000fe80000100a00 */
[----:B------:R3:W-:Y:S04]  /*7c6f0*/  STL.64 [R1+0x39c0], R8 ;  /* 0x0039c00801007387 */ /* 0x0007e80000100a00 */
[----:B------:R-:W5:Y:S04]  /*7c700*/  LDL.LU R28, [R1+0x3a0c] ;  /* 0x003a0c00011c7983 */ /* 0x000f680000300800 */
[----:B------:R-:W5:Y:S01]  /*7c710*/  LDL.LU R29, [R1+0x3a08] ;  /* 0x003a0800011d7983 */ /* 0x000f620000300800 */
[----:B---3--:R-:W-:Y:S01]  /*7c720*/  HMMA.16816.F32 R8, R12, R2, R16 ;  /* 0x000000020c08723c */ /* 0x008fe20000001810 */
[----:B------:R-:W-:-:S02]  /*7c730*/  F2FP.F16.E4M3.UNPACK_B R2, R23 ;  /* 0x00000017ff02723e */ /* 0x000fc400020006ff */
[----:B------:R-:W-:-:S07]  /*7c740*/  F2FP.F16.E4M3.UNPACK_B R3, R22 ;  /* 0x00000016ff03723e */ /* 0x000fce00020006ff */
[----:B--2---:R-:W-:Y:S09]  /*7c750*/  HMMA.16816.F32 R4, R12, R2, R4 ;  /* 0x000000020c04723c */ /* 0x004ff20000001804 */
[----:B------:R-:W-:Y:S04]  /*7c760*/  STL.64 [R1+0x20], R8 ;  /* 0x0000200801007387 */ /* 0x000fe80000100a00 */
[----:B------:R-:W-:Y:S06]  /*7c770*/  STL.64 [R1+0x28], R10 ;  /* 0x0000280a01007387 */ /* 0x000fec0000100a00 */
[----:B------:R-:W-:Y:S04]  /*7c780*/  STL.64 [R1+0x10], R4 ;  /* 0x0000100401007387 */ /* 0x000fe80000100a00 */
[----:B------:R5:W-:Y:S04]  /*7c790*/  STL.64 [R1+0x18], R6 ;  /* 0x0000180601007387 */ /* 0x000be80000100a00 */
[----:B------:R-:W2:Y:S01]  /*7c7a0*/  LDL.LU R16, [R1+0x80] ;  /* 0x0000800001107983 */ /* 0x000ea20000300800 */
[----:B------:R-:W-:-:S02]  /*7c7b0*/  F2FP.F16.E4M3.UNPACK_B R2, R21 ;  /* 0x00000015ff02723e */ /* 0x000fc400020006ff */
[----:B------:R-:W-:Y:S01]  /*7c7c0*/  F2FP.F16.E4M3.UNPACK_B R3, R20 ;  /* 0x00000014ff03723e */ /* 0x000fe200020006ff */
[----:B----4-:R-:W-:-:S06]  /*7c7d0*/  IMAD.MOV.U32 R19, RZ, RZ, R0 ;  /* 0x000000ffff137224 */ /* 0x010fcc00078e0000 */
[----:B-----5:R-:W-:Y:S01]  /*7c7e0*/  HMMA.16816.F32 R4, R12, R2, R24 ;  /* 0x000000020c04723c */ /* 0x020fe20000001818 */
[----:B------:R-:W-:Y:S02]  /*7c7f0*/  IMAD.MOV.U32 R18, RZ, RZ, R28 ;  /* 0x000000ffff127224 */ /* 0x000fe400078e001c */
[----:B------:R-:W-:-:S15]  /*7c800*/  IMAD.MOV.U32 R17, RZ, RZ, R29 ;  /* 0x000000ffff117224 */ /* 0x000fde00078e001d */
[----:B------:R-:W-:Y:S01]  /*7c810*/  NOP ;  /* 0x0000000000007918 */ /* 0x000fe20000000000 */
[----:B------:R-:W-:Y:S04]  /*7c820*/  STL.64 [R1+0x70], R4 ;  /* 0x0000700401007387 */ /* 0x000fe80000100a00 */
[----:B------:R-:W-:Y:S04]  /*7c830*/  STL.64 [R1+0x78], R6 ;  /* 0x0000780601007387 */ /* 0x000fe80000100a00 */
[----:B--2---:R-:W-:Y:S04]  /*7c840*/  STL [R1+0x39d0], R16 ;  /* 0x0039d01001007387 */ /* 0x004fe80000100800 */
[----:B------:R-:W-:Y:S04]  /*7c850*/  STL [R1+0x39e8], R17 ;  /* 0x0039e81101007387 */ /* 0x000fe80000100800 */
[----:B------:R-:W-:Y:S04]  /*7c860*/  STL [R1+0x39ec], R18 ;  /* 0x0039ec1201007387 */ /* 0x000fe80000100800 */
[----:B------:R-:W2:Y:S04]  /*7c870*/  LDL R2, [R1+0x210] ;  /* 0x0002100001027983 */ /* 0x000ea80000100800 */
[----:B------:R-:W3:Y:S04]  /*7c880*/  LDL R3, [R1+0x214] ;  /* 0x0002140001037983 */ /* 0x000ee80000100800 */
[----:B------:R-:W4:Y:S04]  /*7c890*/  LDL.LU R0, [R1+0x11c4] ;  /* 0x0011c40001007983 */ /* 0x000f280000300800 */
[----:B------:R0:W-:Y:S04]  /*7c8a0*/  STL [R1+0x39f0], R19 ;  /* 0x0039f01301007387 */ /* 0x0001e80000100800 */
[----:B0-----:R-:W5:Y:S04]  /*7c8b0*/  LDL.LU R19, [R1+0x11d8] ;  /* 0x0011d80001137983 */ /* 0x001f680000300800 */
[----:B-----5:R0:W-:Y:S04]  /*7c8c0*/  STL [R1+0x39f4], R19 ;  /* 0x0039f41301007387 */ /* 0x0201e80000100800 */
[----:B0-----:R-:W5:Y:S04]  /*7c8d0*/  LDL.LU R19, [R1+0x11c8] ;  /* 0x0011c80001137983 */ /* 0x001f680000300800 */
[----:B------:R-:W2:Y:S04]  /*7c8e0*/  LDL.LU R28, [R1+0x11d4] ;  /* 0x0011d400011c7983 */ /* 0x000ea80000300800 */
[----:B------:R-:W5:Y:S04]  /*7c8f0*/  LDL.LU R18, [R1+0x11d0] ;  /* 0x0011d00001127983 */ /* 0x000f680000300800 */
[----:B------:R-:W2:Y:S04]  /*7c900*/  LDL.LU R29, [R1+0x11cc] ;  /* 0x0011cc00011d7983 */ /* 0x000ea80000300800 */
[----:B------:R-:W2:Y:S04]  /*7c910*/  LDL.LU R17, [R1+0x11e0] ;  /* 0x0011e00001117983 */ /* 0x000ea80000300800 */
[----:B------:R-:W2:Y:S04]  /*7c920*/  LDL.LU R16, [R1+0x11dc] ;  /* 0x0011dc0001107983 */ /* 0x000ea80000300800 */
[----:B-----5:R-:W-:Y:S04]  /*7c930*/  STL.64 [R1+0x3a00], R18 ;  /* 0x003a001201007387 */ /* 0x020fe80000100a00 */
[----:B--2---:R0:W-:Y:S04]  /*7c940*/  STL.64 [R1+0x39f8], R16 ;  /* 0x0039f81001007387 */ /* 0x0041e80000100a00 */
[----:B0-----:R-:W2:Y:S04]  /*7c950*/  LDL.LU R16, [R1+0xe0] ;  /* 0x0000e00001107983 */ /* 0x001ea80000300800 */
[----:B------:R-:W2:Y:S04]  /*7c960*/  LDL.LU R17, [R1+0xe4] ;  /* 0x0000e40001117983 */ /* 0x000ea80000300800 */
[----:B------:R-:W2:Y:S04]  /*7c970*/  LDL.LU R18, [R1+0xe8] ;  /* 0x0000e80001127983 */ /* 0x000ea80000300800 */
[----:B------:R-:W2:Y:S04]  /*7c980*/  LDL.LU R19, [R1+0xec] ;  /* 0x0000ec0001137983 */ /* 0x000ea80000300800 */
[----:B------:R-:W5:Y:S04]  /*7c990*/  LDL.LU R8, [R1+0xb0] ;  /* 0x0000b00001087983 */ /* 0x000f680000300800 */
[----:B------:R-:W5:Y:S04]  /*7c9a0*/  LDL.LU R9, [R1+0xb4] ;  /* 0x0000b40001097983 */ /* 0x000f680000300800 */
[----:B------:R-:W4:Y:S04]  /*7c9b0*/  LDL.LU R10, [R1+0xb8] ;  /* 0x0000b800010a7983 */ /* 0x000f280000300800 */
[----:B------:R-:W4:Y:S01]  /*7c9c0*/  LDL.LU R11, [R1+0xbc] ;  /* 0x0000bc00010b7983 */ /* 0x000f220000300800 */
[----:B------:R-:W-:-:S02]  /*7c9d0*/  F2FP.F16.E4M3.UNPACK_B R2, R2 ;  /* 0x00000002ff02723e */ /* 0x000fc400020006ff */
[----:B---3--:R-:W-:-:S07]  /*7c9e0*/  F2FP.F16.E4M3.UNPACK_B R3, R3 ;  /* 0x00000003ff03723e */ /* 0x008fce00020006ff */
[----:B--2---:R-:W-:Y:S01]  /*7c9f0*/  HMMA.16816.F32 R16, R12, R2, R16 ;  /* 0x000000020c10723c */ /* 0x004fe20000001810 */
[----:B----4-:R-:W-:Y:S04]  /*7ca00*/  STL.64 [R1+0x39e0], R10 ;  /* 0x0039e00a01007387 */ /* 0x010fe80000100a00 */
[----:B-----5:R0:W-:Y:S04]  /*7ca10*/  STL.64 [R1+0x39d8], R8 ;  /* 0x0039d80801007387 */ /* 0x0201e80000100a00 */
        /* <DEDUP_REMOVED lines=12> */
[----:B------:R-:W5:Y:S04]  /*7cae0*/  LDL.LU R24, [R1+0x40] ;  /* 0x0000400001187983 */ /* 0x000f680000300800 */
[----:B------:R-:W5:Y:S04]  /*7caf0*/  LDL.LU R25, [R1+0x44] ;  /* 0x0000440001197983 */ /* 0x000f680000300800 */
[----:B------:R-:W5:Y:S04]  /*7cb00*/  LDL.LU R26, [R1+0x48] ;  /* 0x00004800011a7983 */ /* 0x000f680000300800 */
[----:B------:R-:W5:Y:S04]  /*7cb10*/  LDL.LU R27, [R1+0x4c] ;  /* 0x00004c00011b7983 */ /* 0x000f680000300800 */
[----:B------:R-:W-:Y:S04]  /*7cb20*/  STL.64 [R1+0xe0], R16 ;  /* 0x0000e01001007387 */ /* 0x000fe80000100a00 */
[----:B------:R0:W-:Y:S04]  /*7cb30*/  STL.64 [R1+0xe8], R18 ;  /* 0x0000e81201007387 */ /* 0x0001e80000100a00 */
[----:B0-----:R-:W2:Y:S04]  /*7cb40*/  LDL.LU.64 R18, [R1+0x3a00] ;  /* 0x003a000001127983 */ /* 0x001ea80000300a00 */
[----:B------:R-:W3:Y:S04]  /*7cb50*/  LDL.LU.64 R16, [R1+0x39f8] ;  /* 0x0039f80001107983 */ /* 0x000ee80000300a00 */
[----:B------:R-:W3:Y:S04]  /*7cb60*/  LDL R2, [R1+0x130] ;  /* 0x0001300001027983 */ /* 0x000ee80000100800 */
[----:B------:R-:W4:Y:S01]  /*7cb70*/  LDL R3, [R1+0x134] ;  /* 0x0001340001037983 */ /* 0x000f220000100800 */
[----:B--2---:R-:W-:-:S03]  /*7cb80*/  IMAD R0, R0, 0x100, R19 ;  /* 0x0000010000007824 */ /* 0x004fc600078e0213 */
[----:B------:R-:W2:Y:S01]  /*7cb90*/  LDL.LU R19, [R1+0x39f4] ;  /* 0x0039f40001137983 */ /* 0x000ea20000300800 */
[----:B---3--:R-:W-:Y:S02]  /*7cba0*/  F2FP.F16.E4M3.UNPACK_B R2, R2 ;  /* 0x00000002ff02723e */ /* 0x008fe400020006ff */
[----:B----4-:R-:W-:Y:S01]  /*7cbb0*/  F2FP.F16.E4M3.UNPACK_B R3, R3 ;  /* 0x00000003ff03723e */ /* 0x010fe200020006ff */
[----:B------:R-:W-:Y:S02]  /*7cbc0*/  IMAD R29, R29, 0x100, R18 ;  /* 0x000001001d1d7824 */ /* 0x000fe400078e0212 */
[----:B------:R-:W-:-:S04]  /*7cbd0*/  IMAD R16, R16, 0x100, R17 ;  /* 0x0000010010107824 */ /* 0x000fc800078e0211 */
[----:B------:R-:W-:Y:S01]  /*7cbe0*/  HMMA.16816.F32 R12, R12, R2, R8 ;  /* 0x000000020c0c723c */ /* 0x000fe20000001808 */
[----:B--2---:R-:W-:Y:S02]  /*7cbf0*/  IMAD R28, R28, 0x100, R19 ;  /* 0x000001001c1c7824 */ /* 0x004fe400078e0213 */
[----:B------:R-:W2:Y:S04]  /*7cc00*/  LDL.LU R19, [R1+0x39f0] ;  /* 0x0039f00001137983 */ /* 0x000ea80000300800 */
[----:B------:R-:W2:Y:S04]  /*7cc10*/  LDL.LU R18, [R1+0x39ec] ;  /* 0x0039ec0001127983 */ /* 0x000ea80000300800 */
[----:B------:R-:W2:Y:S04]  /*7cc20*/  LDL.LU R17, [R1+0x39e8] ;  /* 0x0039e80001117983 */ /* 0x000ea80000300800 */
[----:B------:R-:W3:Y:S04]  /*7cc30*/  LDL.LU.64 R10, [R1+0x39e0] ;  /* 0x0039e000010a7983 */ /* 0x000ee80000300a00 */
[----:B------:R-:W3:Y:S04]  /*7cc40*/  LDL.LU.64 R8, [R1+0x39d8] ;  /* 0x0039d80001087983 */ /* 0x000ee80000300a00 */
[----:B------:R-:W4:Y:S04]  /*7cc50*/  LDL.LU R2, [R1+0x1c0] ;  /* 0x0001c00001027983 */ /* 0x000f280000300800 */
[----:B------:R-:W2:Y:S04]  /*7cc60*/  LDL.LU R3, [R1+0x1c4] ;  /* 0x0001c40001037983 */ /* 0x000ea80000300800 */
[----:B------:R0:W-:Y:S04]  /*7cc70*/  STL.64 [R1+0xa0], R12 ;  /* 0x0000a00c01007387 */ /* 0x0001e80000100a00 */
[----:B------:R1:W-:Y:S01]  /*7cc80*/  STL.64 [R1+0xa8], R14 ;  /* 0x0000a80e01007387 */ /* 0x0003e20000100a00 */
[----:B0-----:R-:W-:-:S02]  /*7cc90*/  F2FP.F16.E4M3.UNPACK_B R12, R0 ;  /* 0x00000000ff0c723e */ /* 0x001fc400020006ff */
[----:B-1----:R-:W-:Y:S02]  /*7cca0*/  F2FP.F16.E4M3.UNPACK_B R14, R28 ;  /* 0x0000001cff0e723e */ /* 0x002fe400020006ff */
[----:B------:R-:W-:Y:S02]  /*7ccb0*/  F2FP.F16.E4M3.UNPACK_B R13, R29 ;  /* 0x0000001dff0d723e */ /* 0x000fe400020006ff */
[----:B------:R-:W-:Y:S01]  /*7ccc0*/  F2FP.F16.E4M3.UNPACK_B R15, R16 ;  /* 0x00000010ff0f723e */ /* 0x000fe200020006ff */
[----:B------:R-:W5:Y:S04]  /*7ccd0*/  LDL.LU R0, [R1+0x124] ;  /* 0x0001240001007983 */ /* 0x000f680000300800 */
[----:B------:R-:W5:Y:S04]  /*7cce0*/  LDL.LU R28, [R1+0x120] ;  /* 0x00012000011c7983 */ /* 0x000f680000300800 */
[----:B------:R-:W5:Y:S04]  /*7ccf0*/  LDL.LU R29, [R1+0x144] ;  /* 0x00014400011d7983 */ /* 0x000f680000300800 */
[----:B------:R-:W5:Y:S01]  /*7cd00*/  LDL.LU R16, [R1+0x39d0] ;  /* 0x0039d00001107983 */ /* 0x000f620000300800 */
[----:B----4-:R-:W-:-:S02]  /*7cd10*/  F2FP.F16.E4M3.UNPACK_B R2, R2.H1 ;  /* 0x00000002ff02723e */ /* 0x010fc400030006ff */
[----:B--2---:R-:W-:-:S07]  /*7cd20*/  F2FP.F16.E4M3.UNPACK_B R3, R3.H1 ;  /* 0x00000003ff03723e */ /* 0x004fce00030006ff */
[----:B---3--:R-:W-:-:S15]  /*7cd30*/  HMMA.16816.F32 R8, R12, R2, R8 ;  /* 0x000000020c08723c */ /* 0x008fde0000001808 */
[----:B------:R-:W-:-:S04]  /*7cd40*/  NOP ;  /* 0x0000000000007918 */ /* 0x000fc80000000000 */
[----:B------:R-:W-:Y:S04]  /*7cd50*/  STL.64 [R1+0xd0], R8 ;  /* 0x0000d00801007387 */ /* 0x000fe80000100a00 */
[----:B------:R0:W-:Y:S04]  /*7cd60*/  STL.64 [R1+0xd8], R10 ;  /* 0x0000d80a01007387 */ /* 0x0001e80000100a00 */
[----:B0-----:R-:W2:Y:S04]  /*7cd70*/  LDL.LU.64 R10, [R1+0x39c8] ;  /* 0x0039c800010a7983 */ /* 0x001ea80000300a00 */
[----:B------:R-:W3:Y:S04]  /*7cd80*/  LDL.LU.64 R8, [R1+0x39c0] ;  /* 0x0039c00001087983 */ /* 0x000ee80000300a00 */
[----:B------:R-:W4:Y:S02]  /*7cd90*/  LDL.LU R3, [R1+0x140] ;  /* 0x0001400001037983 */ /* 0x000f240000300800 */
[----:B----4-:R-:W-:-:S02]  /*7cda0*/  F2FP.F16.E4M3.UNPACK_B R2, R3.H1 ;  /* 0x00000003ff02723e */ /* 0x010fc400030006ff */
[----:B-----5:R-:W-:-:S07]  /*7cdb0*/  F2FP.F16.E4M3.UNPACK_B R3, R29.H1 ;  /* 0x0000001dff03723e */ /* 0x020fce00030006ff */
[----:B------:R-:W-:Y:S01]  /*7cdc0*/  HMMA.16816.F32 R16, R12, R2, R16 ;  /* 0x000000020c10723c */ /* 0x000fe20000001810 */
[----:B------:R-:W-:Y:S02]  /*7cdd0*/  F2FP.F16.E4M3.UNPACK_B R2, R28.H1 ;  /* 0x0000001cff02723e */ /* 0x000fe400030006ff */
[----:B------:R-:W-:-:S07]  /*7cde0*/  F2FP.F16.E4M3.UNPACK_B R3, R0.H1 ;  /* 0x00000000ff03723e */ /* 0x000fce00030006ff */
[----:B------:R-:W-:Y:S09]  /*7cdf0*/  HMMA.16816.F32 R4, R12, R2, R4 ;  /* 0x000000020c04723c */ /* 0x000ff20000001804 */
[----:B------:R-:W-:Y:S04]  /*7ce00*/  STL.64 [R1+0xc0], R16 ;  /* 0x0000c01001007387 */ /* 0x000fe80000100a00 */
[----:B------:R0:W-:Y:S04]  /*7ce10*/  STL.64 [R1+0xc8], R18 ;  /* 0x0000c81201007387 */ /* 0x0001e80000100a00 */
[----:B0-----:R-:W4:Y:S04]  /*7ce20*/  LDL.LU.64 R18, [R1+0x39b8] ;  /* 0x0039b80001127983 */ /* 0x001f280000300a00 */
[----:B------:R-:W4:Y:S04]  /*7ce30*/  LDL.LU.64 R16, [R1+0x39b0] ;  /* 0x0039b00001107983 */ /* 0x000f280000300a00 */
[----:B------:R-:W5:Y:S04]  /*7ce40*/  LDL.LU R29, [R1+0x164] ;  /* 0x00016400011d7983 */ /* 0x000f680000300800 */
[----:B------:R-:W2:Y:S04]  /*7ce50*/  LDL.LU R28, [R1+0x150] ;  /* 0x00015000011c7983 */ /* 0x000ea80000300800 */
[----:B------:R-:W2:Y:S04]  /*7ce60*/  LDL.LU R0, [R1+0x154] ;  /* 0x0001540001007983 */ /* 0x000ea80000300800 */
[----:B------:R-:W-:Y:S04]  /*7ce70*/  STL.64 [R1+0xb0], R4 ;  /* 0x0000b00401007387 */ /* 0x000fe80000100a00 */
[----:B------:R0:W-:Y:S04]  /*7ce80*/  STL.64 [R1+0xb8], R6 ;  /* 0x0000b80601007387 */ /* 0x0001e80000100a00 */
[----:B0-----:R-:W2:Y:S04]  /*7ce90*/  LDL.LU.64 R6, [R1+0x39a8] ;  /* 0x0039a80001067983 */ /* 0x001ea80000300a00 */
[----:B------:R-:W2:Y:S04]  /*7cea0*/  LDL.LU.64 R4, [R1+0x39a0] ;  /* 0x0039a00001047983 */ /* 0x000ea80000300a00 */
[----:B------:R-:W2:Y:S04]  /*7ceb0*/  LDL.LU R2, [R1+0x110] ;  /* 0x0001100001027983 */ /* 0x000ea80000300800 */
[----:B------:R-:W3:Y:S01]  /*7cec0*/  LDL.LU R3, [R1+0x114] ;  /* 0x0001140001037983 */ /* 0x000ee20000300800 */
        /* <DEDUP_REMOVED lines=22> */
[----:B------:R-:W-:Y:S01]  /*7d030*/  HMMA.16816.F32 R24, R12, R2, R24 ;  /* 0x000000020c18723c */ /* 0x000fe20000001818 */
[----:B------:R-:W2:Y:S04]  /*7d040*/  LDL.LU R2, [R1+0x1a0] ;  /* 0x0001a00001027983 */ /* 0x000ea80000300800 */
[----:B------:R-:W3:-:S14]  /*7d050*/  LDL.LU R3, [R1+0x1a4] ;  /* 0x0001a40001037983 */ /* 0x000edc0000300800 */
[----:B------:R0:W-:Y:S04]  /*7d060*/  STL.64 [R1+0x60], R24 ;  /* 0x0000601801007387 */ /* 0x0001e80000100a00 */
[----:B------:R1:W-:Y:S01]  /*7d070*/  STL.64 [R1+0x68], R26 ;  /* 0x0000681a01007387 */ /* 0x0003e20000100a00 */
[----:B0-----:R-:W-:Y:S02]  /*7d080*/  IMAD.MOV.U32 R24, RZ, RZ, R8 ;  /* 0x000000ffff187224 */ /* 0x001fe400078e0008 */
[----:B------:R-:W-:Y:S01]  /*7d090*/  IMAD.MOV.U32 R25, RZ, RZ, R9 ;  /* 0x000000ffff197224 */ /* 0x000fe200078e0009 */
[----:B------:R-:W4:Y:S04]  /*7d0a0*/  LDL.LU R8, [R1+0x397c] ;  /* 0x00397c0001087983 */ /* 0x000f280000300800 */
[----:B------:R-:W4:Y:S01]  /*7d0b0*/  LDL.LU R9, [R1+0x3978] ;  /* 0x0039780001097983 */ /* 0x000f220000300800 */
[----:B-1----:R-:W-:-:S02]  /*7d0c0*/  IMAD.MOV.U32 R26, RZ, RZ, R10 ;  /* 0x000000ffff1a7224 */ /* 0x002fc400078e000a */
[----:B------:R-:W-:Y:S01]  /*7d0d0*/  IMAD.MOV.U32 R27, RZ, RZ, R11 ;  /* 0x000000ffff1b7224 */ /* 0x000fe200078e000b */
[----:B------:R-:W4:Y:S04]  /*7d0e0*/  LDL.LU R10, [R1+0x3974] ;  /* 0x00397400010a7983 */ /* 0x000f280000300800 */
[----:B------:R-:W4:Y:S01]  /*7d0f0*/  LDL.LU R11, [R1+0x3970] ;  /* 0x00397000010b7983 */ /* 0x000f220000300800 */
[----:B--2---:R-:W-:Y:S02]  /*7d100*/  F2FP.F16.E4M3.UNPACK_B R2, R2.H1 ;  /* 0x00000002ff02723e */ /* 0x004fe400030006ff */
[----:B---3--:R-:W-:-:S07]  /*7d110*/  F2FP.F16.E4M3.UNPACK_B R3, R3.H1 ;  /* 0x00000003ff03723e */ /* 0x008fce00030006ff */
[----:B------:R-:W-:Y:S01]  /*7d120*/  HMMA.16816.F32 R20, R12, R2, R20 ;  /* 0x000000020c14723c */ /* 0x000fe20000001814 */
        /* <DEDUP_REMOVED lines=10> */
[----:B----4-:R-:W-:-:S15]  /*7d1d0*/  HMMA.16816.F32 R8, R12, R2, R8 ;  /* 0x000000020c08723c */ /* 0x010fde0000001808 */
[----:B------:R-:W-:-:S04]  /*7d1e0*/  NOP ;  /* 0x0000000000007918 */ /* 0x000fc80000000000 */
[----:B------:R-:W-:Y:S04]  /*7d1f0*/  STL.64 [R1+0x40], R8 ;  /* 0x0000400801007387 */ /* 0x000fe80000100a00 */
[----:B------:R0:W-:Y:S04]  /*7d200*/  STL.64 [R1+0x48], R10 ;  /* 0x0000480a01007387 */ /* 0x0001e80000100a00 */
[----:B0-----:R-:W2:Y:S01]  /*7d210*/  LDL.LU R11, [R1+0x160] ;  /* 0x00016000010b7983 */ /* 0x001ea20000300800 */
[----:B-----5:R-:W-:Y:S02]  /*7d220*/  F2FP.F16.E4M3.UNPACK_B R2, R20.H1 ;  /* 0x00000014ff02723e */ /* 0x020fe400030006ff */
[----:B------:R-:W-:-:S07]  /*7d230*/  F2FP.F16.E4M3.UNPACK_B R3, R21.H1 ;  /* 0x00000015ff03723e */ /* 0x000fce00030006ff */
[----:B------:R-:W-:Y:S01]  /*7d240*/  HMMA.16816.F32 R4, R12, R2, R4 ;  /* 0x000000020c04723c */ /* 0x000fe20000001804 */
[----:B------:R-:W-:Y:S02]  /*7d250*/  F2FP.F16.E4M3.UNPACK_B R2, R22.H1 ;  /* 0x00000016ff02723e */ /* 0x000fe400030006ff */
[----:B------:R-:W-:-:S07]  /*7d260*/  F2FP.F16.E4M3.UNPACK_B R3, R23.H1 ;  /* 0x00000017ff03723e */ /* 0x000fce00030006ff */
[----:B------:R-:W-:Y:S01]  /*7d270*/  HMMA.16816.F32 R20, R12, R2, R16 ;  /* 0x000000020c14723c */ /* 0x000fe20000001810 */
[----:B------:R-:W-:-:S08]  /*7d280*/  F2FP.F16.E4M3.UNPACK_B R3, R29.H1 ;  /* 0x0000001dff03723e */ /* 0x000fd000030006ff */
[----:B------:R0:W-:Y:S04]  /*7d290*/  STL.64 [R1], R4 ;  /* 0x0000000401007387 */ /* 0x0001e80000100a00 */
[----:B------:R1:W-:Y:S06]  /*7d2a0*/  STL.64 [R1+0x8], R6 ;  /* 0x0000080601007387 */ /* 0x0003ec0000100a00 */
[----:B------:R-:W-:Y:S04]  /*7d2b0*/  STL.64 [R1+0x38f0], R22 ;  /* 0x0038f01601007387 */ /* 0x000fe80000100a00 */
[----:B------:R-:W-:Y:S01]  /*7d2c0*/  STL.64 [R1+0x38e8], R20 ;  /* 0x0038e81401007387 */ /* 0x000fe20000100a00 */
[----:B--2---:R-:W-:-:S07]  /*7d2d0*/  F2FP.F16.E4M3.UNPACK_B R2, R11.H1 ;  /* 0x0000000bff02723e */ /* 0x004fce00030006ff */
[----:B------:R-:W-:-:S15]  /*7d2e0*/  HMMA.16816.F32 R16, R12, R2, R24 ;  /* 0x000000020c10723c */ /* 0x000fde0000001818 */
[----:B------:R-:W-:-:S04]  /*7d2f0*/  NOP ;  /* 0x0000000000007918 */ /* 0x000fc80000000000 */
[----:B------:R-:W-:Y:S04]  /*7d300*/  STL.64 [R1+0x3900], R18 ;  /* 0x0039001201007387 */ /* 0x000fe80000100a00 */
[----:B------:R-:W-:Y:S04]  /*7d310*/  STL.64 [R1+0x38f8], R16 ;  /* 0x0038f81001007387 */ /* 0x000fe80000100a00 */
[----:B0-----:R-:W2:Y:S04]  /*7d320*/  LDL.LU R4, [R1+0x20] ;  /* 0x0000200001047983 */ /* 0x001ea80000300800 */
[----:B------:R-:W2:Y:S04]  /*7d330*/  LDL.LU R5, [R1+0x24] ;  /* 0x0000240001057983 */ /* 0x000ea80000300800 */
[----:B-1----:R-:W2:Y:S04]  /*7d340*/  LDL.LU R6, [R1+0x28] ;  /* 0x0000280001067983 */ /* 0x002ea80000300800 */
[----:B------:R-:W2:Y:S04]  /*7d350*/  LDL.LU R7, [R1+0x2c] ;  /* 0x00002c0001077983 */ /* 0x000ea80000300800 */
[----:B------:R-:W3:Y:S04]  /*7d360*/  LDL.LU R8, [R1+0x70] ;  /* 0x0000700001087983 */ /* 0x000ee80000300800 */
[----:B------:R-:W3:Y:S04]  /*7d370*/  LDL.LU R9, [R1+0x74] ;  /* 0x0000740001097983 */ /* 0x000ee80000300800 */
[----:B------:R-:W4:Y:S04]  /*7d380*/  LDL.LU R10, [R1+0x78] ;  /* 0x00007800010a7983 */ /* 0x000f280000300800 */
[----:B------:R-:W4:Y:S01]  /*7d390*/  LDL.LU R11, [R1+0x7c] ;  /* 0x00007c00010b7983 */ /* 0x000f220000300800 */
[----:B------:R-:W-:-:S02]  /*7d3a0*/  F2FP.F16.E4M3.UNPACK_B R3, R0.H1 ;  /* 0x00000000ff03723e */ /* 0x000fc400030006ff */
[----:B------:R-:W-:Y:S01]  /*7d3b0*/  F2FP.F16.E4M3.UNPACK_B R2, R28.H1 ;  /* 0x0000001cff02723e */ /* 0x000fe200030006ff */
[----:B----4-:R-:W-:Y:S04]  /*7d3c0*/  STL.64 [R1+0x3968], R10 ;  /* 0x0039680a01007387 */ /* 0x010fe80000100a00 */
[----:B---3--:R0:W-:Y:S04]  /*7d3d0*/  STL.64 [R1+0x3960], R8 ;  /* 0x0039600801007387 */ /* 0x0081e80000100a00 */
[----:B0-----:R-:W3:Y:S04]  /*7d3e0*/  LDL.LU R8, [R1+0x10] ;  /* 0x0000100001087983 */ /* 0x001ee80000300800 */
[----:B------:R-:W3:Y:S04]  /*7d3f0*/  LDL.LU R9, [R1+0x14] ;  /* 0x0000140001097983 */ /* 0x000ee80000300800 */
[----:B------:R-:W3:Y:S04]  /*7d400*/  LDL.LU R10, [R1+0x18] ;  /* 0x00001800010a7983 */ /* 0x000ee80000300800 */
[----:B------:R-:W3:Y:S04]  /*7d410*/  LDL.LU R11, [R1+0x1c] ;  /* 0x00001c00010b7983 */ /* 0x000ee80000300800 */
[----:B------:R-:W4:Y:S04]  /*7d420*/  LDL.LU R22, [R1+0x100] ;  /* 0x0001000001167983 */ /* 0x000f280000300800 */
[----:B------:R-:W5:Y:S04]  /*7d430*/  LDL.LU R23, [R1+0x104] ;  /* 0x0001040001177983 */ /* 0x000f680000300800 */
[----:B------:R-:W3:Y:S04]  /*7d440*/  LDL.LU R16, [R1+0x134] ;  /* 0x0001340001107983 */ /* 0x000ee80000300800 */
[----:B------:R-:W3:Y:S04]  /*7d450*/  LDL.LU R17, [R1+0x11e8] ;  /* 0x0011e80001117983 */ /* 0x000ee80000300800 */
[----:B------:R-:W3:Y:S04]  /*7d460*/  LDL.LU R0, [R1+0x11e4] ;  /* 0x0011e40001007983 */ /* 0x000ee80000300800 */
[----:B------:R-:W3:Y:S04]  /*7d470*/  LDL.LU R18, [R1+0x11f8] ;  /* 0x0011f80001127983 */ /* 0x000ee80000300800 */
[----:B------:R-:W3:Y:S04]  /*7d480*/  LDL.LU R28, [R1+0x11f4] ;  /* 0x0011f400011c7983 */ /* 0x000ee80000300800 */
[----:B------:R-:W3:Y:S01]  /*7d490*/  LDL.LU R19, [R1+0x11f0] ;  /* 0x0011f00001137983 */ /* 0x000ee20000300800 */
[----:B--2---:R-:W-:Y:S03]  /*7d4a0*/  HMMA.16816.F32 R4, R12, R2, R4 ;  /* 0x000000020c04723c */ /* 0x004fe60000001804 */
[----:B---3--:R-:W-:Y:S04]  /*7d4b0*/  STL.64 [R1+0x3958], R18 ;  /* 0x0039581201007387 */ /* 0x008fe80000100a00 */
[----:B------:R0:W-:Y:S04]  /*7d4c0*/  STL.64 [R1+0x3950], R16 ;  /* 0x0039501001007387 */ /* 0x0001e80000100a00 */
[----:B0-----:R-:W2:Y:S04]  /*7d4d0*/  LDL.LU R16, [R1+0xe0] ;  /* 0x0000e00001107983 */ /* 0x001ea80000300800 */
[----:B------:R-:W2:Y:S04]  /*7d4e0*/  LDL.LU R17, [R1+0xe4] ;  /* 0x0000e40001117983 */ /* 0x000ea80000300800 */
[----:B------:R-:W2:Y:S04]  /*7d4f0*/  LDL.LU R18, [R1+0xe8] ;  /* 0x0000e80001127983 */ /* 0x000ea80000300800 */
[----:B------:R-:W2:Y:S04]  /*7d500*/  LDL.LU R19, [R1+0xec] ;  /* 0x0000ec0001137983 */ /* 0x000ea80000300800 */
[----:B------:R-:W3:Y:S04]  /*7d510*/  LDL.LU R29, [R1+0x11ec] ;  /* 0x0011ec00011d7983 */ /* 0x000ee80000300800 */
[----:B------:R-:W2:Y:S04]  /*7d520*/  LDL.LU R20, [R1+0x1200] ;  /* 0x0012000001147983 */ /* 0x000ea80000300800 */
[----:B------:R-:W2:Y:S04]  /*7d530*/  LDL.LU R21, [R1+0x11fc] ;  /* 0x0011fc0001157983 */ /* 0x000ea80000300800 */
[----:B------:R-:W2:Y:S04]  /*7d540*/  LDL.LU R24, [R1+0xa0] ;  /* 0x0000a00001187983 */ /* 0x000ea80000300800 */
[----:B------:R-:W2:Y:S04]  /*7d550*/  LDL.LU R25, [R1+0xa4] ;  /* 0x0000a40001197983 */ /* 0x000ea80000300800 */
[----:B------:R-:W2:Y:S04]  /*7d560*/  LDL.LU R26, [R1+0xa8] ;  /* 0x0000a800011a7983 */ /* 0x000ea80000300800 */
[----:B------:R-:W2:Y:S04]  /*7d570*/  LDL.LU R27, [R1+0xac] ;  /* 0x0000ac00011b7983 */ /* 0x000ea80000300800 */
[----:B------:R-:W2:Y:S04]  /*7d580*/  LDL.LU R2, [R1+0x1d0] ;  /* 0x0001d00001027983 */ /* 0x000ea80000300800 */
[----:B------:R-:W3:Y:S04]  /*7d590*/  LDL.LU R3, [R1+0x1d4] ;  /* 0x0001d40001037983 */ /* 0x000ee80000300800 */
[----:B------:R0:W-:Y:S04]  /*7d5a0*/  STL [R1+0x38e4], R4 ;  /* 0x0038e40401007387 */ /* 0x0001e80000100800 */
[----:B0-----:R-:W4:Y:S04]  /*7d5b0*/  LDL.LU R4, [R1+0x214] ;  /* 0x0002140001047983 */ /* 0x001f280000300800 */
[----:B------:R0:W-:Y:S04]  /*7d5c0*/  STL [R1+0x38e0], R5 ;  /* 0x0038e00501007387 */ /* 0x0001e80000100800 */
[----:B0-----:R-:W4:Y:S04]  /*7d5d0*/  LDL.LU R5, [R1+0x210] ;  /* 0x0002100001057983 */ /* 0x001f280000300800 */
        /* <DEDUP_REMOVED lines=11> */
[----:B-----5:R-:W-:Y:S01]  /*7d690*/  F2FP.F16.E4M3.UNPACK_B R3, R23.H1 ;  /* 0x00000017ff03723e */ /* 0x020fe200030006ff */
[----:B------:R-:W3:Y:S04]  /*7d6a0*/  LDL R22, [R1+0x1c8] ;  /* 0x0001c80001167983 */ /* 0x000ee80000100800 */
[----:B------:R-:W4:Y:S02]  /*7d6b0*/  LDL R23, [R1+0x1cc] ;  /* 0x0001cc0001177983 */ /* 0x000f240000100800 */
[----:B--2---:R-:W-:Y:S01]  /*7d6c0*/  HMMA.16816.F32 R8, R12, R2, R8 ;  /* 0x000000020c08723c */ /* 0x004fe20000001808 */
[----:B------:R-:W-:Y:S02]  /*7d6d0*/  F2FP.F16.E4M3.UNPACK_B R2, R5.H1 ;  /* 0x00000005ff02723e */ /* 0x000fe400030006ff */
[----:B------:R-:W-:-:S07]  /*7d6e0*/  F2FP.F16.E4M3.UNPACK_B R3, R4.H1 ;  /* 0x00000004ff03723e */ /* 0x000fce00030006ff */
[----:B------:R-:W-:Y:S09]  /*7d6f0*/  HMMA.16816.F32 R16, R12, R2, R16 ;  /* 0x000000020c10723c */ /* 0x000ff20000001810 */
[----:B------:R0:W-:Y:S10]  /*7d700*/  STL.64 [R1+0x38d0], R10 ;  /* 0x0038d00a01007387 */ /* 0x0001f40000100a00 */
[----:B------:R-:W-:-:S02]  /*7d710*/  IMAD.MOV.U32 R6, RZ, RZ, R18 ;  /* 0x000000ffff067224 */ /* 0x000fc400078e0012 */
[----:B------:R-:W-:Y:S01]  /*7d720*/  IMAD.MOV.U32 R7, RZ, RZ, R19 ;  /* 0x000000ffff077224 */ /* 0x000fe200078e0013 */
[----:B0-----:R-:W2:Y:S04]  /*7d730*/  LDL.LU R11, [R1+0x130] ;  /* 0x00013000010b7983 */ /* 0x001ea80000300800 */
[----:B------:R0:W-:Y:S01]  /*7d740*/  STL.64 [R1+0x38c8], R8 ;  /* 0x0038c80801007387 */ /* 0x0001e20000100a00 */
[----:B------:R-:W-:Y:S02]  /*7d750*/  IMAD.MOV.U32 R4, RZ, RZ, R16 ;  /* 0x000000ffff047224 */ /* 0x000fe400078e0010 */
[----:B------:R-:W-:Y:S01]  /*7d760*/  IMAD.MOV.U32 R5, RZ, RZ, R17 ;  /* 0x000000ffff057224 */ /* 0x000fe200078e0011 */
[----:B------:R-:W5:Y:S04]  /*7d770*/  LDL.LU.64 R18, [R1+0x3958] ;  /* 0x0039580001127983 */ /* 0x000f680000300a00 */
[----:B------:R-:W3:Y:S04]  /*7d780*/  LDL.LU.64 R16, [R1+0x3950] ;  /* 0x0039500001107983 */ /* 0x000ee80000300a00 */
[----:B------:R-:W-:Y:S04]  /*7d790*/  STL.64 [R1+0x3910], R6 ;  /* 0x0039100601007387 */ /* 0x000fe80000100a00 */
[----:B------:R-:W-:Y:S04]  /*7d7a0*/  STL.64 [R1+0x3908], R4 ;  /* 0x0039080401007387 */ /* 0x000fe80000100a00 */
[----:B0-----:R-:W4:Y:S04]  /*7d7b0*/  LDL.LU R8, [R1+0xd0] ;  /* 0x0000d00001087983 */ /* 0x001f280000300800 */
[----:B------:R-:W4:Y:S04]  /*7d7c0*/  LDL.LU R9, [R1+0xd4] ;  /* 0x0000d40001097983 */ /* 0x000f280000300800 */
[----:B------:R-:W4:Y:S01]  /*7d7d0*/  LDL.LU R10, [R1+0xd8] ;  /* 0x0000d800010a7983 */ /* 0x000f220000300800 */
[----:B--2---:R-:W-:-:S03]  /*7d7e0*/  F2FP.F16.E4M3.UNPACK_B R2, R11.H1 ;  /* 0x0000000bff02723e */ /* 0x004fc600030006ff */
[----:B------:R-:W2:Y:S01]  /*7d7f0*/  LDL.LU R11, [R1+0xdc] ;  /* 0x0000dc00010b7983 */ /* 0x000ea20000300800 */
[----:B---3--:R-:W-:-:S07]  /*7d800*/  F2FP.F16.E4M3.UNPACK_B R3, R16.H1 ;  /* 0x00000010ff03723e */ /* 0x008fce00030006ff */
[----:B------:R-:W-:Y:S01]  /*7d810*/  HMMA.16816.F32 R24, R12, R2, R24 ;  /* 0x000000020c18723c */ /* 0x000fe20000001818 */
[----:B------:R-:W-:Y:S02]  /*7d820*/  IMAD R0, R0, 0x100, R17 ;  /* 0x0000010000007824 */ /* 0x000fe400078e0211 */
[----:B-----5:R-:W-:Y:S02]  /*7d830*/  IMAD R28, R28, 0x100, R18 ;  /* 0x000001001c1c7824 */ /* 0x020fe400078e0212 */
[----:B------:R-:W-:Y:S01]  /*7d840*/  IMAD R29, R29, 0x100, R19 ;  /* 0x000001001d1d7824 */ /* 0x000fe200078e0213 */
[----:B------:R-:W3:Y:S04]  /*7d850*/  LDL R18, [R1+0x148] ;  /* 0x0001480001127983 */ /* 0x000ee80000100800 */
[----:B------:R-:W5:Y:S01]  /*7d860*/  LDL R19, [R1+0x14c] ;  /* 0x00014c0001137983 */ /* 0x000f620000100800 */
[----:B------:R-:W-:-:S02]  /*7d870*/  F2FP.F16.E4M3.UNPACK_B R12, R0 ;  /* 0x00000000ff0c723e */ /* 0x000fc400020006ff */
[----:B------:R-:W-:Y:S02]  /*7d880*/  F2FP.F16.E4M3.UNPACK_B R2, R22 ;  /* 0x00000016ff02723e */ /* 0x000fe400020006ff */
[----:B----4-:R-:W-:-:S04]  /*7d890*/  F2FP.F16.E4M3.UNPACK_B R3, R23 ;  /* 0x00000017ff03723e */ /* 0x010fc800020006ff */
[----:B------:R-:W-:Y:S04]  /*7d8a0*/  STL [R1+0x38b0], R27 ;  /* 0x0038b01b01007387 */ /* 0x000fe80000100800 */
[----:B------:R-:W-:Y:S04]  /*7d8b0*/  STL [R1+0x3920], R26 ;  /* 0x0039201a01007387 */ /* 0x000fe80000100800 */
[----:B------:R0:W-:Y:S04]  /*7d8c0*/  STL.64 [R1+0x3918], R24 ;  /* 0x0039181801007387 */ /* 0x0001e80000100a00 */
[----:B------:R-:W4:Y:S04]  /*7d8d0*/  LDL R0, [R1+0xfc] ;  /* 0x0000fc0001007983 */ /* 0x000f280000100800 */
[----:B0-----:R-:W2:Y:S04]  /*7d8e0*/  LDL.LU R24, [R1+0x80] ;  /* 0x0000800001187983 */ /* 0x001ea80000300800 */
[----:B------:R-:W2:Y:S04]  /*7d8f0*/  LDL.LU R25, [R1+0x84] ;  /* 0x0000840001197983 */ /* 0x000ea80000300800 */
[----:B------:R-:W2:Y:S04]  /*7d900*/  LDL.LU R26, [R1+0x88] ;  /* 0x00008800011a7983 */ /* 0x000ea80000300800 */
[----:B------:R-:W2:Y:S04]  /*7d910*/  LDL.LU R27, [R1+0x8c] ;  /* 0x00008c00011b7983 */ /* 0x000ea80000300800 */
[----:B------:R-:W2:Y:S04]  /*7d920*/  LDL R22, [R1+0x128] ;  /* 0x0001280001167983 */ /* 0x000ea80000100800 */
[----:B------:R-:W2:Y:S01]  /*7d930*/  LDL R23, [R1+0x12c] ;  /* 0x00012c0001177983 */ /* 0x000ea20000100800 */
[----:B------:R-:W-:Y:S01]  /*7d940*/  IMAD R4, R21, 0x100, R20 ;  /* 0x0000010015047824 */ /* 0x000fe200078e0214 */
[----:B------:R-:W-:-:S02]  /*7d950*/  F2FP.F16.E4M3.UNPACK_B R14, R28 ;  /* 0x0000001cff0e723e */ /* 0x000fc400020006ff */
[----:B------:R-:W-:Y:S02]  /*7d960*/  F2FP.F16.E4M3.UNPACK_B R13, R29 ;  /* 0x0000001dff0d723e */ /* 0x000fe400020006ff */
[----:B------:R-:W-:Y:S01]  /*7d970*/  F2FP.F16.E4M3.UNPACK_B R15, R4 ;  /* 0x00000004ff0f723e */ /* 0x000fe200020006ff */
[----:B--2---:R0:W-:Y:S04]  /*7d980*/  STL.64 [R1+0x3948], R22 ;  /* 0x0039481601007387 */ /* 0x0041e80000100a00 */
[----:B------:R-:W2:Y:S04]  /*7d990*/  LDL.LU R20, [R1+0xc0] ;  /* 0x0000c00001147983 */ /* 0x000ea80000300800 */
[----:B------:R-:W2:Y:S04]  /*7d9a0*/  LDL.LU R21, [R1+0xc4] ;  /* 0x0000c40001157983 */ /* 0x000ea80000300800 */
[----:B0-----:R-:W2:Y:S04]  /*7d9b0*/  LDL.LU R22, [R1+0xc8] ;  /* 0x0000c80001167983 */ /* 0x001ea80000300800 */
[----:B------:R-:W2:Y:S04]  /*7d9c0*/  LDL.LU R23, [R1+0xcc] ;  /* 0x0000cc0001177983 */ /* 0x000ea80000300800 */
[----:B------:R-:W-:Y:S04]  /*7d9d0*/  STL.64 [R1+0x3930], R26 ;  /* 0x0039301a01007387 */ /* 0x000fe80000100a00 */
[----:B------:R0:W-:Y:S04]  /*7d9e0*/  STL.64 [R1+0x3928], R24 ;  /* 0x0039281801007387 */ /* 0x0001e80000100a00 */
[----:B0-----:R-:W4:Y:S04]  /*7d9f0*/  LDL.LU R24, [R1+0x90] ;  /* 0x0000900001187983 */ /* 0x001f280000300800 */
[----:B------:R-:W4:Y:S04]  /*7da00*/  LDL.LU R25, [R1+0x94] ;  /* 0x0000940001197983 */ /* 0x000f280000300800 */
[----:B------:R-:W4:Y:S04]  /*7da10*/  LDL.LU R26, [R1+0x98] ;  /* 0x00009800011a7983 */ /* 0x000f280000300800 */
[----:B------:R-:W4:Y:S01]  /*7da20*/  LDL.LU R27, [R1+0x9c] ;  /* 0x00009c00011b7983 */ /* 0x000f220000300800 */
[----:B------:R-:W-:Y:S01]  /*7da30*/  HMMA.16816.F32 R4, R12, R2, R8 ;  /* 0x000000020c04723c */ /* 0x000fe20000001808 */
[----:B---3--:R-:W-:-:S02]  /*7da40*/  F2FP.F16.E4M3.UNPACK_B R2, R18 ;  /* 0x00000012ff02723e */ /* 0x008fc400020006ff */
[----:B-----5:R-:W-:-:S07]  /*7da50*/  F2FP.F16.E4M3.UNPACK_B R3, R19 ;  /* 0x00000013ff03723e */ /* 0x020fce00020006ff */
[----:B--2---:R-:W-:Y:S01]  /*7da60*/  HMMA.16816.F32 R20, R12, R2, R20 ;  /* 0x000000020c14723c */ /* 0x004fe20000001814 */
[----:B----4-:R-:W-:Y:S04]  /*7da70*/  STL.64 [R1+0x3940], R26 ;  /* 0x0039401a01007387 */ /* 0x010fe80000100a00 */
[----:B------:R0:W-:Y:S04]  /*7da80*/  STL.64 [R1+0x3938], R24 ;  /* 0x0039381801007387 */ /* 0x0001e80000100a00 */
[----:B0-----:R-:W2:Y:S04]  /*7da90*/  LDL.LU R24, [R1+0xb0] ;  /* 0x0000b00001187983 */ /* 0x001ea80000300800 */
[----:B------:R-:W2:Y:S04]  /*7daa0*/  LDL.LU R25, [R1+0xb4] ;  /* 0x0000b40001197983 */ /* 0x000ea80000300800 */
[----:B------:R-:W2:Y:S04]  /*7dab0*/  LDL.LU R26, [R1+0xb8] ;  /* 0x0000b800011a7983 */ /* 0x000ea80000300800 */
[----:B------:R-:W2:Y:S04]  /*7dac0*/  LDL.LU R27, [R1+0xbc] ;  /* 0x0000bc00011b7983 */ /* 0x000ea80000300800 */
[----:B------:R0:W-:Y:S04]  /*7dad0*/  STL.64 [R1+0x10], R4 ;  /* 0x0000100401007387 */ /* 0x0001e80000100a00 */
[----:B------:R1:W-:Y:S04]  /*7dae0*/  STL.64 [R1+0x18], R6 ;  /* 0x0000180601007387 */ /* 0x0003e80000100a00 */
[----:B------:R-:W3:Y:S04]  /*7daf0*/  LDL.LU R16, [R1+0x50] ;  /* 0x0000500001107983 */ /* 0x000ee80000300800 */
[----:B------:R-:W3:Y:S04]  /*7db00*/  LDL.LU R17, [R1+0x54] ;  /* 0x0000540001117983 */ /* 0x000ee80000300800 */
[----:B------:R-:W3:Y:S04]  /*7db10*/  LDL.LU R18, [R1+0x58] ;  /* 0x0000580001127983 */ /* 0x000ee80000300800 */
[----:B------:R-:W3:Y:S04]  /*7db20*/  LDL.LU R19, [R1+0x5c] ;  /* 0x00005c0001137983 */ /* 0x000ee80000300800 */
[----:B0-----:R-:W4:Y:S04]  /*7db30*/  LDL.LU R4, [R1+0x60] ;  /* 0x0000600001047983 */ /* 0x001f280000300800 */
[----:B------:R-:W4:Y:S04]  /*7db40*/  LDL.LU R5, [R1+0x64] ;  /* 0x0000640001057983 */ /* 0x000f280000300800 */
[----:B-1----:R-:W4:Y:S04]  /*7db50*/  LDL.LU R6, [R1+0x68] ;  /* 0x0000680001067983 */ /* 0x002f280000300800 */
[----:B------:R-:W4:Y:S04]  /*7db60*/  LDL.LU R7, [R1+0x6c] ;  /* 0x00006c0001077983 */ /* 0x000f280000300800 */
[----:B------:R-:W5:Y:S04]  /*7db70*/  LDL R29, [R1+0x198] ;  /* 0x00019800011d7983 */ /* 0x000f680000100800 */
[----:B------:R-:W2:Y:S04]  /*7db80*/  LDL R28, [R1+0x19c] ;  /* 0x00019c00011c7983 */ /* 0x000ea80000100800 */
[----:B------:R-:W2:Y:S04]  /*7db90*/  LDL.LU R8, [R1+0x40] ;  /* 0x0000400001087983 */ /* 0x000ea80000300800 */
[----:B------:R-:W2:Y:S04]  /*7dba0*/  LDL.LU R9, [R1+0x44] ;  /* 0x0000440001097983 */ /* 0x000ea80000300800 */
[----:B------:R-:W2:Y:S04]  /*7dbb0*/  LDL.LU R10, [R1+0x48] ;  /* 0x00004800010a7983 */ /* 0x000ea80000300800 */
[----:B------:R-:W2:Y:S04]  /*7dbc0*/  LDL.LU R11, [R1+0x4c] ;  /* 0x00004c00010b7983 */ /* 0x000ea80000300800 */
[----:B------:R-:W-:Y:S04]  /*7dbd0*/  STL.64 [R1+0xc0], R20 ;  /* 0x0000c01401007387 */ /* 0x000fe80000100a00 */
[----:B------:R0:W-:Y:S04]  /*7dbe0*/  STL.64 [R1+0xc8], R22 ;  /* 0x0000c81601007387 */ /* 0x0001e80000100a00 */
[----:B0-----:R-:W2:Y:S04]  /*7dbf0*/  LDL.LU.64 R22, [R1+0x3948] ;  /* 0x0039480001167983 */ /* 0x001ea80000300a00 */
[----:B------:R-:W3:Y:S04]  /*7dc00*/  LDL.LU R20, [R1] ;  /* 0x0000000001147983 */ /* 0x000ee80000300800 */
[----:B------:R-:W3:Y:S01]  /*7dc10*/  LDL.LU R21, [R1+0x4] ;  /* 0x0000040001157983 */ /* 0x000ee20000300800 */
[----:B--2---:R-:W-:-:S02]  /*7dc20*/  F2FP.F16.E4M3.UNPACK_B R2, R22 ;  /* 0x00000016ff02723e */ /* 0x004fc400020006ff */
[----:B------:R-:W-:Y:S01]  /*7dc30*/  F2FP.F16.E4M3.UNPACK_B R3, R23 ;  /* 0x00000017ff03723e */ /* 0x000fe200020006ff */
[----:B------:R-:W2:Y:S04]  /*7dc40*/  LDL.LU R22, [R1+0x8] ;  /* 0x0000080001167983 */ /* 0x000ea80000300800 */
[----:B------:R-:W2:Y:S02]  /*7dc50*/  LDL.LU R23, [R1+0xc] ;  /* 0x00000c0001177983 */ /* 0x000ea40000300800 */
[----:B------:R-:W-:-:S15]  /*7dc60*/  HMMA.16816.F32 R24, R12, R2, R24 ;  /* 0x000000020c18723c */ /* 0x000fde0000001818 */
        /* <DEDUP_REMOVED lines=15> */
[----:B------:R-:W3:Y:S02]  /*7dd60*/  LDL R3, [R1+0xf8] ;  /* 0x0000f80001037983 */ /* 0x000ee40000100800 */
[----:B---3--:R-:W-:-:S02]  /*7dd70*/  F2FP.F16.E4M3.UNPACK_B R2, R3 ;  /* 0x00000003ff02723e */ /* 0x008fc400020006ff */
[----:B------:R-:W-:-:S07]  /*7dd80*/  F2FP.F16.E4M3.UNPACK_B R3, R0 ;  /* 0x00000000ff03723e */ /* 0x000fce00020006ff */
[----:B--2---:R-:W-:-:S15]  /*7dd90*/  HMMA.16816.F32 R24, R12, R2, R24 ;  /* 0x000000020c18723c */ /* 0x004fde0000001818 */
[----:B------:R-:W-:-:S04]  /*7dda0*/  NOP ;  /* 0x0000000000007918 */ /* 0x000fc80000000000 */
[----:B------:R-:W-:Y:S04]  /*7ddb0*/  STL [R1+0x94], R25 ;  /* 0x0000941901007387 */ /* 0x000fe80000100800 */
[----:B------:R0:W-:Y:S02]  /*7ddc0*/  STL.64 [R1+0x98], R26 ;  /* 0x0000981a01007387 */ /* 0x0001e40000100a00 */
[----:B0-----:R-:W-:Y:S02]  /*7ddd0*/  IMAD.MOV.U32 R27, RZ, RZ, R24 ;  /* 0x000000ffff1b7224 */ /* 0x001fe400078e0018 */
[----:B------:R-:W2:Y:S04]  /*7dde0*/  LDL.LU R26, [R1+0x3920] ;  /* 0x00392000011a7983 */ /* 0x000ea80000300800 */
[----:B------:R-:W3:Y:S04]  /*7ddf0*/  LDL.LU.64 R24, [R1+0x3918] ;  /* 0x0039180001187983 */ /* 0x000ee80000300a00 */
[----:B------:R-:W2:Y:S04]  /*7de00*/  LDL R2, [R1+0x1b8] ;  /* 0x0001b80001027983 */ /* 0x000ea80000100800 */
[----:B------:R-:W3:Y:S04]  /*7de10*/  LDL R3, [R1+0x1bc] ;  /* 0x0001bc0001037983 */ /* 0x000ee80000100800 */
[----:B------:R-:W4:Y:S01]  /*7de20*/  LDL R0, [R1+0x15c] ;  /* 0x00015c0001007983 */ /* 0x000f220000100800 */
[----:B--2---:R-:W-:-:S02]  /*7de30*/  F2FP.F16.E4M3.UNPACK_B R2, R2 ;  /* 0x00000002ff02723e */ /* 0x004fc400020006ff */
[----:B---3--:R-:W-:-:S07]  /*7de40*/  F2FP.F16.E4M3.UNPACK_B R3, R3 ;  /* 0x00000003ff03723e */ /* 0x008fce00020006ff */
[----:B----4-:R-:W-:Y:S01]  /*7de50*/  HMMA.16816.F32 R4, R12, R2, R4 ;  /* 0x000000020c04723c */ /* 0x010fe20000001804 */
[----:B------:R0:W-:Y:S04]  /*7de60*/  STL.64 [R1+0x38c0], R26 ;  /* 0x0038c01a01007387 */ /* 0x0001e80000100a00 */
[----:B0-----:R-:W2:Y:S04]  /*7de70*/  LDL R26, [R1+0x178] ;  /* 0x00017800011a7983 */ /* 0x001ea80000100800 */
[----:B------:R-:W3:Y:S04]  /*7de80*/  LDL R27, [R1+0x17c] ;  /* 0x00017c00011b7983 */ /* 0x000ee80000100800 */
[----:B------:R0:W-:Y:S04]  /*7de90*/  STL.64 [R1+0x38b8], R24 ;  /* 0x0038b81801007387 */ /* 0x0001e80000100a00 */
[----:B0-----:R-:W4:Y:S04]  /*7dea0*/  LDL R24, [R1+0x188] ;  /* 0x0001880001187983 */ /* 0x001f280000100800 */
[----:B------:R-:W2:Y:S04]  /*7deb0*/  LDL R25, [R1+0x18c] ;  /* 0x00018c0001197983 */ /* 0x000ea80000100800 */
        /* <DEDUP_REMOVED lines=9> */
[----:B-----5:R-:W-:Y:S02]  /*7df50*/  F2FP.F16.E4M3.UNPACK_B R2, R29 ;  /* 0x0000001dff02723e */ /* 0x020fe400020006ff */
[----:B------:R-:W-:-:S07]  /*7df60*/  F2FP.F16.E4M3.UNPACK_B R3, R28 ;  /* 0x0000001cff03723e */ /* 0x000fce00020006ff */
[----:B------:R-:W-:Y:S01]  /*7df70*/  HMMA.16816.F32 R8, R12, R2, R8 ;  /* 0x000000020c08723c */ /* 0x000fe20000001808 */
[----:B----4-:R-:W-:Y:S02]  /*7df80*/  F2FP.F16.E4M3.UNPACK_B R2, R24 ;  /* 0x00000018ff02723e */ /* 0x010fe400020006ff */
[----:B------:R-:W-:-:S07]  /*7df90*/  F2FP.F16.E4M3.UNPACK_B R3, R25 ;  /* 0x00000019ff03723e */ /* 0x000fce00020006ff */
[----:B------:R-:W-:Y:S01]  /*7dfa0*/  HMMA.16816.F32 R20, R12, R2, R20 ;  /* 0x000000020c14723c */ /* 0x000fe20000001814 */
[----:B------:R-:W-:Y:S04]  /*7dfb0*/  STL.64 [R1+0x70], R16 ;  /* 0x0000701001007387 */ /* 0x000fe80000100a00 */
[----:B------:R0:W-:Y:S04]  /*7dfc0*/  STL.64 [R1+0x78], R18 ;  /* 0x0000781201007387 */ /* 0x0001e80000100a00 */
[----:B0-----:R-:W2:Y:S04]  /*7dfd0*/  LDL.LU.64 R18, [R1+0x3900] ;  /* 0x0039000001127983 */ /* 0x001ea80000300a00 */
[----:B------:R-:W2:Y:S04]  /*7dfe0*/  LDL.LU.64 R16, [R1+0x38f8] ;  /* 0x0038f80001107983 */ /* 0x000ea80000300a00 */
[----:B------:R-:W3:Y:S04]  /*7dff0*/  LDL R29, [R1+0x1d8] ;  /* 0x0001d800011d7983 */ /* 0x000ee80000100800 */
[----:B------:R-:W4:Y:S04]  /*7e000*/  LDL R28, [R1+0x1dc] ;  /* 0x0001dc00011c7983 */ /* 0x000f280000100800 */
[----:B------:R0:W-:Y:S04]  /*7e010*/  STL.64 [R1+0x60], R8 ;  /* 0x0000600801007387 */ /* 0x0001e80000100a00 */
[----:B------:R1:W-:Y:S04]  /*7e020*/  STL.64 [R1+0x68], R10 ;  /* 0x0000680a01007387 */ /* 0x0003e80000100a00 */
[----:B0-----:R-:W5:Y:S04]  /*7e030*/  LDL.LU R8, [R1+0x20] ;  /* 0x0000200001087983 */ /* 0x001f680000300800 */
[----:B------:R-:W5:Y:S04]  /*7e040*/  LDL.LU R9, [R1+0x24] ;  /* 0x0000240001097983 */ /* 0x000f680000300800 */
[----:B-1----:R-:W5:Y:S04]  /*7e050*/  LDL.LU R10, [R1+0x28] ;  /* 0x00002800010a7983 */ /* 0x002f680000300800 */
[----:B------:R-:W5:Y:S04]  /*7e060*/  LDL.LU R11, [R1+0x2c] ;  /* 0x00002c00010b7983 */ /* 0x000f680000300800 */
[----:B------:R-:W-:Y:S04]  /*7e070*/  STL.64 [R1+0x50], R20 ;  /* 0x0000501401007387 */ /* 0x000fe80000100a00 */
[----:B------:R0:W-:Y:S04]  /*7e080*/  STL.64 [R1+0x58], R22 ;  /* 0x0000581601007387 */ /* 0x0001e80000100a00 */
[----:B0-----:R-:W2:Y:S04]  /*7e090*/  LDL.LU.64 R22, [R1+0x38f0] ;  /* 0x0038f00001167983 */ /* 0x001ea80000300a00 */
[----:B------:R-:W2:Y:S01]  /*7e0a0*/  LDL.LU.64 R20, [R1+0x38e8] ;  /* 0x0038e80001147983 */ /* 0x000ea20000300a00 */
[----:B------:R-:W-:-:S02]  /*7e0b0*/  F2FP.F16.E4M3.UNPACK_B R2, R26 ;  /* 0x0000001aff02723e */ /* 0x000fc400020006ff */
[----:B------:R-:W-:-:S07]  /*7e0c0*/  F2FP.F16.E4M3.UNPACK_B R3, R27 ;  /* 0x0000001bff03723e */ /* 0x000fce00020006ff */
[----:B--2---:R-:W-:Y:S01]  /*7e0d0*/  HMMA.16816.F32 R24, R12, R2, R20 ;  /* 0x000000020c18723c */ /* 0x004fe20000001814 */
[----:B------:R-:W2:Y:S04]  /*7e0e0*/  LDL R21, [R1+0x168] ;  /* 0x0001680001157983 */ /* 0x000ea80000100800 */
[----:B------:R-:W3:-:S14]  /*7e0f0*/  LDL R22, [R1+0x16c] ;  /* 0x00016c0001167983 */ /* 0x000edc0000100800 */
[----:B------:R0:W-:Y:S04]  /*7e100*/  STL.64 [R1+0x40], R24 ;  /* 0x0000401801007387 */ /* 0x0001e80000100a00 */
[----:B------:R1:W-:Y:S04]  /*7e110*/  STL.64 [R1+0x48], R26 ;  /* 0x0000481a01007387 */ /* 0x0003e80000100a00 */
[----:B------:R-:W4:Y:S01]  /*7e120*/  LDL R23, [R1+0x158] ;  /* 0x0001580001177983 */ /* 0x000f220000100800 */
[----:B0-----:R-:W-:Y:S02]  /*7e130*/  IMAD.MOV.U32 R24, RZ, RZ, R4 ;  /* 0x000000ffff187224 */ /* 0x001fe400078e0004 */
[----:B------:R-:W-:Y:S01]  /*7e140*/  IMAD.MOV.U32 R25, RZ, RZ, R5 ;  /* 0x000000ffff197224 */ /* 0x000fe200078e0005 */
[----:B------:R-:W5:Y:S04]  /*7e150*/  LDL.LU R4, [R1+0x38e4] ;  /* 0x0038e40001047983 */ /* 0x000f680000300800 */
[----:B------:R-:W5:Y:S01]  /*7e160*/  LDL.LU R5, [R1+0x38e0] ;  /* 0x0038e00001057983 */ /* 0x000f620000300800 */
[----:B-1----:R-:W-:-:S02]  /*7e170*/  IMAD.MOV.U32 R26, RZ, RZ, R6 ;  /* 0x000000ffff1a7224 */ /* 0x002fc400078e0006 */
[----:B------:R-:W-:Y:S01]  /*7e180*/  IMAD.MOV.U32 R27, RZ, RZ, R7 ;  /* 0x000000ffff1b7224 */ /* 0x000fe200078e0007 */
[----:B------:R-:W5:Y:S04]  /*7e190*/  LDL.LU R6, [R1+0x38dc] ;  /* 0x0038dc0001067983 */ /* 0x000f680000300800 */
[----:B------:R-:W5:Y:S01]  /*7e1a0*/  LDL.LU R7, [R1+0x38d8] ;  /* 0x0038d80001077983 */ /* 0x000f620000300800 */
[----:B--2---:R-:W-:Y:S02]  /*7e1b0*/  F2FP.F16.E4M3.UNPACK_B R2, R21 ;  /* 0x00000015ff02723e */ /* 0x004fe400020006ff */
[----:B---3--:R-:W-:-:S07]  /*7e1c0*/  F2FP.F16.E4M3.UNPACK_B R3, R22 ;  /* 0x00000016ff03723e */ /* 0x008fce00020006ff */
[----:B------:R-:W-:Y:S01]  /*7e1d0*/  HMMA.16816.F32 R16, R12, R2, R16 ;  /* 0x000000020c10723c */ /* 0x000fe20000001810 */
[----:B------:R-:W-:Y:S02]  /*7e1e0*/  F2FP.F16.E4M3.UNPACK_B R3, R0 ;  /* 0x00000000ff03723e */ /* 0x000fe400020006ff */
[----:B----4-:R-:W-:-:S07]  /*7e1f0*/  F2FP.F16.E4M3.UNPACK_B R2, R23 ;  /* 0x00000017ff02723e */ /* 0x010fce00020006ff */
[----:B-----5:R-:W-:Y:S01]  /*7e200*/  HMMA.16816.F32 R4, R12, R2, R4 ;  /* 0x000000020c04723c */ /* 0x020fe20000001804 */
[----:B------:R-:W-:Y:S02]  /*7e210*/  F2FP.F16.E4M3.UNPACK_B R2, R29 ;  /* 0x0000001dff02723e */ /* 0x000fe400020006ff */
[----:B------:R-:W-:-:S06]  /*7e220*/  F2FP.F16.E4M3.UNPACK_B R3, R28 ;  /* 0x0000001cff03723e */ /* 0x000fcc00020006ff */
[----:B------:R-:W-:Y:S01]  /*7e230*/  STL.64 [R1], R16 ;  /* 0x0000001001007387 */ /* 0x000fe20000100a00 */
[----:B------:R-:W-:Y:S03]  /*7e240*/  HMMA.16816.F32 R8, R12, R2, R8 ;  /* 0x000000020c08723c */ /* 0x000fe60000001808 */
[----:B------:R0:W-:Y:S04]  /*7e250*/  STL.64 [R1+0x8], R18 ;  /* 0x0000081201007387 */ /* 0x0001e80000100a00 */
[----:B0-----:R-:W2:Y:S04]  /*7e260*/  LDL R18, [R1+0x108] ;  /* 0x0001080001127983 */ /* 0x001ea80000100800 */
[----:B------:R-:W3:Y:S04]  /*7e270*/  LDL R19, [R1+0x10c] ;  /* 0x00010c0001137983 */ /* 0x000ee80000100800 */
[----:B------:R-:W4:Y:S04]  /*7e280*/  LDL.LU R0, [R1+0x1204] ;  /* 0x0012040001007983 */ /* 0x000f280000300800 */
[----:B------:R0:W-:Y:S01]  /*7e290*/  STL.64 [R1+0x3860], R6 ;  /* 0x0038600601007387 */ /* 0x0001e20000100a00 */
[----:B------:R-:W-:-:S02]  /*7e2a0*/  IMAD.MOV.U32 R29, RZ, RZ, R10 ;  /* 0x000000ffff1d7224 */ /* 0x000fc400078e000a */
[----:B------:R-:W-:Y:S01]  /*7e2b0*/  IMAD.MOV.U32 R28, RZ, RZ, R11 ;  /* 0x000000ffff1c7224 */ /* 0x000fe200078e000b */
[----:B0-----:R-:W5:Y:S04]  /*7e2c0*/  LDL R6, [R1+0x13c] ;  /* 0x00013c0001067983 */ /* 0x001f680000100800 */
[----:B------:R-:W4:Y:S04]  /*7e2d0*/  LDL.LU R7, [R1+0x1208] ;  /* 0x0012080001077983 */ /* 0x000f280000300800 */
[----:B------:R0:W-:Y:S04]  /*7e2e0*/  STL.64 [R1+0x3858], R4 ;  /* 0x0038580401007387 */ /* 0x0001e80000100a00 */
[----:B0-----:R-:W4:Y:S04]  /*7e2f0*/  LDL R4, [R1+0x21c] ;  /* 0x00021c0001047983 */ /* 0x001f280000100800 */
[----:B------:R-:W4:Y:S04]  /*7e300*/  LDL R5, [R1+0x138] ;  /* 0x0001380001057983 */ /* 0x000f280000100800 */
[----:B------:R-:W4:Y:S04]  /*7e310*/  LDL.LU R20, [R1+0x1210] ;  /* 0x0012100001147983 */ /* 0x000f280000300800 */
[----:B------:R-:W4:Y:S04]  /*7e320*/  LDL.LU R21, [R1+0x120c] ;  /* 0x00120c0001157983 */ /* 0x000f280000300800 */
[----:B------:R-:W4:Y:S04]  /*7e330*/  LDL.LU R22, [R1+0x1220] ;  /* 0x0012200001167983 */ /* 0x000f280000300800 */
[----:B------:R-:W4:Y:S04]  /*7e340*/  LDL.LU R23, [R1+0x121c] ;  /* 0x00121c0001177983 */ /* 0x000f280000300800 */
[----:B------:R0:W-:Y:S04]  /*7e350*/  STL.64 [R1+0xd0], R8 ;  /* 0x0000d00801007387 */ /* 0x0001e80000100a00 */
[----:B------:R-:W4:Y:S04]  /*7e360*/  LDL.LU.64 R10, [R1+0x38d0] ;  /* 0x0038d000010a7983 */ /* 0x000f280000300a00 */
[----:B0-----:R-:W4:Y:S01]  /*7e370*/  LDL.LU.64 R8, [R1+0x38c8] ;  /* 0x0038c80001087983 */ /* 0x001f220000300a00 */
[----:B--2---:R-:W-:-:S02]  /*7e380*/  F2FP.F16.E4M3.UNPACK_B R2, R18 ;  /* 0x00000012ff02723e */ /* 0x004fc400020006ff */
[----:B---3--:R-:W-:-:S07]  /*7e390*/  F2FP.F16.E4M3.UNPACK_B R3, R19 ;  /* 0x00000013ff03723e */ /* 0x008fce00020006ff */
[----:B----4-:R-:W-:Y:S01]  /*7e3a0*/  HMMA.16816.F32 R16, R12, R2, R8 ;  /* 0x000000020c10723c */ /* 0x010fe20000001808 */
[----:B------:R-:W2:Y:S01]  /*7e3b0*/  LDL R11, [R1+0x218] ;  /* 0x00021800010b7983 */ /* 0x000ea20000100800 */
[----:B------:R-:W-:-:S03]  /*7e3c0*/  F2FP.F16.E4M3.UNPACK_B R3, R4 ;  /* 0x00000004ff03723e */ /* 0x000fc600020006ff */
[----:B------:R-:W3:Y:S04]  /*7e3d0*/  LDL.LU R9, [R1+0x1218] ;  /* 0x0012180001097983 */ /* 0x000ee80000300800 */
[----:B------:R-:W3:Y:S10]  /*7e3e0*/  LDL.LU R10, [R1+0x1214] ;  /* 0x00121400010a7983 */ /* 0x000ef40000300800 */
[----:B------:R-:W-:Y:S04]  /*7e3f0*/  STL.64 [R1+0x3850], R18 ;  /* 0x0038501201007387 */ /* 0x000fe80000100a00 */
[----:B------:R0:W-:Y:S01]  /*7e400*/  STL.64 [R1+0x3848], R16 ;  /* 0x0038481001007387 */ /* 0x0001e20000100a00 */
[----:B--2---:R-:W-:-:S03]  /*7e410*/  F2FP.F16.E4M3.UNPACK_B R2, R11 ;  /* 0x0000000bff02723e */ /* 0x004fc600020006ff */
[----:B------:R-:W2:Y:S04]  /*7e420*/  LDL.LU R11, [R1+0x1cc] ;  /* 0x0001cc00010b7983 */ /* 0x000ea80000300800 */
[----:B------:R-:W-:-:S15]  /*7e430*/  HMMA.16816.F32 R24, R12, R2, R24 ;  /* 0x000000020c18723c */ /* 0x000fde0000001818 */
[----:B------:R-:W-:-:S04]  /*7e440*/  NOP ;  /* 0x0000000000007918 */ /* 0x000fc80000000000 */
[----:B0-----:R-:W-:Y:S02]  /*7e450*/  IMAD.MOV.U32 R17, RZ, RZ, R26 ;  /* 0x000000ffff117224 */ /* 0x001fe400078e001a */
[----:B------:R-:W-:Y:S02]  /*7e460*/  IMAD.MOV.U32 R16, RZ, RZ, R27 ;  /* 0x000000ffff107224 */ /* 0x000fe400078e001b */
[----:B------:R-:W4:Y:S01]  /*7e470*/  LDL.LU.64 R26, [R1+0x38c0] ;  /* 0x0038c000011a7983 */ /* 0x000f220000300a00 */
[----:B------:R-:W-:Y:S02]  /*7e480*/  IMAD.MOV.U32 R19, RZ, RZ, R24 ;  /* 0x000000ffff137224 */ /* 0x000fe400078e0018 */
[----:B------:R-:W-:Y:S02]  /*7e490*/  IMAD.MOV.U32 R18, RZ, RZ, R25 ;  /* 0x000000ffff127224 */ /* 0x000fe400078e0019 */
[----:B------:R-:W2:Y:S04]  /*7e4a0*/  LDL.LU.64 R24, [R1+0x38b8] ;  /* 0x0038b80001187983 */ /* 0x000ea80000300a00 */
[----:B------:R0:W-:Y:S04]  /*7e4b0*/  STL.64 [R1+0x3870], R18 ;  /* 0x0038701201007387 */ /* 0x0001e80000100a00 */
[----:B------:R1:W-:Y:S04]  /*7e4c0*/  STL.64 [R1+0x3868], R16 ;  /* 0x0038681001007387 */ /* 0x0003e80000100a00 */
[----:B0-----:R-:W2:Y:S04]  /*7e4d0*/  LDL.LU R18, [R1+0xf8] ;  /* 0x0000f80001127983 */ /* 0x001ea80000300800 */
[----:B------:R-:W2:Y:S01]  /*7e4e0*/  LDL.LU R19, [R1+0xfc] ;  /* 0x0000fc0001137983 */ /* 0x000ea20000300800 */
[----:B----4-:R-:W-:-:S03]  /*7e4f0*/  IMAD.MOV.U32 R4, RZ, RZ, R27 ;  /* 0x000000ffff047224 */ /* 0x010fc600078e001b */
[----:B------:R-:W2:Y:S01]  /*7e500*/  LDL.LU R27, [R1+0x38b0] ;  /* 0x0038b000011b7983 */ /* 0x000ea20000300800 */
[----:B------:R-:W-:Y:S02]  /*7e510*/  F2FP.F16.E4M3.UNPACK_B R2, R5 ;  /* 0x00000005ff02723e */ /* 0x000fe400020006ff */
[----:B-----5:R-:W-:Y:S01]  /*7e520*/  F2FP.F16.E4M3.UNPACK_B R3, R6 ;  /* 0x00000006ff03723e */ /* 0x020fe200020006ff */
[----:B------:R-:W4:Y:S01]  /*7e530*/  LDL.LU R5, [R1+0x94] ;  /* 0x0000940001057983 */ /* 0x000f220000300800 */
[----:B------:R-:W-:-:S03]  /*7e540*/  IMAD R0, R0, 0x100, R7 ;  /* 0x0000010000007824 */ /* 0x000fc600078e0207 */
[----:B------:R-:W4:Y:S04]  /*7e550*/  LDL.LU R6, [R1+0x98] ;  /* 0x0000980001067983 */ /* 0x000f280000300800 */
[----:B------:R-:W4:Y:S01]  /*7e560*/  LDL.LU R7, [R1+0x9c] ;  /* 0x00009c0001077983 */ /* 0x000f220000300800 */
[----:B---3--:R-:W-:-:S03]  /*7e570*/  IMAD R8, R10, 0x100, R9 ;  /* 0x000001000a087824 */ /* 0x008fc600078e0209 */
[----:B-1----:R-:W3:Y:S01]  /*7e580*/  LDL.LU R16, [R1+0x118] ;  /* 0x0001180001107983 */ /* 0x002ee20000300800 */
[----:B------:R-:W-:Y:S02]  /*7e590*/  IMAD R9, R21, 0x100, R20 ;  /* 0x0000010015097824 */ /* 0x000fe400078e0214 */
[----:B------:R-:W-:Y:S01]  /*7e5a0*/  IMAD R10, R23, 0x100, R22 ;  /* 0x00000100170a7824 */ /* 0x000fe200078e0216 */
[----:B------:R-:W5:Y:S01]  /*7e5b0*/  LDL.LU R17, [R1+0x11c] ;  /* 0x00011c0001117983 */ /* 0x000f620000300800 */
[----:B--2---:R-:W-:Y:S03]  /*7e5c0*/  HMMA.16816.F32 R20, R12, R2, R24 ;  /* 0x000000020c14723c */ /* 0x004fe60000001818 */
[----:B------:R-:W2:Y:S04]  /*7e5d0*/  LDL.LU R27, [R1+0x1c8] ;  /* 0x0001c800011b7983 */ /* 0x000ea80000300800 */
[----:B------:R-:W3:Y:S04]  /*7e5e0*/  LDL.LU R12, [R1+0x10] ;  /* 0x00001000010c7983 */ /* 0x000ee80000300800 */
[----:B------:R-:W3:Y:S04]  /*7e5f0*/  LDL.LU R13, [R1+0x14] ;  /* 0x00001400010d7983 */ /* 0x000ee80000300800 */
[----:B------:R-:W3:Y:S04]  /*7e600*/  LDL.LU R14, [R1+0x18] ;  /* 0x00001800010e7983 */ /* 0x000ee80000300800 */
[----:B------:R-:W3:Y:S01]  /*7e610*/  LDL.LU R15, [R1+0x1c] ;  /* 0x00001c00010f7983 */ /* 0x000ee20000300800 */
[----:B------:R-:W-:-:S02]  /*7e620*/  F2FP.F16.E4M3.UNPACK_B R3, R11.H1 ;  /* 0x0000000bff03723e */ /* 0x000fc400030006ff */
[----:B------:R-:W-:Y:S02]  /*7e630*/  F2FP.F16.E4M3.UNPACK_B R24, R0 ;  /* 0x00000000ff18723e */ /* 0x000fe400020006ff */
[----:B------:R-:W-:Y:S02]  /*7e640*/  F2FP.F16.E4M3.UNPACK_B R26, R8 ;  /* 0x00000008ff1a723e */ /* 0x000fe400020006ff */
[----:B------:R-:W-:Y:S01]  /*7e650*/  F2FP.F16.E4M3.UNPACK_B R25, R9 ;  /* 0x00000009ff19723e */ /* 0x000fe200020006ff */
[----:B------:R-:W-:Y:S04]  /*7e660*/  STL.64 [R1+0x3830], R22 ;  /* 0x0038301601007387 */ /* 0x000fe80000100a00 */
[----:B------:R0:W-:Y:S04]  /*7e670*/  STL.64 [R1+0x3828], R20 ;  /* 0x0038281401007387 */ /* 0x0001e80000100a00 */
[----:B0-----:R-:W4:Y:S04]  /*7e680*/  LDL.LU R20, [R1+0xa0] ;  /* 0x0000a00001147983 */ /* 0x001f280000300800 */
[----:B------:R-:W4:Y:S04]  /*7e690*/  LDL.LU R21, [R1+0xa4] ;  /* 0x0000a40001157983 */ /* 0x000f280000300800 */
[----:B------:R-:W4:Y:S04]  /*7e6a0*/  LDL.LU R22, [R1+0xa8] ;  /* 0x0000a80001167983 */ /* 0x000f280000300800 */
[----:B------:R-:W4:Y:S04]  /*7e6b0*/  LDL.LU R23, [R1+0xac] ;  /* 0x0000ac0001177983 */ /* 0x000f280000300800 */
[----:B------:R-:W4:Y:S04]  /*7e6c0*/  LDL.LU R0, [R1+0x12c] ;  /* 0x00012c0001007983 */ /* 0x000f280000300800 */
[----:B------:R-:W4:Y:S04]  /*7e6d0*/  LDL.LU R8, [R1+0xc0] ;  /* 0x0000c00001087983 */ /* 0x000f280000300800 */
[----:B------:R-:W4:Y:S01]  /*7e6e0*/  LDL.LU R9, [R1+0xc4] ;  /* 0x0000c40001097983 */ /* 0x000f220000300800 */
[----:B--2---:R-:W-:-:S02]  /*7e6f0*/  F2FP.F16.E4M3.UNPACK_B R2, R27.H1 ;  /* 0x0000001bff02723e */ /* 0x004fc400030006ff */
[----:B------:R-:W-:Y:S02]  /*7e700*/  F2FP.F16.E4M3.UNPACK_B R27, R10 ;  /* 0x0000000aff1b723e */ /* 0x000fe400020006ff */
[----:B------:R-:W4:Y:S04]  /*7e710*/  LDL.LU R10, [R1+0xc8] ;  /* 0x0000c800010a7983 */ /* 0x000f280000300800 */
[----:B------:R-:W4:Y:S01]  /*7e720*/  LDL.LU R11, [R1+0xcc] ;  /* 0x0000cc00010b7983 */ /* 0x000f220000300800 */
[----:B---3--:R-:W-:Y:S03]  /*7e730*/  HMMA.16816.F32 R12, R24, R2, R12 ;  /* 0x00000002180c723c */ /* 0x008fe6000000180c */
[----:B------:R-:W2:Y:S04]  /*7e740*/  LDL.LU R2, [R1+0x148] ;  /* 0x0001480001027983 */ /* 0x000ea80000300800 */
[----:B------:R-:W3:-:S12]  /*7e750*/  LDL.LU R3, [R1+0x14c] ;  /* 0x00014c0001037983 */ /* 0x000ed80000300800 */
[----:B------:R-:W-:Y:S04]  /*7e760*/  STL.64 [R1+0x3840], R14 ;  /* 0x0038400e01007387 */ /* 0x000fe80000100a00 */
[----:B------:R0:W-:Y:S04]  /*7e770*/  STL.64 [R1+0x3838], R12 ;  /* 0x0038380c01007387 */ /* 0x0001e80000100a00 */
[----:B0-----:R-:W5:Y:S04]  /*7e780*/  LDL.LU R12, [R1+0xb0] ;  /* 0x0000b000010c7983 */ /* 0x001f680000300800 */
[----:B------:R-:W5:Y:S04]  /*7e790*/  LDL.LU R13, [R1+0xb4] ;  /* 0x0000b400010d7983 */ /* 0x000f680000300800 */
[----:B------:R-:W5:Y:S04]  /*7e7a0*/  LDL.LU R14, [R1+0xb8] ;  /* 0x0000b800010e7983 */ /* 0x000f680000300800 */
[----:B------:R-:W5:Y:S01]  /*7e7b0*/  LDL.LU R15, [R1+0xbc] ;  /* 0x0000bc00010f7983 */ /* 0x000f620000300800 */
[----:B--2---:R-:W-:-:S02]  /*7e7c0*/  F2FP.F16.E4M3.UNPACK_B R2, R2.H1 ;  /* 0x00000002ff02723e */ /* 0x004fc400030006ff */
[----:B---3--:R-:W-:-:S07]  /*7e7d0*/  F2FP.F16.E4M3.UNPACK_B R3, R3.H1 ;  /* 0x00000003ff03723e */ /* 0x008fce00030006ff */
[----:B----4-:R-:W-:Y:S01]  /*7e7e0*/  HMMA.16816.F32 R8, R24, R2, R8 ;  /* 0x000000021808723c */ /* 0x010fe20000001808 */
[----:B------:R-:W2:-:S15]  /*7e7f0*/  LDL.LU R3, [R1+0x128] ;  /* 0x0001280001037983 */ /* 0x000e9e0000300800 */
[----:B------:R-:W-:-:S03]  /*7e800*/  NOP ;  /* 0x0000000000007918 */ /* 0x000fc60000000000 */
[----:B------:R-:W-:Y:S04]  /*7e810*/  STL [R1+0x3824], R8 ;  /* 0x0038240801007387 */ /* 0x000fe80000100800 */
[----:B------:R-:W-:Y:S04]  /*7e820*/  STL [R1+0x3820], R9 ;  /* 0x0038200901007387 */ /* 0x000fe80000100800 */
[----:B------:R-:W-:Y:S04]  /*7e830*/  STL [R1+0x381c], R10 ;  /* 0x00381c0a01007387 */ /* 0x000fe80000100800 */
[----:B------:R5:W-:Y:S01]  /*7e840*/  STL [R1+0x3818], R11 ;  /* 0x0038180b01007387 */ /* 0x000be20000100800 */
[----:B--2---:R-:W-:-:S02]  /*7e850*/  F2FP.F16.E4M3.UNPACK_B R2, R3.H1 ;  /* 0x00000003ff02723e */ /* 0x004fc400030006ff */
[----:B------:R-:W-:-:S07]  /*7e860*/  F2FP.F16.E4M3.UNPACK_B R3, R0.H1 ;  /* 0x00000000ff03723e */ /* 0x000fce00030006ff */
[----:B-----5:R-:W-:Y:S01]  /*7e870*/  HMMA.16816.F32 R8, R24, R2, R12 ;  /* 0x000000021808723c */ /* 0x020fe2000000180c */
[----:B------:R-:W-:Y:S02]  /*7e880*/  F2FP.F16.E4M3.UNPACK_B R2, R16.H1 ;  /* 0x00000010ff02723e */ /* 0x000fe400030006ff */
[----:B------:R-:W-:-:S15]  /*7e890*/  F2FP.F16.E4M3.UNPACK_B R3, R17.H1 ;  /* 0x00000011ff03723e */ /* 0x000fde00030006ff */
[----:B------:R-:W-:Y:S01]  /*7e8a0*/  NOP ;  /* 0x0000000000007918 */ /* 0x000fe20000000000 */
[----:B------:R-:W-:Y:S04]  /*7e8b0*/  STL.64 [R1+0x20], R8 ;  /* 0x0000200801007387 */ /* 0x000fe80000100a00 */
[----:B------:R0:W-:Y:S02]  /*7e8c0*/  STL.64 [R1+0x28], R10 ;  /* 0x0000280a01007387 */ /* 0x0001e40000100a00 */
[----:B0-----:R-:W-:Y:S01]  /*7e8d0*/  HMMA.16816.F32 R8, R24, R2, R20 ;  /* 0x000000021808723c */ /* 0x001fe20000001814 */
[----:B------:R-:W-:Y:S02]  /*7e8e0*/  F2FP.F16.E4M3.UNPACK_B R2, R18.H1 ;  /* 0x00000012ff02723e */ /* 0x000fe400030006ff */
[----:B------:R-:W-:-:S07]  /*7e8f0*/  F2FP.F16.E4M3.UNPACK_B R3, R19.H1 ;  /* 0x00000013ff03723e */ /* 0x000fce00030006ff */
[----:B------:R-:W-:Y:S09]  /*7e900*/  HMMA.16816.F32 R4, R24, R2, R4 ;  /* 0x000000021804723c */ /* 0x000ff20000001804 */
[----:B------:R-:W-:Y:S04]  /*7e910*/  STL.64 [R1+0xa0], R8 ;  /* 0x0000a00801007387 */ /* 0x000fe80000100a00 */
[----:B------:R0:W-:Y:S04]  /*7e920*/  STL.64 [R1+0xa8], R10 ;  /* 0x0000a80a01007387 */ /* 0x0001e80000100a00 */
[----:B------:R-:W2:Y:S04]  /*7e930*/  LDL.LU R22, [R1+0x1a8] ;  /* 0x0001a80001167983 */ /* 0x000ea80000300800 */
[----:B------:R-:W3:Y:S04]  /*7e940*/  LDL.LU R23, [R1+0x1ac] ;  /* 0x0001ac0001177983 */ /* 0x000ee80000300800 */
[----:B------:R-:W-:Y:S04]  /*7e950*/  STL.64 [R1+0x90], R4 ;  /* 0x0000900401007387 */ /* 0x000fe80000100a00 */
[----:B------:R-:W-:Y:S04]  /*7e960*/  STL.64 [R1+0x98], R6 ;  /* 0x0000980601007387 */ /* 0x000fe80000100a00 */
[----:B0-----:R-:W4:Y:S04]  /*7e970*/  LDL.LU R11, [R1+0x198] ;  /* 0x00019800010b7983 */ /* 0x001f280000300800 */
[----:B------:R-:W5:Y:S04]  /*7e980*/  LDL.LU R10, [R1+0x19c] ;  /* 0x00019c00010a7983 */ /* 0x000f680000300800 */
[----:B------:R-:W2:Y:S04]  /*7e990*/  LDL.LU R15, [R1+0x188] ;  /* 0x00018800010f7983 */ /* 0x000ea80000300800 */
[----:B--2---:R0:W-:Y:S04]  /*7e9a0*/  STL [R1+0x3888], R15 ;  /* 0x0038880f01007387 */ /* 0x0041e80000100800 */
[----:B------:R-:W2:Y:S04]  /*7e9b0*/  LDL.LU R12, [R1+0x60] ;  /* 0x00006000010c7983 */ /* 0x000ea80000300800 */
[----:B------:R-:W2:Y:S04]  /*7e9c0*/  LDL.LU R13, [R1+0x64] ;  /* 0x00006400010d7983 */ /* 0x000ea80000300800 */
[----:B------:R-:W2:Y:S04]  /*7e9d0*/  LDL.LU R14, [R1+0x68] ;  /* 0x00006800010e7983 */ /* 0x000ea80000300800 */
[----:B0-----:R-:W2:Y:S04]  /*7e9e0*/  LDL.LU R15, [R1+0x6c] ;  /* 0x00006c00010f7983 */ /* 0x001ea80000300800 */
[----:B------:R-:W3:Y:S04]  /*7e9f0*/  LDL.LU R2, [R1+0x1b8] ;  /* 0x0001b80001027983 */ /* 0x000ee80000300800 */
[----:B------:R-:W3:Y:S04]  /*7ea00*/  LDL.LU R3, [R1+0x1bc] ;  /* 0x0001bc0001037983 */ /* 0x000ee80000300800 */
[----:B--2---:R-:W-:Y:S04]  /*7ea10*/  STL.64 [R1+0x3898], R14 ;  /* 0x0038980e01007387 */ /* 0x004fe80000100a00 */
[----:B------:R0:W-:Y:S04]  /*7ea20*/  STL.64 [R1+0x3890], R12 ;  /* 0x0038900c01007387 */ /* 0x0001e80000100a00 */
[----:B0-----:R-:W2:Y:S04]  /*7ea30*/  LDL.LU R12, [R1+0x70] ;  /* 0x00007000010c7983 */ /* 0x001ea80000300800 */
[----:B------:R-:W2:Y:S04]  /*7ea40*/  LDL.LU R13, [R1+0x74] ;  /* 0x00007400010d7983 */ /* 0x000ea80000300800 */
[----:B------:R-:W2:Y:S04]  /*7ea50*/  LDL.LU R14, [R1+0x78] ;  /* 0x00007800010e7983 */ /* 0x000ea80000300800 */
[----:B------:R-:W2:Y:S01]  /*7ea60*/  LDL.LU R15, [R1+0x7c] ;  /* 0x00007c00010f7983 */ /* 0x000ea20000300800 */
[----:B---3--:R-:W-:-:S02]  /*7ea70*/  F2FP.F16.E4M3.UNPACK_B R2, R2.H1 ;  /* 0x00000002ff02723e */ /* 0x008fc400030006ff */
[----:B------:R-:W-:Y:S01]  /*7ea80*/  F2FP.F16.E4M3.UNPACK_B R3, R3.H1 ;  /* 0x00000003ff03723e */ /* 0x000fe200030006ff */
[----:B--2---:R-:W-:Y:S04]  /*7ea90*/  STL.64 [R1+0x38a8], R14 ;  /* 0x0038a80e01007387 */ /* 0x004fe80000100a00 */
[----:B------:R0:W-:Y:S04]  /*7eaa0*/  STL.64 [R1+0x38a0], R12 ;  /* 0x0038a00c01007387 */ /* 0x0001e80000100a00 */
        /* <DEDUP_REMOVED lines=20> */
[----:B------:R-:W2:Y:S04]  /*7ebf0*/  LDL.LU R4, [R1] ;  /* 0x0000000001047983 */ /* 0x000ea80000300800 */
[----:B------:R-:W2:Y:S04]  /*7ec00*/  LDL.LU R5, [R1+0x4] ;  /* 0x0000040001057983 */ /* 0x000ea80000300800 */
[----:B------:R-:W2:Y:S04]  /*7ec10*/  LDL.LU R6, [R1+0x8] ;  /* 0x0000080001067983 */ /* 0x000ea80000300800 */
[----:B------:R-:W2:Y:S04]  /*7ec20*/  LDL.LU R7, [R1+0xc] ;  /* 0x00000c0001077983 */ /* 0x000ea80000300800 */
[----:B------:R-:W-:Y:S04]  /*7ec30*/  STL.64 [R1+0x80], R12 ;  /* 0x0000800c01007387 */ /* 0x000fe80000100a00 */
[----:B------:R0:W-:Y:S04]  /*7ec40*/  STL.64 [R1+0x88], R14 ;  /* 0x0000880e01007387 */ /* 0x0001e80000100a00 */
[----:B0-----:R-:W2:Y:S04]  /*7ec50*/  LDL.LU.64 R14, [R1+0x38a8] ;  /* 0x0038a800010e7983 */ /* 0x001ea80000300a00 */
[----:B------:R-:W2:Y:S01]  /*7ec60*/  LDL.LU.64 R12, [R1+0x38a0] ;  /* 0x0038a000010c7983 */ /* 0x000ea20000300a00 */
[----:B------:R-:W-:-:S02]  /*7ec70*/  F2FP.F16.E4M3.UNPACK_B R2, R22.H1 ;  /* 0x00000016ff02723e */ /* 0x000fc400030006ff */
[----:B------:R-:W-:Y:S01]  /*7ec80*/  F2FP.F16.E4M3.UNPACK_B R3, R23.H1 ;  /* 0x00000017ff03723e */ /* 0x000fe200030006ff */
[----:B------:R-:W3:Y:S04]  /*7ec90*/  LDL.LU R22, [R1+0x158] ;  /* 0x0001580001167983 */ /* 0x000ee80000300800 */
[----:B------:R-:W3:Y:S02]  /*7eca0*/  LDL.LU R23, [R1+0x15c] ;  /* 0x00015c0001177983 */ /* 0x000ee40000300800 */
[----:B--2---:R-:W-:-:S15]  /*7ecb0*/  HMMA.16816.F32 R12, R24, R2, R12 ;  /* 0x00000002180c723c */ /* 0x004fde000000180c */
[----:B------:R-:W-:-:S04]  /*7ecc0*/  NOP ;  /* 0x0000000000007918 */ /* 0x000fc80000000000 */
[----:B------:R-:W-:Y:S04]  /*7ecd0*/  STL.64 [R1+0x70], R12 ;  /* 0x0000700c01007387 */ /* 0x000fe80000100a00 */
[----:B------:R0:W-:Y:S04]  /*7ece0*/  STL.64 [R1+0x78], R14 ;  /* 0x0000780e01007387 */ /* 0x0001e80000100a00 */
[----:B0-----:R-:W2:Y:S04]  /*7ecf0*/  LDL.LU.64 R14, [R1+0x3898] ;  /* 0x00389800010e7983 */ /* 0x001ea80000300a00 */
[----:B------:R-:W2:Y:S01]  /*7ed00*/  LDL.LU.64 R12, [R1+0x3890] ;  /* 0x00389000010c7983 */ /* 0x000ea20000300a00 */
[----:B----4-:R-:W-:-:S02]  /*7ed10*/  F2FP.F16.E4M3.UNPACK_B R2, R11.H1 ;  /* 0x0000000bff02723e */ /* 0x010fc400030006ff */
[----:B-----5:R-:W-:-:S07]  /*7ed20*/  F2FP.F16.E4M3.UNPACK_B R3, R10.H1 ;  /* 0x0000000aff03723e */ /* 0x020fce00030006ff */
[----:B--2---:R-:W-:-:S15]  /*7ed30*/  HMMA.16816.F32 R12, R24, R2, R12 ;  /* 0x00000002180c723c */ /* 0x004fde000000180c */
[----:B------:R-:W-:-:S04]  /*7ed40*/  NOP ;  /* 0x0000000000007918 */ /* 0x000fc80000000000 */
[----:B------:R-:W-:Y:S04]  /*7ed50*/  STL.64 [R1+0x60], R12 ;  /* 0x0000600c01007387 */ /* 0x000fe80000100a00 */
[----:B------:R0:W-:Y:S04]  /*7ed60*/  STL.64 [R1+0x68], R14 ;  /* 0x0000680e01007387 */ /* 0x0001e80000100a00 */
[----:B0-----:R-:W2:Y:S01]  /*7ed70*/  LDL.LU R15, [R1+0x3888] ;  /* 0x00388800010f7983 */ /* 0x001ea20000300800 */
[----:B------:R-:W-:-:S03]  /*7ed80*/  F2FP.F16.E4M3.UNPACK_B R3, R0.H1 ;  /* 0x00000000ff03723e */ /* 0x000fc600030006ff */
[----:B------:R-:W4:Y:S04]  /*7ed90*/  LDL.LU R12, [R1+0xd0] ;  /* 0x0000d000010c7983 */ /* 0x000f280000300800 */
[----:B------:R-:W4:Y:S04]  /*7eda0*/  LDL.LU R13, [R1+0xd4] ;  /* 0x0000d400010d7983 */ /* 0x000f280000300800 */
[----:B------:R-:W5:Y:S04]  /*7edb0*/  LDL.LU R0, [R1+0x1dc] ;  /* 0x0001dc0001007983 */ /* 0x000f680000300800 */
[----:B------:R-:W3:Y:S01]  /*7edc0*/  LDL.LU R11, [R1+0x108] ;  /* 0x00010800010b7983 */ /* 0x000ee20000300800 */
[----:B------:R-:W-:-:S03]  /*7edd0*/  IMAD.MOV.U32 R14, RZ, RZ, R29 ;  /* 0x000000ffff0e7224 */ /* 0x000fc600078e001d */
[----:B------:R-:W3:Y:S01]  /*7ede0*/  LDL.LU R10, [R1+0x10c] ;  /* 0x00010c00010a7983 */ /* 0x000ee20000300800 */
[----:B--2---:R-:W-:-:S07]  /*7edf0*/  F2FP.F16.E4M3.UNPACK_B R2, R15.H1 ;  /* 0x0000000fff02723e */ /* 0x004fce00030006ff */
[----:B------:R-:W-:Y:S01]  /*7ee00*/  HMMA.16816.F32 R16, R24, R2, R16 ;  /* 0x000000021810723c */ /* 0x000fe20000001810 */
[----:B------:R-:W-:-:S15]  /*7ee10*/  IMAD.MOV.U32 R15, RZ, RZ, R28 ;  /* 0x000000ffff0f7224 */ /* 0x000fde00078e001c */
[----:B------:R-:W-:-:S03]  /*7ee20*/  NOP ;  /* 0x0000000000007918 */ /* 0x000fc60000000000 */
[----:B------:R-:W-:Y:S01]  /*7ee30*/  IMAD.MOV.U32 R29, RZ, RZ, R18 ;  /* 0x000000ffff1d7224 */ /* 0x000fe200078e0012 */
[----:B------:R0:W-:Y:S01]  /*7ee40*/  STL.64 [R1+0x50], R16 ;  /* 0x0000501001007387 */ /* 0x0001e20000100a00 */
[----:B------:R-:W-:-:S03]  /*7ee50*/  IMAD.MOV.U32 R28, RZ, RZ, R19 ;  /* 0x000000ffff1c7224 */ /* 0x000fc600078e0013 */
[----:B------:R-:W2:Y:S04]  /*7ee60*/  LDL.LU.64 R18, [R1+0x3880] ;  /* 0x0038800001127983 */ /* 0x000ea80000300a00 */
[----:B0-----:R-:W2:Y:S01]  /*7ee70*/  LDL.LU.64 R16, [R1+0x3878] ;  /* 0x0038780001107983 */ /* 0x001ea20000300a00 */
[----:B---3--:R-:W-:Y:S02]  /*7ee80*/  F2FP.F16.E4M3.UNPACK_B R2, R9.H1 ;  /* 0x00000009ff02723e */ /* 0x008fe400030006ff */
[----:B------:R-:W-:Y:S01]  /*7ee90*/  F2FP.F16.E4M3.UNPACK_B R3, R8.H1 ;  /* 0x00000008ff03723e */ /* 0x000fe200030006ff */
[----:B------:R0:W-:Y:S04]  /*7eea0*/  STL [R1+0x37e4], R28 ;  /* 0x0037e41c01007387 */ /* 0x0001e80000100800 */
[----:B------:R1:W-:Y:S02]  /*7eeb0*/  STL [R1+0x37e0], R29 ;  /* 0x0037e01d01007387 */ /* 0x0003e40000100800 */
[----:B--2---:R-:W-:Y:S01]  /*7eec0*/  HMMA.16816.F32 R16, R24, R2, R16 ;  /* 0x000000021810723c */ /* 0x004fe20000001810 */
[----:B------:R-:W-:-:S02]  /*7eed0*/  F2FP.F16.E4M3.UNPACK_B R2, R20.H1 ;  /* 0x00000014ff02723e */ /* 0x000fc400030006ff */
[----:B------:R-:W-:-:S07]  /*7eee0*/  F2FP.F16.E4M3.UNPACK_B R3, R21.H1 ;  /* 0x00000015ff03723e */ /* 0x000fce00030006ff */
[----:B------:R-:W-:Y:S09]  /*7eef0*/  HMMA.16816.F32 R4, R24, R2, R4 ;  /* 0x000000021804723c */ /* 0x000ff20000001804 */
[----:B------:R-:W-:Y:S04]  /*7ef00*/  STL.64 [R1+0x40], R16 ;  /* 0x0000401001007387 */ /* 0x000fe80000100a00 */
[----:B------:R2:W-:Y:S06]  /*7ef10*/  STL.64 [R1+0x48], R18 ;  /* 0x0000481201007387 */ /* 0x0005ec0000100a00 */
[----:B0-----:R-:W-:-:S02]  /*7ef20*/  IMAD.MOV.U32 R28, RZ, RZ, R6 ;  /* 0x000000ffff1c7224 */ /* 0x001fc400078e0006 */
[----:B-1----:R-:W-:Y:S01]  /*7ef30*/  IMAD.MOV.U32 R29, RZ, RZ, R7 ;  /* 0x000000ffff1d7224 */ /* 0x002fe200078e0007 */
[----:B--2---:R-:W2:Y:S04]  /*7ef40*/  LDL.LU.64 R18, [R1+0x3870] ;  /* 0x0038700001127983 */ /* 0x004ea80000300a00 */
[----:B------:R-:W3:Y:S04]  /*7ef50*/  LDL.LU.64 R16, [R1+0x3868] ;  /* 0x0038680001107983 */ /* 0x000ee80000300a00 */
[----:B------:R0:W-:Y:S04]  /*7ef60*/  STL.64 [R1+0x30], R4 ;  /* 0x0000300401007387 */ /* 0x0001e80000100a00 */
[----:B------:R-:W2:Y:S04]  /*7ef70*/  LDL.LU.64 R6, [R1+0x3860] ;  /* 0x0038600001067983 */ /* 0x000ea80000300a00 */
[----:B0-----:R-:W2:Y:S01]  /*7ef80*/  LDL.LU.64 R4, [R1+0x3858] ;  /* 0x0038580001047983 */ /* 0x001ea20000300a00 */
[----:B------:R-:W-:-:S02]  /*7ef90*/  F2FP.F16.E4M3.UNPACK_B R2, R22.H1 ;  /* 0x00000016ff02723e */ /* 0x000fc400030006ff */
[----:B------:R-:W-:Y:S01]  /*7efa0*/  F2FP.F16.E4M3.UNPACK_B R3, R23.H1 ;  /* 0x00000017ff03723e */ /* 0x000fe200030006ff */
[----:B------:R0:W-:Y:S04]  /*7efb0*/  STL [R1+0x37ec], R29 ;  /* 0x0037ec1d01007387 */ /* 0x0001e80000100800 */
[----:B0-----:R-:W3:Y:S04]  /*7efc0*/  LDL.LU R29, [R1+0x1d8] ;  /* 0x0001d800011d7983 */ /* 0x001ee80000300800 */
[----:B------:R-:W-:Y:S01]  /*7efd0*/  STL [R1+0x37e8], R28 ;  /* 0x0037e81c01007387 */ /* 0x000fe20000100800 */
[----:B--2---:R-:W-:-:S15]  /*7efe0*/  HMMA.16816.F32 R4, R24, R2, R4 ;  /* 0x000000021804723c */ /* 0x004fde0000001804 */
[----:B------:R-:W-:-:S04]  /*7eff0*/  NOP ;  /* 0x0000000000007918 */ /* 0x000fc80000000000 */
[----:B------:R-:W-:Y:S04]  /*7f000*/  STL.64 [R1], R4 ;  /* 0x0000000401007387 */ /* 0x000fe80000100a00 */
[----:B------:R0:W-:Y:S04]  /*7f010*/  STL.64 [R1+0x8], R6 ;  /* 0x0000080601007387 */ /* 0x0001e80000100a00 */
[----:B0-----:R-:W2:Y:S01]  /*7f020*/  LDL R7, [R1+0x224] ;  /* 0x0002240001077983 */ /* 0x001ea20000100800 */
[----:B------:R-:W-:Y:S02]  /*7f030*/  IMAD.MOV.U32 R20, RZ, RZ, R19 ;  /* 0x000000ffff147224 */ /* 0x000fe400078e0013 */
[----:B------:R-:W-:-:S02]  /*7f040*/  IMAD.MOV.U32 R21, RZ, RZ, R18 ;  /* 0x000000ffff157224 */ /* 0x000fc400078e0012 */
[----:B---3--:R-:W-:Y:S02]  /*7f050*/  IMAD.MOV.U32 R22, RZ, RZ, R17 ;  /* 0x000000ffff167224 */ /* 0x008fe400078e0011 */
[----:B------:R-:W-:Y:S01]  /*7f060*/  IMAD.MOV.U32 R23, RZ, RZ, R16 ;  /* 0x000000ffff177224 */ /* 0x000fe200078e0010 */
[----:B------:R-:W-:Y:S02]  /*7f070*/  F2FP.F16.E4M3.UNPACK_B R2, R29.H1 ;  /* 0x0000001dff02723e */ /* 0x000fe400030006ff */
[----:B-----5:R-:W-:-:S07]  /*7f080*/  F2FP.F16.E4M3.UNPACK_B R3, R0.H1 ;  /* 0x00000000ff03723e */ /* 0x020fce00030006ff */
[----:B----4-:R-:W-:Y:S01]  /*7f090*/  HMMA.16816.F32 R12, R24, R2, R12 ;  /* 0x00000002180c723c */ /* 0x010fe2000000180c */
[----:B--2---:R-:W0:Y:S04]  /*7f0a0*/  LDSM.16.M88.4 R16, [R7+UR6+0x80] ;  /* 0x000080060710783b */ /* 0x004e280008000200 */
[----:B0-----:R-:W-:Y:S04]  /*7f0b0*/  STL.64 [R1+0x200], R16 ;  /* 0x0002001001007387 */ /* 0x001fe80000100a00 */
[----:B------:R0:W-:Y:S01]  /*7f0c0*/  STL.64 [R1+0x208], R18 ;  /* 0x0002081201007387 */ /* 0x0001e20000100a00 */
[----:B------:R-:W-:-:S02]  /*7f0d0*/  IMAD.MOV.U32 R8, RZ, RZ, R16 ;  /* 0x000000ffff087224 */ /* 0x000fc400078e0010 */
[----:B------:R-:W-:Y:S01]  /*7f0e0*/  IMAD.MOV.U32 R9, RZ, RZ, R17 ;  /* 0x000000ffff097224 */ /* 0x000fe200078e0011 */
[----:B0-----:R-:W2:Y:S04]  /*7f0f0*/  LDL.LU.64 R18, [R1+0x3850] ;  /* 0x0038500001127983 */ /* 0x001ea80000300a00 */
[----:B------:R-:W2:Y:S04]  /*7f100*/  LDL.LU.64 R16, [R1+0x3848] ;  /* 0x0038480001107983 */ /* 0x000ea80000300a00 */
[----:B------:R-:W3:Y:S04]  /*7f110*/  LDL.LU R6, [R1+0x323c] ;  /* 0x00323c0001067983 */ /* 0x000ee80000300800 */
[----:B------:R-:W4:Y:S04]  /*7f120*/  LDL.LU R0, [R1+0x1224] ;  /* 0x0012240001007983 */ /* 0x000f280000300800 */
[----:B------:R-:W-:Y:S04]  /*7f130*/  STL.64 [R1+0xd0], R12 ;  /* 0x0000d00c01007387 */ /* 0x000fe80000100a00 */
[----:B------:R-:W5:Y:S04]  /*7f140*/  LDL.LU R2, [R1+0x218] ;  /* 0x0002180001027983 */ /* 0x000f680000300800 */
[----:B------:R-:W3:Y:S01]  /*7f150*/  LDL.LU R3, [R1+0x21c] ;  /* 0x00021c0001037983 */ /* 0x000ee20000300800 */
[----:B------:R-:W-:-:S02]  /*7f160*/  IMAD.MOV.U32 R29, RZ, RZ, R14 ;  /* 0x000000ffff1d7224 */ /* 0x000fc400078e000e */
[----:B------:R-:W-:Y:S02]  /*7f170*/  IMAD.MOV.U32 R28, RZ, RZ, R15 ;  /* 0x000000ffff1c7224 */ /* 0x000fe400078e000f */
[----:B------:R-:W0:Y:S01]  /*7f180*/  LDSM.16.M88.4 R12, [R7+UR6+0x2080] ;  /* 0x00208006070c783b */ /* 0x000e220008000200 */
[----:B------:R-:W-:Y:S02]  /*7f190*/  F2FP.F16.E4M3.UNPACK_B R4, R11.H1 ;  /* 0x0000000bff04723e */ /* 0x000fe400030006ff */
[----:B------:R-:W-:Y:S01]  /*7f1a0*/  F2FP.F16.E4M3.UNPACK_B R5, R10.H1 ;  /* 0x0000000aff05723e */ /* 0x000fe200030006ff */
[----:B------:R-:W-:Y:S04]  /*7f1b0*/  STL [R1+0x37f4], R29 ;  /* 0x0037f41d01007387 */ /* 0x000fe80000100800 */
[----:B------:R-:W-:Y:S04]  /*7f1c0*/  STL [R1+0x37f0], R28 ;  /* 0x0037f01c01007387 */ /* 0x000fe80000100800 */
[----:B0-----:R-:W-:Y:S01]  /*7f1d0*/  STL.64 [R1+0x1f0], R12 ;  /* 0x0001f00c01007387 */ /* 0x001fe20000100a00 */
[----:B------:R-:W-:-:S03]  /*7f1e0*/  IMAD.MOV.U32 R10, RZ, RZ, R12 ;  /* 0x000000ffff0a7224 */ /* 0x000fc600078e000c */
[----:B------:R2:W-:Y:S01]  /*7f1f0*/  STL.64 [R1+0x1f8], R14 ;  /* 0x0001f80e01007387 */ /* 0x0005e20000100a00 */
[----:B------:R-:W-:Y:S02]  /*7f200*/  IMAD.MOV.U32 R11, RZ, RZ, R13 ;  /* 0x000000ffff0b7224 */ /* 0x000fe400078e000d */
[----:B--2---:R-:W-:-:S15]  /*7f210*/  HMMA.16816.F32 R12, R24, R4, R16 ;  /* 0x00000004180c723c */ /* 0x004fde0000001810 */
[----:B------:R-:W-:-:S04]  /*7f220*/  NOP ;  /* 0x0000000000007918 */ /* 0x000fc80000000000 */
[----:B------:R-:W-:Y:S01]  /*7f230*/  STL [R1+0x10], R12 ;  /* 0x0000100c01007387 */ /* 0x000fe20000100800 */
[----:B------:R-:W-:-:S03]  /*7f240*/  IMAD.MOV.U32 R29, RZ, RZ, R13 ;  /* 0x000000ffff1d7224 */ /* 0x000fc600078e000d */
[----:B------:R-:W-:Y:S01]  /*7f250*/  STL [R1+0x1c], R15 ;  /* 0x00001c0f01007387 */ /* 0x000fe20000100800 */
[----:B------:R-:W-:Y:S01]  /*7f260*/  IMAD.MOV.U32 R28, RZ, RZ, R14 ;  /* 0x000000ffff1c7224 */ /* 0x000fe200078e000e */
[----:B-----5:R-:W-:Y:S02]  /*7f270*/  F2FP.F16.E4M3.UNPACK_B R2, R2.H1 ;  /* 0x00000002ff02723e */ /* 0x020fe400030006ff */
[----:B------:R-:W0:Y:S01]  /*7f280*/  LDSM.16.M88.4 R12, [R7+UR6+0x4080] ;  /* 0x00408006070c783b */ /* 0x000e220008000200 */
[----:B---3--:R-:W-:-:S03]  /*7f290*/  F2FP.F16.E4M3.UNPACK_B R3, R3.H1 ;  /* 0x00000003ff03723e */ /* 0x008fc600030006ff */
[----:B------:R-:W2:Y:S04]  /*7f2a0*/  LDL.LU R4, [R1+0x138] ;  /* 0x0001380001047983 */ /* 0x000ea80000300800 */
[----:B------:R-:W3:Y:S04]  /*7f2b0*/  LDL.LU R5, [R1+0x13c] ;  /* 0x00013c0001057983 */ /* 0x000ee80000300800 */
[----:B------:R-:W5:Y:S04]  /*7f2c0*/  LDL.LU R16, [R1+0x1234] ;  /* 0x0012340001107983 */ /* 0x000f680000300800 */
[----:B------:R-:W2:Y:S04]  /*7f2d0*/  LDL.LU R17, [R1+0x1230] ;  /* 0x0012300001117983 */ /* 0x000ea80000300800 */
[----:B------:R-:W2:Y:S04]  /*7f2e0*/  LDL.LU R18, [R1+0x122c] ;  /* 0x00122c0001127983 */ /* 0x000ea80000300800 */
[----:B------:R-:W2:Y:S01]  /*7f2f0*/  LDL.LU R19, [R1+0x3240] ;  /* 0x0032400001137983 */ /* 0x000ea20000300800 */
[----:B------:R-:W-:Y:S03]  /*7f300*/  HMMA.16816.F32 R20, R24, R2, R20 ;  /* 0x000000021814723c */ /* 0x000fe60000001814 */
[----:B------:R1:W-:Y:S04]  /*7f310*/  STL [R1+0x37fc], R29 ;  /* 0x0037fc1d01007387 */ /* 0x0003e80000100800 */
[----:B------:R0:W-:-:S12]  /*7f320*/  STL [R1+0x37f8], R28 ;  /* 0x0037f81c01007387 */ /* 0x0001d80000100800 */
[----:B-1----:R-:W-:Y:S02]  /*7f330*/  IMAD.MOV.U32 R29, RZ, RZ, R20 ;  /* 0x000000ffff1d7224 */ /* 0x002fe400078e0014 */
[----:B0-----:R-:W-:Y:S01]  /*7f340*/  IMAD.MOV.U32 R28, RZ, RZ, R21 ;  /* 0x000000ffff1c7224 */ /* 0x001fe200078e0015 */
[----:B------:R-:W-:Y:S04]  /*7f350*/  STL.64 [R1+0x1e0], R12 ;  /* 0x0001e00c01007387 */ /* 0x000fe80000100a00 */
[----:B------:R0:W-:Y:S04]  /*7f360*/  STL.64 [R1+0x1e8], R14 ;  /* 0x0001e80e01007387 */ /* 0x0001e80000100a00 */
[----:B0-----:R-:W4:Y:S04]  /*7f370*/  LDL.LU.64 R14, [R1+0x3840] ;  /* 0x00384000010e7983 */ /* 0x001f280000300a00 */
[----:B------:R-:W4:Y:S04]  /*7f380*/  LDL.LU.64 R12, [R1+0x3838] ;  /* 0x00383800010c7983 */ /* 0x000f280000300a00 */
[----:B------:R-:W-:Y:S04]  /*7f390*/  STL.64 [R1+0xf8], R22 ;  /* 0x0000f81601007387 */ /* 0x000fe80000100a00 */
[----:B------:R-:W0:Y:S04]  /*7f3a0*/  LDSM.16.M88.4 R20, [R7+UR6+0x6080] ;  /* 0x006080060714783b */ /* 0x000e280008000200 */
[----:B------:R-:W4:Y:S04]  /*7f3b0*/  LDL.LU R2, [R1+0x1228] ;  /* 0x0012280001027983 */ /* 0x000f280000300800 */
[----:B------:R-:W5:Y:S04]  /*7f3c0*/  LDL.LU R3, [R1+0x1238] ;  /* 0x0012380001037983 */ /* 0x000f680000300800 */
[----:B------:R-:W-:Y:S04]  /*7f3d0*/  STL [R1+0x3804], R29 ;  /* 0x0038041d01007387 */ /* 0x000fe80000100800 */
[----:B------:R-:W-:Y:S04]  /*7f3e0*/  STL [R1+0x3800], R28 ;  /* 0x0038001c01007387 */ /* 0x000fe80000100800 */
[----:B0-----:R-:W-:Y:S04]  /*7f3f0*/  STL.64 [R1+0x1d0], R20 ;  /* 0x0001d01401007387 */ /* 0x001fe80000100a00 */
[----:B------:R0:W-:Y:S04]  /*7f400*/  STL.64 [R1+0x1d8], R22 ;  /* 0x0001d81601007387 */ /* 0x0001e80000100a00 */
[----:B0-----:R-:W5:Y:S04]  /*7f410*/  LDL.LU.64 R22, [R1+0x3830] ;  /* 0x0038300001167983 */ /* 0x001f680000300a00 */
[----:B------:R-:W5:Y:S01]  /*7f420*/  LDL.LU.64 R20, [R1+0x3828] ;  /* 0x0038280001147983 */ /* 0x000f620000300a00 */
[----:B--2---:R-:W-:Y:S01]  /*7f430*/  IMAD R6, R6, 0x100, R19 ;  /* 0x0000010006067824 */ /* 0x004fe200078e0213 */
[----:B------:R-:W-:-:S02]  /*7f440*/  F2FP.F16.E4M3.UNPACK_B R4, R4.H1 ;  /* 0x00000004ff04723e */ /* 0x000fc400030006ff */
[----:B---3--:R-:W-:Y:S01]  /*7f450*/  F2FP.F16.E4M3.UNPACK_B R5, R5.H1 ;  /* 0x00000005ff05723e */ /* 0x008fe200030006ff */
[----:B----4-:R-:W-:Y:S02]  /*7f460*/  IMAD R0, R0, 0x100, R2 ;  /* 0x0000010000007824 */ /* 0x010fe400078e0202 */
[----:B-----5:R-:W-:Y:S02]  /*7f470*/  IMAD R2, R16, 0x100, R3 ;  /* 0x0000010010027824 */ /* 0x020fe400078e0203 */
[----:B------:R-:W-:Y:S02]  /*7f480*/  IMAD R3, R18, 0x100, R17 ;  /* 0x0000010012037824 */ /* 0x000fe400078e0211 */
[----:B------:R-:W0:Y:S01]  /*7f490*/  LDSM.16.M88.4 R16, [R7+UR6+0x8080] ;  /* 0x008080060710783b */ /* 0x000e220008000200 */
[----:B------:R-:W-:-:S15]  /*7f4a0*/  HMMA.16816.F32 R20, R24, R4, R20 ;  /* 0x000000041814723c */ /* 0x000fde0000001814 */
[----:B------:R-:W-:-:S04]  /*7f4b0*/  NOP ;  /* 0x0000000000007918 */ /* 0x000fc80000000000 */
[----:B------:R1:W-:Y:S04]  /*7f4c0*/  STL [R1+0x3730], R20 ;  /* 0x0037301401007387 */ /* 0x0003e80000100800 */
[----:B------:R2:W-:Y:S04]  /*7f4d0*/  STL [R1+0x372c], R21 ;  /* 0x00372c1501007387 */ /* 0x0005e80000100800 */
[----:B------:R-:W-:Y:S04]  /*7f4e0*/  STL [R1+0x3728], R22 ;  /* 0x0037281601007387 */ /* 0x000fe80000100800 */
[----:B------:R-:W-:Y:S04]  /*7f4f0*/  STL [R1+0x3724], R23 ;  /* 0x0037241701007387 */ /* 0x000fe80000100800 */
[----:B-1----:R-:W3:Y:S04]  /*7f500*/  LDL R20, [R1+0x1e4] ;  /* 0x0001e40001147983 */ /* 0x002ee80000100800 */
[----:B--2---:R-:W2:Y:S04]  /*7f510*/  LDL R21, [R1+0x1e0] ;  /* 0x0001e00001157983 */ /* 0x004ea80000100800 */
[----:B0-----:R-:W-:Y:S04]  /*7f520*/  STL.64 [R1+0x1b0], R16 ;  /* 0x0001b01001007387 */ /* 0x001fe80000100a00 */
[----:B------:R-:W-:Y:S04]  /*7f530*/  STL.64 [R1+0x1b8], R18 ;  /* 0x0001b81201007387 */ /* 0x000fe80000100a00 */
[----:B------:R0:W1:Y:S01]  /*7f540*/  LDSM.16.M88.4 R16, [R7+UR6+0xa080] ;  /* 0x00a080060710783b */ /* 0x0000620008000200 */
[----:B------:R-:W-:-:S02]  /*7f550*/  F2FP.F16.E4M3.UNPACK_B R26, R2 ;  /* 0x00000002ff1a723e */ /* 0x000fc400020006ff */
[----:B------:R-:W-:Y:S02]  /*7f560*/  F2FP.F16.E4M3.UNPACK_B R25, R3 ;  /* 0x00000003ff19723e */ /* 0x000fe400020006ff */
[----:B------:R-:W-:Y:S02]  /*7f570*/  F2FP.F16.E4M3.UNPACK_B R24, R0 ;  /* 0x00000000ff18723e */ /* 0x000fe400020006ff */
[----:B------:R-:W-:Y:S02]  /*7f580*/  F2FP.F16.E4M3.UNPACK_B R27, R6 ;  /* 0x00000006ff1b723e */ /* 0x000fe400020006ff */
[----:B------:R-:W-:Y:S02]  /*7f590*/  F2FP.F16.E4M3.UNPACK_B R2, R8 ;  /* 0x00000008ff02723e */ /* 0x000fe400020006ff */
[----:B------:R-:W-:Y:S01]  /*7f5a0*/  F2FP.F16.E4M3.UNPACK_B R3, R9 ;  /* 0x00000009ff03723e */ /* 0x000fe200020006ff */
[----:B------:R-:W4:Y:S04]  /*7f5b0*/  LDL.LU R8, [R1+0x3824] ;  /* 0x0038240001087983 */ /* 0x000f280000300800 */
[----:B------:R-:W4:Y:S02]  /*7f5c0*/  LDL.LU R9, [R1+0x3820] ;  /* 0x0038200001097983 */ /* 0x000f240000300800 */
[----:B0-----:R-:W-:Y:S02]  /*7f5d0*/  HMMA.16816.F32 R4, R24, R2, R12 ;  /* 0x000000021804723c */ /* 0x001fe4000000180c */
[----:B------:R-:W5:Y:S04]  /*7f5e0*/  LDL.LU R12, [R1+0x20] ;  /* 0x00002000010c7983 */ /* 0x000f680000300800 */
[----:B-1----:R-:W-:Y:S04]  /*7f5f0*/  STL.64 [R1+0x1c0], R16 ;  /* 0x0001c01001007387 */ /* 0x002fe80000100a00 */
[----:B------:R-:W-:Y:S04]  /*7f600*/  STL.64 [R1+0x1c8], R18 ;  /* 0x0001c81201007387 */ /* 0x000fe80000100a00 */
[----:B------:R-:W5:Y:S04]  /*7f610*/  LDL.LU R13, [R1+0x24] ;  /* 0x00002400010d7983 */ /* 0x000f680000300800 */
[----:B------:R-:W5:Y:S04]  /*7f620*/  LDL.LU R14, [R1+0x28] ;  /* 0x00002800010e7983 */ /* 0x000f680000300800 */
[----:B------:R-:W5:Y:S04]  /*7f630*/  LDL.LU R15, [R1+0x2c] ;  /* 0x00002c00010f7983 */ /* 0x000f680000300800 */
[----:B------:R-:W-:Y:S04]  /*7f640*/  STL [R1+0x3754], R4 ;  /* 0x0037540401007387 */ /* 0x000fe80000100800 */
[----:B------:R-:W-:Y:S04]  /*7f650*/  STL [R1+0x3750], R5 ;  /* 0x0037500501007387 */ /* 0x000fe80000100800 */
[----:B------:R0:W-:Y:S04]  /*7f660*/  STL [R1+0x3738], R6 ;  /* 0x0037380601007387 */ /* 0x0001e80000100800 */
[----:B0-----:R-:W2:Y:S04]  /*7f670*/  LDL.LU R6, [R1+0x224] ;  /* 0x0002240001067983 */ /* 0x001ea80000300800 */
[----:B------:R-:W-:Y:S01]  /*7f680*/  STL [R1+0x3734], R7 ;  /* 0x0037340701007387 */ /* 0x000fe20000100800 */
[----:B------:R-:W-:-:S02]  /*7f690*/  F2FP.F16.E4M3.UNPACK_B R2, R10 ;  /* 0x0000000aff02723e */ /* 0x000fc400020006ff */
[----:B------:R-:W-:Y:S01]  /*7f6a0*/  F2FP.F16.E4M3.UNPACK_B R3, R11 ;  /* 0x0000000bff03723e */ /* 0x000fe200020006ff */
[----:B------:R-:W4:Y:S04]  /*7f6b0*/  LDL.LU R10, [R1+0x381c] ;  /* 0x00381c00010a7983 */ /* 0x000f280000300800 */
[----:B------:R-:W4:Y:S04]  /*7f6c0*/  LDL.LU R11, [R1+0x3818] ;  /* 0x00381800010b7983 */ /* 0x000f280000300800 */
[----:B--2---:R-:W0:Y:S01]  /*7f6d0*/  LDSM.16.M88.4 R16, [R6+UR6+0xc080] ;  /* 0x00c080060610783b */ /* 0x004e220008000200 */
[----:B----4-:R-:W-:Y:S01]  /*7f6e0*/  HMMA.16816.F32 R8, R24, R2, R8 ;  /* 0x000000021808723c */ /* 0x010fe20000001808 */
[----:B---3--:R-:W-:-:S02]  /*7f6f0*/  F2FP.F16.E4M3.UNPACK_B R3, R20 ;  /* 0x00000014ff03723e */ /* 0x008fc400020006ff */
[----:B------:R-:W-:Y:S01]  /*7f700*/  F2FP.F16.E4M3.UNPACK_B R2, R21 ;  /* 0x00000015ff02723e */ /* 0x000fe200020006ff */
        /* <DEDUP_REMOVED lines=8> */
[----:B------:R-:W-:Y:S04]  /*7f790*/  STL [R1+0x3780], R8 ;  /* 0x0037800801007387 */ /* 0x000fe80000100800 */
[----:B------:R0:W-:Y:S04]  /*7f7a0*/  STL [R1+0x376c], R9 ;  /* 0x00376c0901007387 */ /* 0x0001e80000100800 */
[----:B0-----:R-:W3:Y:S04]  /*7f7b0*/  LDL R9, [R1+0x1d4] ;  /* 0x0001d40001097983 */ /* 0x001ee80000100800 */
[----:B------:R0:W-:Y:S04]  /*7f7c0*/  STL [R1+0x3768], R10 ;  /* 0x0037680a01007387 */ /* 0x0001e80000100800 */
[----:B0-----:R-:W4:Y:S04]  /*7f7d0*/  LDL R10, [R1+0x1d0] ;  /* 0x0001d000010a7983 */ /* 0x001f280000100800 */
[----:B------:R0:W-:Y:S04]  /*7f7e0*/  STL [R1+0x3720], R11 ;  /* 0x0037200b01007387 */ /* 0x0001e80000100800 */
[----:B------:R-:W2:Y:S04]  /*7f7f0*/  LDL R5, [R1+0x1b0] ;  /* 0x0001b00001057983 */ /* 0x000ea80000100800 */
[----:B------:R-:W2:Y:S04]  /*7f800*/  LDL R4, [R1+0x1b4] ;  /* 0x0001b40001047983 */ /* 0x000ea80000100800 */
[----:B------:R-:W2:Y:S04]  /*7f810*/  LDL R7, [R1+0x1c4] ;  /* 0x0001c40001077983 */ /* 0x000ea80000100800 */
[----:B0-----:R-:W2:Y:S04]  /*7f820*/  LDL R11, [R1+0x1c0] ;  /* 0x0001c000010b7983 */ /* 0x001ea80000100800 */
[----:B------:R-:W2:Y:S04]  /*7f830*/  LDL.LU R20, [R1+0x70] ;  /* 0x0000700001147983 */ /* 0x000ea80000300800 */
[----:B------:R-:W2:Y:S04]  /*7f840*/  LDL.LU R21, [R1+0x74] ;  /* 0x0000740001157983 */ /* 0x000ea80000300800 */
[----:B------:R-:W2:Y:S04]  /*7f850*/  LDL.LU R22, [R1+0x78] ;  /* 0x0000780001167983 */ /* 0x000ea80000300800 */
[----:B------:R-:W2:Y:S01]  /*7f860*/  LDL.LU R23, [R1+0x7c] ;  /* 0x00007c0001177983 */ /* 0x000ea20000300800 */
[----:B-----5:R-:W-:Y:S03]  /*7f870*/  HMMA.16816.F32 R12, R24, R2, R12 ;  /* 0x00000002180c723c */ /* 0x020fe6000000180c */
[----:B--2---:R-:W-:Y:S04]  /*7f880*/  STL.64 [R1+0x3810], R22 ;  /* 0x0038101601007387 */ /* 0x004fe80000100a00 */
[----:B------:R-:W-:Y:S04]  /*7f890*/  STL.64 [R1+0x3808], R20 ;  /* 0x0038081401007387 */ /* 0x000fe80000100a00 */
[----:B------:R-:W0:Y:S01]  /*7f8a0*/  LDSM.16.M88.4 R20, [R6+UR6+0xe080] ;  /* 0x00e080060614783b */ /* 0x000e220008000200 */
[----:B----4-:R-:W-:-:S02]  /*7f8b0*/  F2FP.F16.E4M3.UNPACK_B R2, R10 ;  /* 0x0000000aff02723e */ /* 0x010fc400020006ff */
[----:B---3--:R-:W-:-:S07]  /*7f8c0*/  F2FP.F16.E4M3.UNPACK_B R3, R9 ;  /* 0x00000009ff03723e */ /* 0x008fce00020006ff */
[----:B------:R-:W-:Y:S01]  /*7f8d0*/  HMMA.16816.F32 R16, R24, R2, R16 ;  /* 0x000000021810723c */ /* 0x000fe20000001810 */
[----:B0-----:R-:W-:Y:S01]  /*7f8e0*/  STL.64 [R1+0x190], R20 ;  /* 0x0001901401007387 */ /* 0x001fe20000100a00 */
[----:B------:R-:W-:-:S03]  /*7f8f0*/  IMAD.MOV.U32 R8, RZ, RZ, R20 ;  /* 0x000000ffff087224 */ /* 0x000fc600078e0014 */
[----:B------:R-:W-:Y:S01]  /*7f900*/  STL.64 [R1+0x198], R22 ;  /* 0x0001981601007387 */ /* 0x000fe20000100a00 */
[----:B------:R-:W-:-:S03]  /*7f910*/  IMAD.MOV.U32 R0, RZ, RZ, R21 ;  /* 0x000000ffff007224 */ /* 0x000fc600078e0015 */
[----:B------:R-:W0:Y:S04]  /*7f920*/  LDSM.16.M88.4 R20, [R6+UR6+0x10080] ;  /* 0x010080060614783b */ /* 0x000e280008000200 */
[----:B------:R1:W-:Y:S04]  /*7f930*/  STL [R1+0x371c], R12 ;  /* 0x00371c0c01007387 */ /* 0x0003e80000100800 */
[----:B------:R2:W-:Y:S04]  /*7f940*/  STL [R1+0x3718], R13 ;  /* 0x0037180d01007387 */ /* 0x0005e80000100800 */
[----:B------:R3:W-:Y:S04]  /*7f950*/  STL [R1+0x3714], R14 ;  /* 0x0037140e01007387 */ /* 0x0007e80000100800 */
[----:B------:R4:W-:Y:S04]  /*7f960*/  STL [R1+0x3710], R15 ;  /* 0x0037100f01007387 */ /* 0x0009e80000100800 */
[----:B-1----:R-:W5:Y:S04]  /*7f970*/  LDL.LU R12, [R1+0x80] ;  /* 0x00008000010c7983 */ /* 0x002f680000300800 */
[----:B--2---:R-:W5:Y:S04]  /*7f980*/  LDL.LU R13, [R1+0x84] ;  /* 0x00008400010d7983 */ /* 0x004f680000300800 */
[----:B---3--:R-:W5:Y:S04]  /*7f990*/  LDL.LU R14, [R1+0x88] ;  /* 0x00008800010e7983 */ /* 0x008f680000300800 */
[----:B----4-:R-:W5:Y:S04]  /*7f9a0*/  LDL.LU R15, [R1+0x8c] ;  /* 0x00008c00010f7983 */ /* 0x010f680000300800 */
[----:B0-----:R-:W-:Y:S04]  /*7f9b0*/  STL.64 [R1+0x180], R20 ;  /* 0x0001801401007387 */ /* 0x001fe80000100a00 */
[----:B------:R-:W-:Y:S04]  /*7f9c0*/  STL.64 [R1+0x188], R22 ;  /* 0x0001881601007387 */ /* 0x000fe80000100a00 */
[----:B------:R-:W-:Y:S04]  /*7f9d0*/  STL.64 [R1+0x3748], R18 ;  /* 0x0037481201007387 */ /* 0x000fe80000100a00 */
[----:B------:R0:W-:Y:S04]  /*7f9e0*/  STL.64 [R1+0x3740], R16 ;  /* 0x0037401001007387 */ /* 0x0001e80000100a00 */
[----:B0-----:R-:W2:Y:S04]  /*7f9f0*/  LDL.LU R16, [R1+0x90] ;  /* 0x0000900001107983 */ /* 0x001ea80000300800 */
[----:B------:R-:W2:Y:S04]  /*7fa00*/  LDL.LU R17, [R1+0x94] ;  /* 0x0000940001117983 */ /* 0x000ea80000300800 */
[----:B------:R-:W2:Y:S04]  /*7fa10*/  LDL.LU R18, [R1+0x98] ;  /* 0x0000980001127983 */ /* 0x000ea80000300800 */
[----:B------:R-:W2:Y:S01]  /*7fa20*/  LDL.LU R19, [R1+0x9c] ;  /* 0x00009c0001137983 */ /* 0x000ea20000300800 */
[----:B------:R-:W-:-:S02]  /*7fa30*/  IMAD.MOV.U32 R10, RZ, RZ, R20 ;  /* 0x000000ffff0a7224 */ /* 0x000fc400078e0014 */
[----:B------:R-:W-:Y:S02]  /*7fa40*/  IMAD.MOV.U32 R9, RZ, RZ, R21 ;  /* 0x000000ffff097224 */ /* 0x000fe400078e0015 */
[----:B------:R-:W0:Y:S01]  /*7fa50*/  LDSM.16.M88.4 R20, [R6+UR6+0x12080] ;  /* 0x012080060614783b */ /* 0x000e220008000200 */
[----:B------:R-:W-:Y:S02]  /*7fa60*/  F2FP.F16.E4M3.UNPACK_B R2, R5 ;  /* 0x00000005ff02723e */ /* 0x000fe400020006ff */
[----:B------:R-:W-:Y:S01]  /*7fa70*/  F2FP.F16.E4M3.UNPACK_B R3, R4 ;  /* 0x00000004ff03723e */ /* 0x000fe200020006ff */
[----:B0-----:R-:W-:Y:S04]  /*7fa80*/  STL.64 [R1+0x170], R20 ;  /* 0x0001701401007387 */ /* 0x001fe80000100a00 */
[----:B------:R0:W-:Y:S01]  /*7fa90*/  STL.64 [R1+0x178], R22 ;  /* 0x0001781601007387 */ /* 0x0001e20000100a00 */
[----:B------:R-:W-:-:S02]  /*7faa0*/  IMAD.MOV.U32 R5, RZ, RZ, R20 ;  /* 0x000000ffff057224 */ /* 0x000fc400078e0014 */
[----:B------:R-:W-:Y:S01]  /*7fab0*/  IMAD.MOV.U32 R4, RZ, RZ, R21 ;  /* 0x000000ffff047224 */ /* 0x000fe200078e0015 */
[----:B0-----:R-:W3:Y:S04]  /*7fac0*/  LDL.LU.64 R22, [R1+0x3810] ;  /* 0x0038100001167983 */ /* 0x001ee80000300a00 */
[----:B------:R-:W3:Y:S01]  /*7fad0*/  LDL.LU.64 R20, [R1+0x3808] ;  /* 0x0038080001147983 */ /* 0x000ee20000300a00 */
[----:B--2---:R-:W-:-:S15]  /*7fae0*/  HMMA.16816.F32 R16, R24, R2, R16 ;  /* 0x000000021810723c */ /* 0x004fde0000001810 */
[----:B------:R-:W-:-:S04]  /*7faf0*/  NOP ;  /* 0x0000000000007918 */ /* 0x000fc80000000000 */
[----:B------:R-:W-:Y:S04]  /*7fb00*/  STL.64 [R1+0xc0], R16 ;  /* 0x0000c01001007387 */ /* 0x000fe80000100a00 */
[----:B------:R-:W-:Y:S04]  /*7fb10*/  STL.64 [R1+0xc8], R18 ;  /* 0x0000c81201007387 */ /* 0x000fe80000100a00 */
[----:B------:R-:W0:Y:S01]  /*7fb20*/  LDSM.16.M88.4 R16, [R6+UR6+0x14080] ;  /* 0x014080060610783b */ /* 0x000e220008000200 */
[----:B------:R-:W-:Y:S02]  /*7fb30*/  F2FP.F16.E4M3.UNPACK_B R2, R11 ;  /* 0x0000000bff02723e */ /* 0x000fe400020006ff */
[----:B------:R-:W-:-:S07]  /*7fb40*/  F2FP.F16.E4M3.UNPACK_B R3, R7 ;  /* 0x00000007ff03723e */ /* 0x000fce00020006ff */
[----:B-----5:R-:W-:Y:S01]  /*7fb50*/  HMMA.16816.F32 R12, R24, R2, R12 ;  /* 0x00000002180c723c */ /* 0x020fe2000000180c */
[----:B------:R-:W-:Y:S02]  /*7fb60*/  F2FP.F16.E4M3.UNPACK_B R2, R29 ;  /* 0x0000001dff02723e */ /* 0x000fe400020006ff */
[----:B------:R-:W-:Y:S01]  /*7fb70*/  F2FP.F16.E4M3.UNPACK_B R3, R28 ;  /* 0x0000001cff03723e */ /* 0x000fe200020006ff */
[----:B0-----:R-:W-:Y:S04]  /*7fb80*/  STL.64 [R1+0x160], R16 ;  /* 0x0001601001007387 */ /* 0x001fe80000100a00 */
[----:B------:R-:W-:Y:S04]  /*7fb90*/  STL.64 [R1+0x168], R18 ;  /* 0x0001681201007387 */ /* 0x000fe80000100a00 */
[----:B------:R-:W2:Y:S07]  /*7fba0*/  LDL.LU R29, [R1+0x3804] ;  /* 0x00380400011d7983 */ /* 0x000eae0000300800 */
[----:B------:R-:W-:Y:S04]  /*7fbb0*/  STL.64 [R1+0xb0], R12 ;  /* 0x0000b00c01007387 */ /* 0x000fe80000100a00 */
[----:B------:R3:W-:Y:S04]  /*7fbc0*/  STL.64 [R1+0xb8], R14 ;  /* 0x0000b80e01007387 */ /* 0x0007e80000100a00 */
[----:B------:R-:W4:Y:S01]  /*7fbd0*/  LDL.LU R28, [R1+0x3800] ;  /* 0x00380000011c7983 */ /* 0x000f220000300800 */
[----:B------:R-:W-:-:S03]  /*7fbe0*/  IMAD.MOV.U32 R7, RZ, RZ, R17 ;  /* 0x000000ffff077224 */ /* 0x000fc600078e0011 */
[----:B------:R-:W0:Y:S01]  /*7fbf0*/  LDSM.16.M88.4 R16, [R6+UR6+0x16080] ;  /* 0x016080060610783b */ /* 0x000e220008000200 */
[----:B---3--:R-:W-:Y:S03]  /*7fc00*/  HMMA.16816.F32 R12, R24, R2, R20 ;  /* 0x00000002180c723c */ /* 0x008fe60000001814 */
[----:B0-----:R2:W-:Y:S04]  /*7fc10*/  STL.64 [R1+0x150], R16 ;  /* 0x0001501001007387 */ /* 0x0015e80000100a00 */
[----:B------:R0:W-:-:S12]  /*7fc20*/  STL.64 [R1+0x158], R18 ;  /* 0x0001581201007387 */ /* 0x0001d80000100a00 */
[----:B------:R-:W-:Y:S04]  /*7fc30*/  STL.64 [R1+0xa0], R12 ;  /* 0x0000a00c01007387 */ /* 0x000fe80000100a00 */
[----:B------:R-:W-:Y:S01]  /*7fc40*/  STL.64 [R1+0xa8], R14 ;  /* 0x0000a80e01007387 */ /* 0x000fe20000100a00 */
[----:B--2---:R-:W-:-:S03]  /*7fc50*/  IMAD.MOV.U32 R16, RZ, RZ, R29 ;  /* 0x000000ffff107224 */ /* 0x004fc600078e001d */
[----:B------:R-:W2:Y:S01]  /*7fc60*/  LDL.LU R29, [R1+0x37fc] ;  /* 0x0037fc00011d7983 */ /* 0x000ea20000300800 */
[----:B----4-:R-:W-:-:S03]  /*7fc70*/  IMAD.MOV.U32 R17, RZ, RZ, R28 ;  /* 0x000000ffff117224 */ /* 0x010fc600078e001c */
[----:B------:R-:W3:Y:S04]  /*7fc80*/  LDL.LU R28, [R1+0x37f8] ;  /* 0x0037f800011c7983 */ /* 0x000ee80000300800 */
[----:B0-----:R-:W4:Y:S04]  /*7fc90*/  LDL.LU R18, [R1+0xf8] ;  /* 0x0000f80001127983 */ /* 0x001f280000300800 */
[----:B------:R-:W4:Y:S04]  /*7fca0*/  LDL.LU R19, [R1+0xfc] ;  /* 0x0000fc0001137983 */ /* 0x000f280000300800 */
[----:B----4-:R3:W-:Y:S04]  /*7fcb0*/  STL.64 [R1+0x3760], R18 ;  /* 0x0037601201007387 */ /* 0x0107e80000100a00 */
[----:B------:R0:W-:Y:S01]  /*7fcc0*/  STL.64 [R1+0x3758], R16 ;  /* 0x0037581001007387 */ /* 0x0001e20000100a00 */
[----:B---3--:R-:W-:-:S03]  /*7fcd0*/  IMAD.MOV.U32 R18, RZ, RZ, R28 ;  /* 0x000000ffff127224 */ /* 0x008fc600078e001c */
[----:B0-----:R-:W3:Y:S01]  /*7fce0*/  LDL.LU R16, [R1+0x10] ;  /* 0x0000100001107983 */ /* 0x001ee20000300800 */
[----:B--2---:R-:W-:-:S03]  /*7fcf0*/  IMAD.MOV.U32 R17, RZ, RZ, R29 ;  /* 0x000000ffff117224 */ /* 0x004fc600078e001d */
[----:B------:R-:W2:Y:S04]  /*7fd00*/  LDL.LU R29, [R1+0x37f4] ;  /* 0x0037f400011d7983 */ /* 0x000ea80000300800 */
[----:B------:R-:W4:Y:S04]  /*7fd10*/  LDL.LU R28, [R1+0x37f0] ;  /* 0x0037f000011c7983 */ /* 0x000f280000300800 */
[----:B------:R-:W5:Y:S04]  /*7fd20*/  LDL.LU R19, [R1+0x1c] ;  /* 0x00001c0001137983 */ /* 0x000f680000300800 */
[----:B-----5:R-:W-:Y:S04]  /*7fd30*/  STL.64 [R1+0x3778], R18 ;  /* 0x0037781201007387 */ /* 0x020fe80000100a00 */
[----:B---3--:R0:W-:Y:S04]  /*7fd40*/  STL.64 [R1+0x3770], R16 ;  /* 0x0037701001007387 */ /* 0x0081e80000100a00 */
[----:B0-----:R-:W3:Y:S04]  /*7fd50*/  LDL.LU R16, [R1+0xd0] ;  /* 0x0000d00001107983 */ /* 0x001ee80000300800 */
[----:B------:R-:W3:Y:S01]  /*7fd60*/  LDL.LU R17, [R1+0xd4] ;  /* 0x0000d40001117983 */ /* 0x000ee20000300800 */
[----:B--2---:R-:W-:-:S02]  /*7fd70*/  IMAD.MOV.U32 R18, RZ, RZ, R29 ;  /* 0x000000ffff127224 */ /* 0x004fc400078e001d */
[----:B----4-:R-:W-:Y:S01]  /*7fd80*/  IMAD.MOV.U32 R19, RZ, RZ, R28 ;  /* 0x000000ffff137224 */ /* 0x010fe200078e001c */
[----:B------:R-:W2:Y:S04]  /*7fd90*/  LDL.LU R29, [R1+0x37ec] ;  /* 0x0037ec00011d7983 */ /* 0x000ea80000300800 */
[----:B------:R-:W4:Y:S04]  /*7fda0*/  LDL.LU R28, [R1+0x37e8] ;  /* 0x0037e800011c7983 */ /* 0x000f280000300800 */
[----:B------:R-:W-:Y:S04]  /*7fdb0*/  STL.64 [R1+0x3790], R18 ;  /* 0x0037901201007387 */ /* 0x000fe80000100a00 */
[----:B---3--:R0:W-:Y:S04]  /*7fdc0*/  STL.64 [R1+0x3788], R16 ;  /* 0x0037881001007387 */ /* 0x0081e80000100a00 */
[----:B0-----:R-:W3:Y:S04]  /*7fdd0*/  LDL.LU R16, [R1] ;  /* 0x0000000001107983 */ /* 0x001ee80000300800 */
[----:B------:R-:W3:Y:S04]  /*7fde0*/  LDL.LU R17, [R1+0x4] ;  /* 0x0000040001117983 */ /* 0x000ee80000300800 */
[----:B------:R-:W5:Y:S04]  /*7fdf0*/  LDL.LU R18, [R1+0x8] ;  /* 0x0000080001127983 */ /* 0x000f680000300800 */
[----:B------:R-:W5:Y:S04]  /*7fe00*/  LDL.LU R19, [R1+0xc] ;  /* 0x00000c0001137983 */ /* 0x000f680000300800 */
[----:B------:R-:W2:Y:S04]  /*7fe10*/  LDL.LU R12, [R1+0x60] ;  /* 0x00006000010c7983 */ /* 0x000ea80000300800 */
[----:B------:R-:W2:Y:S04]  /*7fe20*/  LDL.LU R13, [R1+0x64] ;  /* 0x00006400010d7983 */ /* 0x000ea80000300800 */
[----:B------:R-:W2:Y:S04]  /*7fe30*/  LDL.LU R14, [R1+0x68] ;  /* 0x00006800010e7983 */ /* 0x000ea80000300800 */
[----:B------:R-:W2:Y:S04]  /*7fe40*/  LDL.LU R15, [R1+0x6c] ;  /* 0x00006c00010f7983 */ /* 0x000ea80000300800 */
[----:B-----5:R4:W-:Y:S04]  /*7fe50*/  STL.64 [R1+0x37a0], R18 ;  /* 0x0037a01201007387 */ /* 0x0209e80000100a00 */
[----:B---3--:R0:W-:Y:S01]  /*7fe60*/  STL.64 [R1+0x3798], R16 ;  /* 0x0037981001007387 */ /* 0x0081e20000100a00 */
[----:B----4-:R-:W-:-:S02]  /*7fe70*/  IMAD.MOV.U32 R18, RZ, RZ, R28 ;  /* 0x000000ffff127224 */ /* 0x010fc400078e001c */
[----:B--2---:R-:W-:Y:S01]  /*7fe80*/  IMAD.MOV.U32 R19, RZ, RZ, R29 ;  /* 0x000000ffff137224 */ /* 0x004fe200078e001d */
[----:B0-----:R-:W2:Y:S04]  /*7fe90*/  LDL.LU R16, [R1+0x30] ;  /* 0x0000300001107983 */ /* 0x001ea80000300800 */
[----:B------:R-:W2:Y:S04]  /*7fea0*/  LDL.LU R17, [R1+0x34] ;  /* 0x0000340001117983 */ /* 0x000ea80000300800 */
[----:B------:R-:W3:Y:S04]  /*7feb0*/  LDL.LU R28, [R1+0x37e4] ;  /* 0x0037e400011c7983 */ /* 0x000ee80000300800 */
[----:B------:R-:W4:Y:S04]  /*7fec0*/  LDL.LU R29, [R1+0x37e0] ;  /* 0x0037e000011d7983 */ /* 0x000f280000300800 */
[----:B------:R0:W-:Y:S04]  /*7fed0*/  STL.64 [R1+0x37b0], R18 ;  /* 0x0037b01201007387 */ /* 0x0001e80000100a00 */
[----:B0-----:R-:W5:Y:S04]  /*7fee0*/  LDL R19, [R1+0x160] ;  /* 0x0001600001137983 */ /* 0x001f680000100800 */
[----:B--2---:R0:W-:Y:S04]  /*7fef0*/  STL.64 [R1+0x37a8], R16 ;  /* 0x0037a81001007387 */ /* 0x0041e80000100a00 */
[----:B-----5:R1:W-:Y:S04]  /*7ff00*/  STL [R1+0x37b8], R19 ;  /* 0x0037b81301007387 */ /* 0x0203e80000100800 */
[----:B0-----:R-:W2:Y:S04]  /*7ff10*/  LDL.LU R16, [R1+0x40] ;  /* 0x0000400001107983 */ /* 0x001ea80000300800 */
[----:B------:R-:W2:Y:S04]  /*7ff20*/  LDL.LU R17, [R1+0x44] ;  /* 0x0000440001117983 */ /* 0x000ea80000300800 */
[----:B------:R-:W5:Y:S04]  /*7ff30*/  LDL.LU R18, [R1+0x48] ;  /* 0x0000480001127983 */ /* 0x000f680000300800 */
[----:B-1----:R-:W5:Y:S04]  /*7ff40*/  LDL.LU R19, [R1+0x4c] ;  /* 0x00004c0001137983 */ /* 0x002f680000300800 */
[----:B-----5:R-:W-:Y:S04]  /*7ff50*/  STL.64 [R1+0x37c8], R18 ;  /* 0x0037c81201007387 */ /* 0x020fe80000100a00 */
[----:B--2---:R0:W-:Y:S04]  /*7ff60*/  STL.64 [R1+0x37c0], R16 ;  /* 0x0037c01001007387 */ /* 0x0041e80000100a00 */
[----:B0-----:R-:W2:Y:S04]  /*7ff70*/  LDL.LU R16, [R1+0x50] ;  /* 0x0000500001107983 */ /* 0x001ea80000300800 */
[----:B------:R-:W2:Y:S01]  /*7ff80*/  LDL.LU R17, [R1+0x54] ;  /* 0x0000540001117983 */ /* 0x000ea20000300800 */
[----:B----4-:R-:W-:-:S02]  /*7ff90*/  IMAD.MOV.U32 R18, RZ, RZ, R29 ;  /* 0x000000ffff127224 */ /* 0x010fc400078e001d */
[----:B---3--:R-:W-:-:S05]  /*7ffa0*/  IMAD.MOV.U32 R19, RZ, RZ, R28 ;  /* 0x000000ffff137224 */ /* 0x008fca00078e001c */
[----:B------:R-:W-:Y:S01]  /*7ffb0*/  STL.64 [R1+0x37d8], R18 ;  /* 0x0037d81201007387 */ /* 0x000fe20000100a00 */
[----:B------:R-:W-:Y:S02]  /*7ffc0*/  F2FP.F16.E4M3.UNPACK_B R3, R0 ;  /* 0x00000000ff03723e */ /* 0x000fe400020006ff */
[----:B------:R-:W-:Y:S01]  /*7ffd0*/  F2FP.F16.E4M3.UNPACK_B R2, R8 ;  /* 0x00000008ff02723e */ /* 0x000fe200020006ff */
[----:B--2---:R-:W-:Y:S04]  /*7ffe0*/  STL.64 [R1+0x37d0], R16 ;  /* 0x0037d01001007387 */ /* 0x004fe80000100a00 */
[----:B------:R-:W0:Y:S04]  /*7fff0*/  LDSM.16.M88.4 R16, [R6+UR6+0x18080] ;  /* 0x018080060610783b */ /* 0x000e280008000200 */
[----:B------:R-:W2:Y:S04]  /*80000*/  LDL.LU R20, [R1+0x3348] ;  /* 0x0033480001147983 */ /* 0x000ea80000300800 */
[----:B------:R-:W2:Y:S04]  /*80010*/  LDL.LU R0, [R1+0x3344] ;  /* 0x0033440001007983 */ /* 0x000ea80000300800 */
[----:B------:R-:W3:Y:S04]  /*80020*/  LDL.LU R21, [R1+0x3358] ;  /* 0x0033580001157983 */ /* 0x000ee80000300800 */
[----:B------:R-:W3:Y:S04]  /*80030*/  LDL.LU R28, [R1+0x3354] ;  /* 0x00335400011c7983 */ /* 0x000ee80000300800 */
[----:B------:R-:W4:Y:S04]  /*80040*/  LDL.LU R22, [R1+0x3350] ;  /* 0x0033500001167983 */ /* 0x000f280000300800 */
[----:B------:R-:W4:Y:S04]  /*80050*/  LDL.LU R29, [R1+0x334c] ;  /* 0x00334c00011d7983 */ /* 0x000f280000300800 */
[----:B------:R-:W5:Y:S04]  /*80060*/  LDL.LU R23, [R1+0x3360] ;  /* 0x0033600001177983 */ /* 0x000f680000300800 */
[----:B------:R-:W5:Y:S04]  /*80070*/  LDL.LU R11, [R1+0x335c] ;  /* 0x00335c00010b7983 */ /* 0x000f680000300800 */
[----:B0-----:R-:W-:Y:S04]  /*80080*/  STL.64 [R1+0x140], R16 ;  /* 0x0001401001007387 */ /* 0x001fe80000100a00 */
[----:B------:R0:W-:Y:S01]  /*80090*/  STL.64 [R1+0x148], R18 ;  /* 0x0001481201007387 */ /* 0x0001e20000100a00 */
[----:B------:R-:W-:-:S02]  /*800a0*/  IMAD.MOV.U32 R8, RZ, RZ, R17 ;  /* 0x000000ffff087224 */ /* 0x000fc400078e0011 */
[----:B0-----:R-:W-:-:S15]  /*800b0*/  HMMA.16816.F32 R16, R24, R2, R12 ;  /* 0x000000021810723c */ /* 0x001fde000000180c */
[----:B------:R-:W-:-:S04]  /*800c0*/  NOP ;  /* 0x0000000000007918 */ /* 0x000fc80000000000 */
[----:B------:R-:W-:Y:S02]  /*800d0*/  IMAD.MOV.U32 R12, RZ, RZ, R16 ;  /* 0x000000ffff0c7224 */ /* 0x000fe400078e0010 */
[----:B------:R-:W-:Y:S02]  /*800e0*/  IMAD.MOV.U32 R13, RZ, RZ, R17 ;  /* 0x000000ffff0d7224 */ /* 0x000fe400078e0011 */
[----:B------:R-:W-:Y:S02]  /*800f0*/  IMAD.MOV.U32 R14, RZ, RZ, R18 ;  /* 0x000000ffff0e7224 */ /* 0x000fe400078e0012 */
        /* <DEDUP_REMOVED lines=55> */
[----:B------:R-:W-:Y:S02]  /*80470*/  F2FP.F16.E4M3.UNPACK_B R3, R8 ;  /* 0x00000008ff03723e */ /* 0x000fe400020006ff */
[----:B------:R-:W3:Y:S05]  /*80480*/  LDL.LU R8, [R1+0x3780] ;  /* 0x0037800001087983 */ /* 0x000eea0000300800 */
[----:B--2---:R-:W-:-:S15]  /*80490*/  HMMA.16816.F32 R16, R24, R2, R16 ;  /* 0x000000021810723c */ /* 0x004fde0000001810 */
[----:B------:R-:W-:-:S04]  /*804a0*/  NOP ;  /* 0x0000000000007918 */ /* 0x000fc80000000000 */
[----:B------:R-:W-:Y:S04]  /*804b0*/  STL.64 [R1+0xe0], R16 ;  /* 0x0000e01001007387 */ /* 0x000fe80000100a00 */
[----:B------:R0:W-:Y:S04]  /*804c0*/  STL.64 [R1+0xe8], R18 ;  /* 0x0000e81201007387 */ /* 0x0001e80000100a00 */
[----:B0-----:R-:W2:Y:S04]  /*804d0*/  LDL.LU.64 R18, [R1+0x3778] ;  /* 0x0037780001127983 */ /* 0x001ea80000300a00 */
[----:B------:R-:W2:Y:S01]  /*804e0*/  LDL.LU.64 R16, [R1+0x3770] ;  /* 0x0037700001107983 */ /* 0x000ea20000300a00 */
[----:B------:R-:W-:-:S02]  /*804f0*/  F2FP.F16.E4M3.UNPACK_B R2, R9 ;  /* 0x00000009ff02723e */ /* 0x000fc400020006ff */
[----:B------:R-:W-:Y:S01]  /*80500*/  F2FP.F16.E4M3.UNPACK_B R3, R10 ;  /* 0x0000000aff03723e */ /* 0x000fe200020006ff */
        /* <DEDUP_REMOVED lines=11> */
[----:B------:R-:W3:Y:S01]  /*805c0*/  LDL.LU R5, [R1+0x3750] ;  /* 0x0037500001057983 */ /* 0x000ee20000300800 */
[----:B------:R-:W-:Y:S02]  /*805d0*/  IMAD R0, R0, 0x100, R20 ;  /* 0x0000010000007824 */ /* 0x000fe400078e0214 */
[----:B------:R-:W-:Y:S02]  /*805e0*/  IMAD R28, R28, 0x100, R21 ;  /* 0x000001001c1c7824 */ /* 0x000fe400078e0215 */
[----:B----4-:R-:W-:-:S02]  /*805f0*/  IMAD R29, R29, 0x100, R22 ;  /* 0x000001001d1d7824 */ /* 0x010fc400078e0216 */
[----:B-----5:R-:W-:Y:S01]  /*80600*/  IMAD R11, R11, 0x100, R23 ;  /* 0x000001000b0b7824 */ /* 0x020fe200078e0217 */
[----:B--2---:R-:W-:Y:S01]  /*80610*/  HMMA.16816.F32 R16, R24, R2, R16 ;  /* 0x000000021810723c */ /* 0x004fe20000001810 */
[----:B------:R-:W-:Y:S02]  /*80620*/  F2FP.F16.E4M3.UNPACK_B R2, R6 ;  /* 0x00000006ff02723e */ /* 0x000fe400020006ff */
[----:B------:R-:W-:-:S15]  /*80630*/  F2FP.F16.E4M3.UNPACK_B R3, R7 ;  /* 0x00000007ff03723e */ /* 0x000fde00020006ff */
[----:B------:R-:W-:Y:S01]  /*80640*/  NOP ;  /* 0x0000000000007918 */ /* 0x000fe20000000000 */
[----:B------:R-:W-:Y:S04]  /*80650*/  STL.64 [R1+0xf0], R16 ;  /* 0x0000f01001007387 */ /* 0x000fe80000100a00 */
[----:B------:R0:W-:Y:S04]  /*80660*/  STL.64 [R1+0xf8], R18 ;  /* 0x0000f81201007387 */ /* 0x0001e80000100a00 */
[----:B0-----:R-:W2:Y:S04]  /*80670*/  LDL.LU.64 R18, [R1+0x3748] ;  /* 0x0037480001127983 */ /* 0x001ea80000300a00 */
[----:B------:R-:W2:Y:S04]  /*80680*/  LDL.LU.64 R16, [R1+0x3740] ;  /* 0x0037400001107983 */ /* 0x000ea80000300a00 */
[----:B------:R-:W3:Y:S04]  /*80690*/  LDL.LU R6, [R1+0x3738] ;  /* 0x0037380001067983 */ /* 0x000ee80000300800 */
[----:B------:R-:W3:Y:S04]  /*806a0*/  LDL.LU R7, [R1+0x3734] ;  /* 0x0037340001077983 */ /* 0x000ee80000300800 */
[----:B------:R-:W4:Y:S04]  /*806b0*/  LDL.LU R20, [R1+0x3730] ;  /* 0x0037300001147983 */ /* 0x000f280000300800 */
[----:B------:R-:W4:Y:S04]  /*806c0*/  LDL.LU R21, [R1+0x372c] ;  /* 0x00372c0001157983 */ /* 0x000f280000300800 */
[----:B------:R-:W4:Y:S04]  /*806d0*/  LDL.LU R22, [R1+0x3728] ;  /* 0x0037280001167983 */ /* 0x000f280000300800 */
[----:B------:R-:W4:Y:S02]  /*806e0*/  LDL.LU R23, [R1+0x3724] ;  /* 0x0037240001177983 */ /* 0x000f240000300800 */
[----:B----4-:R-:W-:Y:S02]  /*806f0*/  HMMA.16816.F32 R24, R24, R2, R20 ;  /* 0x000000021818723c */ /* 0x010fe40000001814 */
[----:B------:R-:W4:Y:S04]  /*80700*/  LDL.LU R2, [R1+0x200] ;  /* 0x0002000001027983 */ /* 0x000f280000300800 */
[----:B------:R-:W5:Y:S01]  /*80710*/  LDL.LU R3, [R1+0x204] ;  /* 0x0002040001037983 */ /* 0x000f620000300800 */
[----:B------:R-:W-:-:S02]  /*80720*/  F2FP.F16.E4M3.UNPACK_B R20, R0 ;  /* 0x00000000ff14723e */ /* 0x000fc400020006ff */
[----:B------:R-:W-:Y:S02]  /*80730*/  F2FP.F16.E4M3.UNPACK_B R22, R28 ;  /* 0x0000001cff16723e */ /* 0x000fe400020006ff */
[----:B------:R-:W-:Y:S02]  /*80740*/  F2FP.F16.E4M3.UNPACK_B R21, R29 ;  /* 0x0000001dff15723e */ /* 0x000fe400020006ff */
[----:B------:R-:W-:-:S06]  /*80750*/  F2FP.F16.E4M3.UNPACK_B R23, R11 ;  /* 0x0000000bff17723e */ /* 0x000fcc00020006ff */
        /* <DEDUP_REMOVED lines=8> */
[----:B------:R-:W2:Y:S01]  /*807e0*/  LDL.LU R11, [R1+0x3720] ;  /* 0x00372000010b7983 */ /* 0x000ea20000300800 */
[----:B----4-:R-:W-:-:S02]  /*807f0*/  F2FP.F16.E4M3.UNPACK_B R2, R2.H1 ;  /* 0x00000002ff02723e */ /* 0x010fc400030006ff */
[----:B-----5:R-:W-:-:S07]  /*80800*/  F2FP.F16.E4M3.UNPACK_B R3, R3.H1 ;  /* 0x00000003ff03723e */ /* 0x020fce00030006ff */
[----:B---3--:R-:W-:-:S15]  /*80810*/  HMMA.16816.F32 R4, R20, R2, R4 ;  /* 0x000000021404723c */ /* 0x008fde0000001804 */
[----:B------:R-:W-:-:S04]  /*80820*/  NOP ;  /* 0x0000000000007918 */ /* 0x000fc80000000000 */
[----:B------:R0:W-:Y:S04]  /*80830*/  STL.64 [R1+0x40], R4 ;  /* 0x0000400401007387 */ /* 0x0001e80000100a00 */
[----:B------:R1:W-:Y:S04]  /*80840*/  STL.64 [R1+0x48], R6 ;  /* 0x0000480601007387 */ /* 0x0003e80000100a00 */
[----:B------:R-:W3:Y:S01]  /*80850*/  LDL.LU R29, [R1+0x194] ;  /* 0x00019400011d7983 */ /* 0x000ee20000300800 */
        /* <DEDUP_REMOVED lines=9> */
[----:B------:R-:W-:Y:S01]  /*808f0*/  F2FP.F16.E4M3.UNPACK_B R3, R24.H1 ;  /* 0x00000018ff03723e */ /* 0x000fe200030006ff */
[----:B------:R-:W2:Y:S04]  /*80900*/  LDL.LU R28, [R1+0x180] ;  /* 0x00018000011c7983 */ /* 0x000ea80000300800 */
[----:B------:R-:W5:Y:S02]  /*80910*/  LDL.LU R0, [R1+0x184] ;  /* 0x0001840001007983 */ /* 0x000f640000300800 */
[----:B------:R-:W-:Y:S01]  /*80920*/  HMMA.16816.F32 R8, R20, R2, R8 ;  /* 0x000000021408723c */ /* 0x000fe20000001808 */
[----:B------:R-:W-:-:S02]  /*80930*/  F2FP.F16.E4M3.UNPACK_B R2, R27.H1 ;  /* 0x0000001bff02723e */ /* 0x000fc400030006ff */
[----:B------:R-:W-:-:S15]  /*80940*/  F2FP.F16.E4M3.UNPACK_B R3, R26.H1 ;  /* 0x0000001aff03723e */ /* 0x000fde00030006ff */
[----:B------:R-:W-:Y:S01]  /*80950*/  NOP ;  /* 0x0000000000007918 */ /* 0x000fe20000000000 */
[----:B------:R0:W-:Y:S01]  /*80960*/  STL.64 [R1+0x20], R8 ;  /* 0x0000200801007387 */ /* 0x0001e20000100a00 */
[----:B------:R-:W-:Y:S02]  /*80970*/  IMAD.MOV.U32 R24, RZ, RZ, R10 ;  /* 0x000000ffff187224 */ /* 0x000fe400078e000a */
[----:B------:R-:W-:Y:S01]  /*80980*/  IMAD.MOV.U32 R25, RZ, RZ, R11 ;  /* 0x000000ffff197224 */ /* 0x000fe200078e000b */
[----:B0-----:R-:W2:Y:S04]  /*80990*/  LDL.LU R8, [R1+0x1c4] ;  /* 0x0001c40001087983 */ /* 0x001ea80000300800 */
[----:B------:R-:W2:Y:S04]  /*809a0*/  LDL.LU R9, [R1+0x1a0] ;  /* 0x0001a00001097983 */ /* 0x000ea80000300800 */
[----:B------:R-:W2:Y:S04]  /*809b0*/  LDL.LU R10, [R1+0x1a4] ;  /* 0x0001a400010a7983 */ /* 0x000ea80000300800 */
[----:B------:R-:W2:Y:S01]  /*809c0*/  LDL.LU R11, [R1+0x190] ;  /* 0x00019000010b7983 */ /* 0x000ea20000300800 */
[----:B----4-:R-:W-:-:S15]  /*809d0*/  HMMA.16816.F32 R12, R20, R2, R12 ;  /* 0x00000002140c723c */ /* 0x010fde000000180c */
[----:B------:R-:W-:-:S04]  /*809e0*/  NOP ;  /* 0x0000000000007918 */ /* 0x000fc80000000000 */
[----:B------:R0:W-:Y:S04]  /*809f0*/  STL.64 [R1+0x8], R14 ;  /* 0x0000080e01007387 */ /* 0x0001e80000100a00 */
[----:B0-----:R-:W4:Y:S04]  /*80a00*/  LDL.LU R14, [R1+0x1d0] ;  /* 0x0001d000010e7983 */ /* 0x001f280000300800 */
[----:B------:R-:W2:Y:S01]  /*80a10*/  LDL.LU R15, [R1+0x1d4] ;  /* 0x0001d400010f7983 */ /* 0x000ea20000300800 */
[----:B------:R-:W-:Y:S02]  /*80a20*/  IMAD.MOV.U32 R26, RZ, RZ, R12 ;  /* 0x000000ffff1a7224 */ /* 0x000fe400078e000c */
[----:B------:R-:W-:-:S05]  /*80a30*/  IMAD.MOV.U32 R27, RZ, RZ, R13 ;  /* 0x000000ffff1b7224 */ /* 0x000fca00078e000d */
[----:B------:R-:W-:Y:S04]  /*80a40*/  STL.64 [R1+0x36d8], R26 ;  /* 0x0036d81a01007387 */ /* 0x000fe80000100a00 */
[----:B------:R0:W-:Y:S04]  /*80a50*/  STL.64 [R1+0x36d0], R24 ;  /* 0x0036d01801007387 */ /* 0x0001e80000100a00 */
[----:B0-----:R-:W3:Y:S04]  /*80a60*/  LDL.LU R24, [R1+0xa0] ;  /* 0x0000a00001187983 */ /* 0x001ee80000300800 */
[----:B------:R-:W3:Y:S04]  /*80a70*/  LDL.LU R25, [R1+0xa4] ;  /* 0x0000a40001197983 */ /* 0x000ee80000300800 */
[----:B------:R-:W3:Y:S04]  /*80a80*/  LDL.LU R26, [R1+0xa8] ;  /* 0x0000a800011a7983 */ /* 0x000ee80000300800 */
[----:B------:R-:W3:Y:S01]  /*80a90*/  LDL.LU R27, [R1+0xac] ;  /* 0x0000ac00011b7983 */ /* 0x000ee20000300800 */
[----:B----4-:R-:W-:-:S02]  /*80aa0*/  F2FP.F16.E4M3.UNPACK_B R2, R14.H1 ;  /* 0x0000000eff02723e */ /* 0x010fc400030006ff */
[----:B--2---:R-:W-:-:S07]  /*80ab0*/  F2FP.F16.E4M3.UNPACK_B R3, R15.H1 ;  /* 0x0000000fff03723e */ /* 0x004fce00030006ff */
[----:B------:R-:W-:Y:S01]  /*80ac0*/  HMMA.16816.F32 R12, R20, R2, R16 ;  /* 0x00000002140c723c */ /* 0x000fe20000001810 */
[----:B------:R-:W2:Y:S04]  /*80ad0*/  LDL.LU R2, [R1+0x1b0] ;  /* 0x0001b00001027983 */ /* 0x000ea80000300800 */
[----:B------:R-:W4:Y:S04]  /*80ae0*/  LDL.LU R3, [R1+0x1b4] ;  /* 0x0001b40001037983 */ /* 0x000f280000300800 */
[----:B------:R-:W3:Y:S04]  /*80af0*/  LDL.LU R16, [R1+0xc0] ;  /* 0x0000c00001107983 */ /* 0x000ee80000300800 */
[----:B------:R-:W3:Y:S04]  /*80b00*/  LDL.LU R17, [R1+0xc4] ;  /* 0x0000c40001117983 */ /* 0x000ee80000300800 */
[----:B------:R-:W3:Y:S04]  /*80b10*/  LDL.LU R18, [R1+0xc8] ;  /* 0x0000c80001127983 */ /* 0x000ee80000300800 */
[----:B------:R-:W3:Y:S04]  /*80b20*/  LDL.LU R19, [R1+0xcc] ;  /* 0x0000cc0001137983 */ /* 0x000ee80000300800 */
[----:B------:R-:W-:Y:S04]  /*80b30*/  STL.64 [R1+0x3698], R14 ;  /* 0x0036980e01007387 */ /* 0x000fe80000100a00 */
[----:B------:R0:W-:Y:S04]  /*80b40*/  STL.64 [R1+0x3690], R12 ;  /* 0x0036900c01007387 */ /* 0x0001e80000100a00 */
[----:B0-----:R-:W5:Y:S04]  /*80b50*/  LDL.LU R12, [R1+0xb0] ;  /* 0x0000b000010c7983 */ /* 0x001f680000300800 */
[----:B------:R-:W5:Y:S04]  /*80b60*/  LDL.LU R13, [R1+0xb4] ;  /* 0x0000b400010d7983 */ /* 0x000f680000300800 */
[----:B------:R-:W5:Y:S04]  /*80b70*/  LDL.LU R14, [R1+0xb8] ;  /* 0x0000b800010e7983 */ /* 0x000f680000300800 */
[----:B------:R-:W5:Y:S01]  /*80b80*/  LDL.LU R15, [R1+0xbc] ;  /* 0x0000bc00010f7983 */ /* 0x000f620000300800 */
[----:B--2---:R-:W-:-:S02]  /*80b90*/  F2FP.F16.E4M3.UNPACK_B R2, R2.H1 ;  /* 0x00000002ff02723e */ /* 0x004fc400030006ff */
[----:B----4-:R-:W-:-:S07]  /*80ba0*/  F2FP.F16.E4M3.UNPACK_B R3, R3.H1 ;  /* 0x00000003ff03723e */ /* 0x010fce00030006ff */
[----:B---3--:R-:W-:Y:S01]  /*80bb0*/  HMMA.16816.F32 R16, R20, R2, R16 ;  /* 0x000000021410723c */ /* 0x008fe20000001810 */
[----:B------:R-:W2:-:S15]  /*80bc0*/  LDL.LU R3, [R1+0x1c0] ;  /* 0x0001c00001037983 */ /* 0x000e9e0000300800 */
[----:B------:R-:W-:-:S03]  /*80bd0*/  NOP ;  /* 0x0000000000007918 */ /* 0x000fc60000000000 */
[----:B------:R-:W-:Y:S04]  /*80be0*/  STL.64 [R1+0x36a8], R18 ;  /* 0x0036a81201007387 */ /* 0x000fe80000100a00 */
[----:B------:R-:W-:Y:S01]  /*80bf0*/  STL.64 [R1+0x36a0], R16 ;  /* 0x0036a01001007387 */ /* 0x000fe20000100a00 */
[----:B--2---:R-:W-:Y:S02]  /*80c00*/  F2FP.F16.E4M3.UNPACK_B R2, R3.H1 ;  /* 0x00000003ff02723e */ /* 0x004fe400030006ff */
        /* <DEDUP_REMOVED lines=12> */
[----:B------:R-:W-:Y:S06]  /*80cd0*/  STL.64 [R1+0x18], R14 ;  /* 0x0000180e01007387 */ /* 0x000fec0000100a00 */
[----:B------:R-:W-:Y:S04]  /*80ce0*/  STL.64 [R1+0x3678], R6 ;  /* 0x0036780601007387 */ /* 0x000fe80000100a00 */
[----:B------:R0:W-:Y:S04]  /*80cf0*/  STL.64 [R1+0x3670], R4 ;  /* 0x0036700401007387 */ /* 0x0001e80000100a00 */
[----:B0-----:R-:W2:Y:S04]  /*80d00*/  LDL.LU R4, [R1+0x60] ;  /* 0x0000600001047983 */ /* 0x001ea80000300800 */
[----:B------:R-:W2:Y:S04]  /*80d10*/  LDL.LU R5, [R1+0x64] ;  /* 0x0000640001057983 */ /* 0x000ea80000300800 */
[----:B------:R-:W3:Y:S04]  /*80d20*/  LDL.LU R6, [R1+0x68] ;  /* 0x0000680001067983 */ /* 0x000ee80000300800 */
[----:B------:R-:W3:Y:S04]  /*80d30*/  LDL.LU R7, [R1+0x6c] ;  /* 0x00006c0001077983 */ /* 0x000ee80000300800 */
[----:B------:R-:W4:Y:S04]  /*80d40*/  LDL.LU R8, [R1+0x80] ;  /* 0x0000800001087983 */ /* 0x000f280000300800 */
[----:B------:R-:W4:Y:S04]  /*80d50*/  LDL.LU R9, [R1+0x84] ;  /* 0x0000840001097983 */ /* 0x000f280000300800 */
[----:B------:R-:W4:Y:S04]  /*80d60*/  LDL.LU R10, [R1+0x88] ;  /* 0x00008800010a7983 */ /* 0x000f280000300800 */
[----:B------:R-:W4:Y:S01]  /*80d70*/  LDL.LU R11, [R1+0x8c] ;  /* 0x00008c00010b7983 */ /* 0x000f220000300800 */
[----:B------:R-:W-:-:S02]  /*80d80*/  F2FP.F16.E4M3.UNPACK_B R2, R28.H1 ;  /* 0x0000001cff02723e */ /* 0x000fc400030006ff */
[----:B------:R-:W-:Y:S01]  /*80d90*/  F2FP.F16.E4M3.UNPACK_B R3, R0.H1 ;  /* 0x00000000ff03723e */ /* 0x000fe200030006ff */
        /* <DEDUP_REMOVED lines=8> */
[----:B------:R-:W2:Y:S04]  /*80e20*/  LDL.LU R0, [R1+0x164] ;  /* 0x0001640001007983 */ /* 0x000ea80000300800 */
        /* <DEDUP_REMOVED lines=9> */
[----:B------:R-:W2:Y:S01]  /*80ec0*/  LDL.LU R27, [R1+0xec] ;  /* 0x0000ec00011b7983 */ /* 0x000ea20000300800 */
[----:B----4-:R-:W-:Y:S03]  /*80ed0*/  HMMA.16816.F32 R8, R20, R2, R8 ;  /* 0x000000021408723c */ /* 0x010fe60000001808 */
[----:B--2---:R-:W-:Y:S04]  /*80ee0*/  STL.64 [R1+0x36f8], R26 ;  /* 0x0036f81a01007387 */ /* 0x004fe80000100a00 */
[----:B------:R0:W-:Y:S04]  /*80ef0*/  STL.64 [R1+0x36f0], R24 ;  /* 0x0036f01801007387 */ /* 0x0001e80000100a00 */
[----:B0-----:R-:W2:Y:S04]  /*80f00*/  LDL.LU R24, [R1+0x50] ;  /* 0x0000500001187983 */ /* 0x001ea80000300800 */
[----:B------:R-:W2:Y:S04]  /*80f10*/  LDL.LU R25, [R1+0x54] ;  /* 0x0000540001197983 */ /* 0x000ea80000300800 */
[----:B------:R-:W2:Y:S04]  /*80f20*/  LDL.LU R26, [R1+0x58] ;  /* 0x00005800011a7983 */ /* 0x000ea80000300800 */
[----:B------:R-:W2:Y:S04]  /*80f30*/  LDL.LU R27, [R1+0x5c] ;  /* 0x00005c00011b7983 */ /* 0x000ea80000300800 */
        /* <DEDUP_REMOVED lines=9> */
[----:B------:R-:W-:Y:S04]  /*80fd0*/  STL.64 [R1+0x3688], R10 ;  /* 0x0036880a01007387 */ /* 0x000fe80000100a00 */
[----:B------:R0:W-:Y:S04]  /*80fe0*/  STL.64 [R1+0x3680], R8 ;  /* 0x0036800801007387 */ /* 0x0001e80000100a00 */
        /* <DEDUP_REMOVED lines=9> */
[----:B-----5:R-:W-:-:S02]  /*81080*/  F2FP.F16.E4M3.UNPACK_B R2, R28.H1 ;  /* 0x0000001cff02723e */ /* 0x020fc400030006ff */
[----:B------:R-:W-:-:S07]  /*81090*/  F2FP.F16.E4M3.UNPACK_B R3, R0.H1 ;  /* 0x00000000ff03723e */ /* 0x000fce00030006ff */
[----:B--2---:R-:W-:Y:S01]  /*810a0*/  HMMA.16816.F32 R4, R20, R2, R4 ;  /* 0x000000021404723c */ /* 0x004fe20000001804 */
[----:B------:R-:W2:Y:S04]  /*810b0*/  LDL.LU R2, [R1+0x150] ;  /* 0x0001500001027983 */ /* 0x000ea80000300800 */
[----:B------:R-:W3:-:S14]  /*810c0*/  LDL.LU R3, [R1+0x154] ;  /* 0x0001540001037983 */ /* 0x000edc0000300800 */
[----:B------:R0:W-:Y:S04]  /*810d0*/  STL.64 [R1+0x90], R4 ;  /* 0x0000900401007387 */ /* 0x0001e80000100a00 */
[----:B------:R1:W-:Y:S04]  /*810e0*/  STL.64 [R1+0x98], R6 ;  /* 0x0000980601007387 */ /* 0x0003e80000100a00 */
[----:B------:R-:W5:Y:S04]  /*810f0*/  LDL.LU R9, [R1+0x110] ;  /* 0x0001100001097983 */ /* 0x000f680000300800 */
[----:B------:R-:W4:Y:S04]  /*81100*/  LDL.LU R10, [R1+0x114] ;  /* 0x00011400010a7983 */ /* 0x000f280000300800 */
[----:B------:R-:W4:Y:S04]  /*81110*/  LDL.LU R11, [R1+0x3368] ;  /* 0x00336800010b7983 */ /* 0x000f280000300800 */
[----:B------:R-:W4:Y:S04]  /*81120*/  LDL.LU R0, [R1+0x3364] ;  /* 0x0033640001007983 */ /* 0x000f280000300800 */
[----:B0-----:R-:W4:Y:S04]  /*81130*/  LDL.LU R4, [R1+0x3378] ;  /* 0x0033780001047983 */ /* 0x001f280000300800 */
[----:B------:R-:W4:Y:S04]  /*81140*/  LDL.LU R28, [R1+0x3374] ;  /* 0x00337400011c7983 */ /* 0x000f280000300800 */
[----:B------:R-:W4:Y:S04]  /*81150*/  LDL.LU R5, [R1+0x3370] ;  /* 0x0033700001057983 */ /* 0x000f280000300800 */
[----:B------:R-:W4:Y:S04]  /*81160*/  LDL.LU R29, [R1+0x336c] ;  /* 0x00336c00011d7983 */ /* 0x000f280000300800 */
[----:B-1----:R-:W4:Y:S04]  /*81170*/  LDL.LU R6, [R1+0x3380] ;  /* 0x0033800001067983 */ /* 0x002f280000300800 */
[----:B------:R-:W4:Y:S01]  /*81180*/  LDL.LU R7, [R1+0x337c] ;  /* 0x00337c0001077983 */ /* 0x000f220000300800 */
        /* <DEDUP_REMOVED lines=8> */
[----:B------:R-:W3:Y:S02]  /*81210*/  LDL.LU R3, [R1+0x140] ;  /* 0x0001400001037983 */ /* 0x000ee40000300800 */
[----:B---3--:R-:W-:-:S02]  /*81220*/  F2FP.F16.E4M3.UNPACK_B R2, R3.H1 ;  /* 0x00000003ff02723e */ /* 0x008fc400030006ff */
[----:B----4-:R-:W-:-:S07]  /*81230*/  F2FP.F16.E4M3.UNPACK_B R3, R8.H1 ;  /* 0x00000008ff03723e */ /* 0x010fce00030006ff */
[----:B--2---:R-:W-:-:S15]  /*81240*/  HMMA.16816.F32 R24, R20, R2, R24 ;  /* 0x000000021418723c */ /* 0x004fde0000001818 */
[----:B------:R-:W-:-:S04]  /*81250*/  NOP ;  /* 0x0000000000007918 */ /* 0x000fc80000000000 */
[----:B------:R-:W-:Y:S04]  /*81260*/  STL.64 [R1+0xc0], R24 ;  /* 0x0000c01801007387 */ /* 0x000fe80000100a00 */
[----:B------:R0:W-:Y:S04]  /*81270*/  STL.64 [R1+0xc8], R26 ;  /* 0x0000c81a01007387 */ /* 0x0001e80000100a00 */
[----:B0-----:R-:W2:Y:S04]  /*81280*/  LDL.LU.64 R26, [R1+0x36e8] ;  /* 0x0036e800011a7983 */ /* 0x001ea80000300a00 */
[----:B------:R-:W2:Y:S01]  /*81290*/  LDL.LU.64 R24, [R1+0x36e0] ;  /* 0x0036e00001187983 */ /* 0x000ea20000300a00 */
[----:B------:R-:W-:-:S02]  /*812a0*/  F2FP.F16.E4M3.UNPACK_B R2, R16.H1 ;  /* 0x00000010ff02723e */ /* 0x000fc400030006ff */
[----:B------:R-:W-:-:S07]  /*812b0*/  F2FP.F16.E4M3.UNPACK_B R3, R17.H1 ;  /* 0x00000011ff03723e */ /* 0x000fce00030006ff */
[----:B--2---:R-:W-:Y:S01]  /*812c0*/  HMMA.16816.F32 R24, R20, R2, R24 ;  /* 0x000000021418723c */ /* 0x004fe20000001818 */
[----:B------:R-:W-:Y:S02]  /*812d0*/  F2FP.F16.E4M3.UNPACK_B R2, R18.H1 ;  /* 0x00000012ff02723e */ /* 0x000fe400030006ff */
[----:B------:R-:W-:-:S07]  /*812e0*/  F2FP.F16.E4M3.UNPACK_B R3, R19.H1 ;  /* 0x00000013ff03723e */ /* 0x000fce00030006ff */
[----:B------:R-:W-:Y:S09]  /*812f0*/  HMMA.16816.F32 R12, R20, R2, R12 ;  /* 0x00000002140c723c */ /* 0x000ff2000000180c */
[----:B------:R-:W-:Y:S04]  /*81300*/  STL.64 [R1+0xe0], R24 ;  /* 0x0000e01801007387 */ /* 0x000fe80000100a00 */
[----:B------:R0:W-:Y:S04]  /*81310*/  STL.64 [R1+0xe8], R26 ;  /* 0x0000e81a01007387 */ /* 0x0001e80000100a00 */
[----:B0-----:R-:W2:Y:S04]  /*81320*/  LDL.LU.64 R26, [R1+0x36d8] ;  /* 0x0036d800011a7983 */ /* 0x001ea80000300a00 */
[----:B------:R-:W3:Y:S04]  /*81330*/  LDL.LU.64 R24, [R1+0x36d0] ;  /* 0x0036d00001187983 */ /* 0x000ee80000300a00 */
[----:B------:R-:W4:Y:S04]  /*81340*/  LDL.LU R16, [R1+0x20] ;  /* 0x0000200001107983 */ /* 0x000f280000300800 */
[----:B------:R2:W-:Y:S04]  /*81350*/  STL.64 [R1+0x100], R12 ;  /* 0x0001000c01007387 */ /* 0x0005e80000100a00 */
[----:B------:R-:W-:Y:S04]  /*81360*/  STL.64 [R1+0x108], R14 ;  /* 0x0001080e01007387 */ /* 0x000fe80000100a00 */
[----:B------:R-:W4:Y:S01]  /*81370*/  LDL.LU R17, [R1+0x24] ;  /* 0x0000240001117983 */ /* 0x000f220000300800 */
[----:B---3--:R-:W-:-:S02]  /*81380*/  IMAD.MOV.U32 R18, RZ, RZ, R24 ;  /* 0x000000ffff127224 */ /* 0x008fc400078e0018 */
[----:B------:R-:W-:Y:S01]  /*81390*/  IMAD.MOV.U32 R19, RZ, RZ, R25 ;  /* 0x000000ffff137224 */ /* 0x000fe200078e0019 */
[----:B------:R-:W3:Y:S04]  /*813a0*/  LDL.LU R24, [R1+0x36cc] ;  /* 0x0036cc0001187983 */ /* 0x000ee80000300800 */
[----:B------:R-:W3:Y:S04]  /*813b0*/  LDL.LU R25, [R1+0x36c8] ;  /* 0x0036c80001197983 */ /* 0x000ee80000300800 */
[----:B------:R-:W-:Y:S04]  /*813c0*/  STL.64 [R1+0x36b8], R18 ;  /* 0x0036b81201007387 */ /* 0x000fe80000100a00 */
[----:B----4-:R0:W-:Y:S01]  /*813d0*/  STL.64 [R1+0x36b0], R16 ;  /* 0x0036b01001007387 */ /* 0x0101e20000100a00 */
[----:B--2---:R-:W-:-:S02]  /*813e0*/  IMAD.MOV.U32 R12, RZ, RZ, R26 ;  /* 0x000000ffff0c7224 */ /* 0x004fc400078e001a */
[----:B------:R-:W-:Y:S01]  /*813f0*/  IMAD.MOV.U32 R13, RZ, RZ, R27 ;  /* 0x000000ffff0d7224 */ /* 0x000fe200078e001b */
[----:B0-----:R-:W2:Y:S04]  /*81400*/  LDL.LU R16, [R1+0x40] ;  /* 0x0000400001107983 */ /* 0x001ea80000300800 */
[----:B------:R-:W2:Y:S04]  /*81410*/  LDL.LU R17, [R1+0x44] ;  /* 0x0000440001117983 */ /* 0x000ea80000300800 */
[----:B------:R-:W2:Y:S04]  /*81420*/  LDL.LU R18, [R1+0x48] ;  /* 0x0000480001127983 */ /* 0x000ea80000300800 */
[----:B------:R-:W2:Y:S04]  /*81430*/  LDL.LU R19, [R1+0x4c] ;  /* 0x00004c0001137983 */ /* 0x000ea80000300800 */
[----:B------:R-:W3:Y:S04]  /*81440*/  LDL.LU R26, [R1+0x36c4] ;  /* 0x0036c400011a7983 */ /* 0x000ee80000300800 */
[----:B------:R-:W3:Y:S01]  /*81450*/  LDL.LU R27, [R1+0x36c0] ;  /* 0x0036c000011b7983 */ /* 0x000ee20000300800 */
[----:B-----5:R-:W-:-:S02]  /*81460*/  F2FP.F16.E4M3.UNPACK_B R2, R9.H1 ;  /* 0x00000009ff02723e */ /* 0x020fc400030006ff */
[----:B------:R-:W-:Y:S01]  /*81470*/  F2FP.F16.E4M3.UNPACK_B R3, R10.H1 ;  /* 0x0000000aff03723e */ /* 0x000fe200030006ff */
[----:B------:R-:W4:Y:S04]  /*81480*/  LDL.LU R14, [R1+0x8] ;  /* 0x00000800010e7983 */ /* 0x000f280000300800 */
[----:B------:R-:W4:Y:S01]  /*81490*/  LDL.LU R15, [R1+0xc] ;  /* 0x00000c00010f7983 */ /* 0x000f220000300800 */
[----:B------:R-:W-:Y:S01]  /*814a0*/  IMAD R28, R28, 0x100, R4 ;  /* 0x000001001c1c7824 */ /* 0x000fe200078e0204 */
[----:B---3--:R-:W-:Y:S02]  /*814b0*/  HMMA.16816.F32 R24, R20, R2, R24 ;  /* 0x000000021418723c */ /* 0x008fe40000001818 */
[----:B------:R-:W3:Y:S04]  /*814c0*/  LDL R2, [R1+0x208] ;  /* 0x0002080001027983 */ /* 0x000ee80000100800 */
[----:B------:R-:W5:Y:S01]  /*814d0*/  LDL R3, [R1+0x20c] ;  /* 0x00020c0001037983 */ /* 0x000f620000100800 */
[----:B------:R-:W-:-:S02]  /*814e0*/  IMAD R0, R0, 0x100, R11 ;  /* 0x0000010000007824 */ /* 0x000fc400078e020b */
[----:B------:R-:W-:Y:S02]  /*814f0*/  IMAD R29, R29, 0x100, R5 ;  /* 0x000001001d1d7824 */ /* 0x000fe400078e0205 */
[----:B------:R-:W-:Y:S01]  /*81500*/  IMAD R4, R7, 0x100, R6 ;  /* 0x0000010007047824 */ /* 0x000fe200078e0206 */
[----:B------:R-:W-:Y:S02]  /*81510*/  F2FP.F16.E4M3.UNPACK_B R22, R28 ;  /* 0x0000001cff16723e */ /* 0x000fe400020006ff */
[----:B------:R-:W-:Y:S02]  /*81520*/  F2FP.F16.E4M3.UNPACK_B R20, R0 ;  /* 0x00000000ff14723e */ /* 0x000fe400020006ff */
[----:B------:R-:W-:Y:S02]  /*81530*/  F2FP.F16.E4M3.UNPACK_B R21, R29 ;  /* 0x0000001dff15723e */ /* 0x000fe400020006ff */
[----:B------:R-:W-:Y:S01]  /*81540*/  F2FP.F16.E4M3.UNPACK_B R23, R4 ;  /* 0x00000004ff17723e */ /* 0x000fe200020006ff */
[----:B------:R-:W4:Y:S04]  /*81550*/  LDL R0, [R1+0x1bc] ;  /* 0x0001bc0001007983 */ /* 0x000f280000100800 */
[----:B------:R-:W4:Y:S04]  /*81560*/  LDL R28, [R1+0x1b8] ;  /* 0x0001b800011c7983 */ /* 0x000f280000100800 */
[----:B------:R-:W4:Y:S04]  /*81570*/  LDL R29, [R1+0x1dc] ;  /* 0x0001dc00011d7983 */ /* 0x000f280000100800 */
[----:B------:R-:W4:Y:S04]  /*81580*/  LDL.LU R8, [R1+0x30] ;  /* 0x0000300001087983 */ /* 0x000f280000300800 */
[----:B------:R-:W4:Y:S04]  /*81590*/  LDL.LU R9, [R1+0x34] ;  /* 0x0000340001097983 */ /* 0x000f280000300800 */
[----:B------:R-:W4:Y:S04]  /*815a0*/  LDL.LU R10, [R1+0x38] ;  /* 0x00003800010a7983 */ /* 0x000f280000300800 */
[----:B------:R-:W4:Y:S04]  /*815b0*/  LDL.LU R11, [R1+0x3c] ;  /* 0x00003c00010b7983 */ /* 0x000f280000300800 */
[----:B------:R-:W4:Y:S04]  /*815c0*/  LDL.LU R4, [R1+0x10] ;  /* 0x0000100001047983 */ /* 0x000f280000300800 */
[----:B------:R-:W4:Y:S04]  /*815d0*/  LDL.LU R5, [R1+0x14] ;  /* 0x0000140001057983 */ /* 0x000f280000300800 */
[----:B------:R-:W4:Y:S04]  /*815e0*/  LDL.LU R6, [R1+0x18] ;  /* 0x0000180001067983 */ /* 0x000f280000300800 */
[----:B------:R-:W4:Y:S01]  /*815f0*/  LDL.LU R7, [R1+0x1c] ;  /* 0x00001c0001077983 */ /* 0x000f220000300800 */
[----:B---3--:R-:W-:-:S02]  /*81600*/  F2FP.F16.E4M3.UNPACK_B R2, R2 ;  /* 0x00000002ff02723e */ /* 0x008fc400020006ff */
[----:B-----5:R-:W-:-:S07]  /*81610*/  F2FP.F16.E4M3.UNPACK_B R3, R3 ;  /* 0x00000003ff03723e */ /* 0x020fce00020006ff */
[----:B--2---:R-:W-:-:S15]  /*81620*/  HMMA.16816.F32 R16, R20, R2, R16 ;  /* 0x000000021410723c */ /* 0x004fde0000001810 */
[----:B------:R-:W-:-:S04]  /*81630*/  NOP ;  /* 0x0000000000007918 */ /* 0x000fc80000000000 */
[----:B------:R-:W-:Y:S04]  /*81640*/  STL.64 [R1+0xf0], R16 ;  /* 0x0000f01001007387 */ /* 0x000fe80000100a00 */
[----:B------:R0:W-:Y:S04]  /*81650*/  STL.64 [R1+0xf8], R18 ;  /* 0x0000f81201007387 */ /* 0x0001e80000100a00 */
[----:B0-----:R-:W2:Y:S04]  /*81660*/  LDL.LU.64 R18, [R1+0x36b8] ;  /* 0x0036b80001127983 */ /* 0x001ea80000300a00 */
[----:B------:R-:W2:Y:S04]  /*81670*/  LDL.LU.64 R16, [R1+0x36b0] ;  /* 0x0036b00001107983 */ /* 0x000ea80000300a00 */
[----:B------:R-:W3:Y:S04]  /*81680*/  LDL R2, [R1+0x1f8] ;  /* 0x0001f80001027983 */ /* 0x000ee80000100800 */
[----:B------:R-:W5:Y:S01]  /*81690*/  LDL R3, [R1+0x1fc] ;  /* 0x0001fc0001037983 */ /* 0x000f620000100800 */
        /* <DEDUP_REMOVED lines=12> */
[----:B----4-:R-:W-:-:S15]  /*81760*/  HMMA.16816.F32 R12, R20, R2, R12 ;  /* 0x00000002140c723c */ /* 0x010fde000000180c */
[----:B------:R-:W-:-:S04]  /*81770*/  NOP ;  /* 0x0000000000007918 */ /* 0x000fc80000000000 */
[----:B------:R-:W-:Y:S04]  /*81780*/  STL.64 [R1+0xb0], R12 ;  /* 0x0000b00c01007387 */ /* 0x000fe80000100a00 */
[----:B------:R0:W-:Y:S04]  /*81790*/  STL.64 [R1+0xb8], R14 ;  /* 0x0000b80e01007387 */ /* 0x0001e80000100a00 */
[----:B0-----:R-:W3:Y:S04]  /*817a0*/  LDL.LU.64 R14, [R1+0x3698] ;  /* 0x00369800010e7983 */ /* 0x001ee80000300a00 */
[----:B------:R-:W3:Y:S04]  /*817b0*/  LDL.LU.64 R12, [R1+0x3690] ;  /* 0x00369000010c7983 */ /* 0x000ee80000300a00 */
[----:B------:R-:W4:Y:S02]  /*817c0*/  LDL R3, [R1+0x1d8] ;  /* 0x0001d80001037983 */ /* 0x000f240000100800 */
[----:B----4-:R-:W-:-:S02]  /*817d0*/  F2FP.F16.E4M3.UNPACK_B R2, R3 ;  /* 0x00000003ff02723e */ /* 0x010fc400020006ff */
[----:B------:R-:W-:-:S07]  /*817e0*/  F2FP.F16.E4M3.UNPACK_B R3, R29 ;  /* 0x0000001dff03723e */ /* 0x000fce00020006ff */
[----:B---3--:R-:W-:Y:S01]  /*817f0*/  HMMA.16816.F32 R12, R20, R2, R12 ;  /* 0x00000002140c723c */ /* 0x008fe2000000180c */
[----:B------:R-:W-:Y:S02]  /*81800*/  F2FP.F16.E4M3.UNPACK_B R2, R28 ;  /* 0x0000001cff02723e */ /* 0x000fe400020006ff */
[----:B------:R-:W-:-:S07]  /*81810*/  F2FP.F16.E4M3.UNPACK_B R3, R0 ;  /* 0x00000000ff03723e */ /* 0x000fce00020006ff */
[----:B--2---:R-:W-:Y:S09]  /*81820*/  HMMA.16816.F32 R16, R20, R2, R16 ;  /* 0x000000021410723c */ /* 0x004ff20000001810 */
[----:B------:R0:W-:Y:S04]  /*81830*/  STL.64 [R1+0x70], R12 ;  /* 0x0000700c01007387 */ /* 0x0001e80000100a00 */
[----:B------:R1:W-:Y:S04]  /*81840*/  STL.64 [R1+0x78], R14 ;  /* 0x0000780e01007387 */ /* 0x0003e80000100a00 */
[----:B0-----:R-:W2:Y:S04]  /*81850*/  LDL.LU R12, [R1+0xa0] ;  /* 0x0000a000010c7983 */ /* 0x001ea80000300800 */
[----:B------:R-:W2:Y:S04]  /*81860*/  LDL.LU R13, [R1+0xa4] ;  /* 0x0000a400010d7983 */ /* 0x000ea80000300800 */
[----:B-1----:R-:W2:Y:S04]  /*81870*/  LDL.LU R14, [R1+0xa8] ;  /* 0x0000a800010e7983 */ /* 0x002ea80000300800 */
[----:B------:R-:W2:Y:S04]  /*81880*/  LDL.LU R15, [R1+0xac] ;  /* 0x0000ac00010f7983 */ /* 0x000ea80000300800 */
[----:B------:R-:W3:Y:S04]  /*81890*/  LDL R2, [R1+0x1c8] ;  /* 0x0001c80001027983 */ /* 0x000ee80000100800 */
[----:B------:R-:W4:Y:S04]  /*818a0*/  LDL R3, [R1+0x1cc] ;  /* 0x0001cc0001037983 */ /* 0x000f280000100800 */
[----:B------:R0:W-:Y:S04]  /*818b0*/  STL.64 [R1], R16 ;  /* 0x0000001001007387 */ /* 0x0001e80000100a00 */
[----:B------:R1:W-:Y:S04]  /*818c0*/  STL.64 [R1+0x8], R18 ;  /* 0x0000081201007387 */ /* 0x0003e80000100a00 */
[----:B0-----:R-:W5:Y:S04]  /*818d0*/  LDL.LU R16, [R1+0x90] ;  /* 0x0000900001107983 */ /* 0x001f680000300800 */
[----:B------:R-:W5:Y:S04]  /*818e0*/  LDL.LU R17, [R1+0x94] ;  /* 0x0000940001117983 */ /* 0x000f680000300800 */
[----:B-1----:R-:W5:Y:S04]  /*818f0*/  LDL.LU R18, [R1+0x98] ;  /* 0x0000980001127983 */ /* 0x002f680000300800 */
[----:B------:R-:W5:Y:S04]  /*81900*/  LDL.LU R19, [R1+0x9c] ;  /* 0x00009c0001137983 */ /* 0x000f680000300800 */
[----:B------:R-:W2:Y:S04]  /*81910*/  LDL R29, [R1+0x16c] ;  /* 0x00016c00011d7983 */ /* 0x000ea80000100800 */
[----:B------:R-:W2:Y:S04]  /*81920*/  LDL R28, [R1+0x158] ;  /* 0x00015800011c7983 */ /* 0x000ea80000100800 */
[----:B------:R-:W2:Y:S01]  /*81930*/  LDL R0, [R1+0x15c] ;  /* 0x00015c0001007983 */ /* 0x000ea20000100800 */
[----:B---3--:R-:W-:-:S02]  /*81940*/  F2FP.F16.E4M3.UNPACK_B R2, R2 ;  /* 0x00000002ff02723e */ /* 0x008fc400020006ff */
[----:B----4-:R-:W-:-:S07]  /*81950*/  F2FP.F16.E4M3.UNPACK_B R3, R3 ;  /* 0x00000003ff03723e */ /* 0x010fce00020006ff */
[----:B------:R-:W-:-:S15]  /*81960*/  HMMA.16816.F32 R8, R20, R2, R8 ;  /* 0x000000021408723c */ /* 0x000fde0000001808 */
[----:B------:R-:W-:-:S04]  /*81970*/  NOP ;  /* 0x0000000000007918 */ /* 0x000fc80000000000 */
[----:B------:R-:W-:Y:S04]  /*81980*/  STL.64 [R1+0x40], R8 ;  /* 0x0000400801007387 */ /* 0x000fe80000100a00 */
[----:B------:R0:W-:Y:S04]  /*81990*/  STL.64 [R1+0x48], R10 ;  /* 0x0000480a01007387 */ /* 0x0001e80000100a00 */
[----:B0-----:R-:W3:Y:S04]  /*819a0*/  LDL.LU.64 R10, [R1+0x3688] ;  /* 0x00368800010a7983 */ /* 0x001ee80000300a00 */
[----:B------:R-:W3:Y:S04]  /*819b0*/  LDL.LU.64 R8, [R1+0x3680] ;  /* 0x0036800001087983 */ /* 0x000ee80000300a00 */
[----:B------:R-:W4:Y:S04]  /*819c0*/  LDL R2, [R1+0x1a8] ;  /* 0x0001a80001027983 */ /* 0x000f280000100800 */
[----:B------:R-:W2:Y:S01]  /*819d0*/  LDL R3, [R1+0x1ac] ;  /* 0x0001ac0001037983 */ /* 0x000ea20000100800 */
[----:B----4-:R-:W-:-:S02]  /*819e0*/  F2FP.F16.E4M3.UNPACK_B R2, R2 ;  /* 0x00000002ff02723e */ /* 0x010fc400020006ff */
[----:B--2---:R-:W-:-:S07]  /*819f0*/  F2FP.F16.E4M3.UNPACK_B R3, R3 ;  /* 0x00000003ff03723e */ /* 0x004fce00020006ff */
[----:B------:R-:W-:-:S15]  /*81a00*/  HMMA.16816.F32 R4, R20, R2, R4 ;  /* 0x000000021404723c */ /* 0x000fde0000001804 */
[----:B------:R-:W-:-:S04]  /*81a10*/  NOP ;  /* 0x0000000000007918 */ /* 0x000fc80000000000 */
[----:B------:R-:W-:Y:S04]  /*81a20*/  STL.64 [R1+0x30], R4 ;  /* 0x0000300401007387 */ /* 0x000fe80000100a00 */
[----:B------:R0:W-:Y:S04]  /*81a30*/  STL.64 [R1+0x38], R6 ;  /* 0x0000380601007387 */ /* 0x0001e80000100a00 */
[----:B0-----:R-:W2:Y:S04]  /*81a40*/  LDL.LU.64 R6, [R1+0x3678] ;  /* 0x0036780001067983 */ /* 0x001ea80000300a00 */
[----:B------:R-:W2:Y:S04]  /*81a50*/  LDL.LU.64 R4, [R1+0x3670] ;  /* 0x0036700001047983 */ /* 0x000ea80000300a00 */
[----:B------:R-:W4:Y:S04]  /*81a60*/  LDL R2, [R1+0x198] ;  /* 0x0001980001027983 */ /* 0x000f280000100800 */
[----:B------:R-:W2:Y:S01]  /*81a70*/  LDL R3, [R1+0x19c] ;  /* 0x00019c0001037983 */ /* 0x000ea20000100800 */
[----:B----4-:R-:W-:-:S02]  /*81a80*/  F2FP.F16.E4M3.UNPACK_B R2, R2 ;  /* 0x00000002ff02723e */ /* 0x010fc400020006ff */
[----:B--2---:R-:W-:-:S07]  /*81a90*/  F2FP.F16.E4M3.UNPACK_B R3, R3 ;  /* 0x00000003ff03723e */ /* 0x004fce00020006ff */
[----:B------:R-:W-:Y:S01]  /*81aa0*/  HMMA.16816.F32 R4, R20, R2, R4 ;  /* 0x000000021404723c */ /* 0x000fe20000001804 */
[----:B------:R-:W2:Y:S04]  /*81ab0*/  LDL R2, [R1+0x188] ;  /* 0x0001880001027983 */ /* 0x000ea80000100800 */
[----:B------:R-:W4:-:S14]  /*81ac0*/  LDL R3, [R1+0x18c] ;  /* 0x00018c0001037983 */ /* 0x000f1c0000100800 */
[----:B------:R0:W-:Y:S04]  /*81ad0*/  STL.64 [R1+0x20], R4 ;  /* 0x0000200401007387 */ /* 0x0001e80000100a00 */
[----:B------:R1:W-:Y:S04]  /*81ae0*/  STL.64 [R1+0x28], R6 ;  /* 0x0000280601007387 */ /* 0x0003e80000100a00 */
[----:B0-----:R-:W5:Y:S04]  /*81af0*/  LDL.LU R4, [R1+0x80] ;  /* 0x0000800001047983 */ /* 0x001f680000300800 */
[----:B------:R-:W5:Y:S04]  /*81b00*/  LDL.LU R5, [R1+0x84] ;  /* 0x0000840001057983 */ /* 0x000f680000300800 */
[----:B-1----:R-:W5:Y:S04]  /*81b10*/  LDL.LU R6, [R1+0x88] ;  /* 0x0000880001067983 */ /* 0x002f680000300800 */
[----:B------:R-:W5:Y:S01]  /*81b20*/  LDL.LU R7, [R1+0x8c] ;  /* 0x00008c0001077983 */ /* 0x000f620000300800 */
[----:B--2---:R-:W-:-:S02]  /*81b30*/  F2FP.F16.E4M3.UNPACK_B R2, R2 ;  /* 0x00000002ff02723e */ /* 0x004fc400020006ff */
[----:B----4-:R-:W-:-:S07]  /*81b40*/  F2FP.F16.E4M3.UNPACK_B R3, R3 ;  /* 0x00000003ff03723e */ /* 0x010fce00020006ff */
[----:B---3--:R-:W-:Y:S01]  /*81b50*/  HMMA.16816.F32 R8, R20, R2, R8 ;  /* 0x000000021408723c */ /* 0x008fe20000001808 */
        /* <DEDUP_REMOVED lines=10> */
[----:B------:R-:W-:Y:S01]  /*81c00*/  HMMA.16816.F32 R12, R20, R2, R12 ;  /* 0x00000002140c723c */ /* 0x000fe2000000180c */
[----:B------:R-:W2:-:S15]  /*81c10*/  LDL R3, [R1+0x168] ;  /* 0x0001680001037983 */ /* 0x000e9e0000100800 */
[----:B------:R-:W-:-:S03]  /*81c20*/  NOP ;  /* 0x0000000000007918 */ /* 0x000fc60000000000 */
[----:B------:R0:W-:Y:S04]  /*81c30*/  STL.64 [R1+0x60], R12 ;  /* 0x0000600c01007387 */ /* 0x0001e80000100a00 */
[----:B------:R1:W-:Y:S04]  /*81c40*/  STL.64 [R1+0x68], R14 ;  /* 0x0000680e01007387 */ /* 0x0003e80000100a00 */
[----:B0-----:R-:W3:Y:S04]  /*81c50*/  LDL.LU R12, [R1+0xe0] ;  /* 0x0000e000010c7983 */ /* 0x001ee80000300800 */
[----:B------:R-:W3:Y:S04]  /*81c60*/  LDL.LU R13, [R1+0xe4] ;  /* 0x0000e400010d7983 */ /* 0x000ee80000300800 */
[----:B-1----:R-:W3:Y:S04]  /*81c70*/  LDL.LU R14, [R1+0xe8] ;  /* 0x0000e800010e7983 */ /* 0x002ee80000300800 */
[----:B------:R-:W3:Y:S01]  /*81c80*/  LDL.LU R15, [R1+0xec] ;  /* 0x0000ec00010f7983 */ /* 0x000ee20000300800 */
[----:B--2---:R-:W-:-:S02]  /*81c90*/  F2FP.F16.E4M3.UNPACK_B R2, R3 ;  /* 0x00000003ff02723e */ /* 0x004fc400020006ff */
[----:B------:R-:W-:-:S07]  /*81ca0*/  F2FP.F16.E4M3.UNPACK_B R3, R29 ;  /* 0x0000001dff03723e */ /* 0x000fce00020006ff */
[----:B-----5:R-:W-:Y:S01]  /*81cb0*/  HMMA.16816.F32 R16, R20, R2, R16 ;  /* 0x000000021410723c */ /* 0x020fe20000001810 */
[----:B------:R-:W-:Y:S02]  /*81cc0*/  F2FP.F16.E4M3.UNPACK_B R2, R28 ;  /* 0x0000001cff02723e */ /* 0x000fe400020006ff */
[----:B------:R-:W-:-:S07]  /*81cd0*/  F2FP.F16.E4M3.UNPACK_B R3, R0 ;  /* 0x00000000ff03723e */ /* 0x000fce00020006ff */
[----:B------:R-:W-:Y:S09]  /*81ce0*/  HMMA.16816.F32 R4, R20, R2, R4 ;  /* 0x000000021404723c */ /* 0x000ff20000001804 */
[----:B------:R0:W-:Y:S04]  /*81cf0*/  STL.64 [R1+0x50], R16 ;  /* 0x0000501001007387 */ /* 0x0001e80000100a00 */
[----:B------:R1:W-:Y:S04]  /*81d00*/  STL.64 [R1+0x58], R18 ;  /* 0x0000581201007387 */ /* 0x0003e80000100a00 */
[----:B0-----:R-:W2:Y:S04]  /*81d10*/  LDL.LU R16, [R1+0x100] ;  /* 0x0001000001107983 */ /* 0x001ea80000300800 */
[----:B------:R-:W2:Y:S04]  /*81d20*/  LDL.LU R17, [R1+0x104] ;  /* 0x0001040001117983 */ /* 0x000ea80000300800 */
[----:B-1----:R-:W2:Y:S04]  /*81d30*/  LDL.LU R18, [R1+0x108] ;  /* 0x0001080001127983 */ /* 0x002ea80000300800 */
[----:B------:R-:W2:Y:S04]  /*81d40*/  LDL.LU R19, [R1+0x10c] ;  /* 0x00010c0001137983 */ /* 0x000ea80000300800 */
[----:B------:R-:W5:Y:S04]  /*81d50*/  LDL.LU R0, [R1+0x3388] ;  /* 0x0033880001007983 */ /* 0x000f680000300800 */
[----:B------:R-:W2:Y:S04]  /*81d60*/  LDL.LU R28, [R1+0x339c] ;  /* 0x00339c00011c7983 */ /* 0x000ea80000300800 */
[----:B------:R-:W2:Y:S04]  /*81d70*/  LDL.LU R29, [R1+0x3394] ;  /* 0x00339400011d7983 */ /* 0x000ea80000300800 */
[----:B------:R-:W2:Y:S04]  /*81d80*/  LDL R2, [R1+0x148] ;  /* 0x0001480001027983 */ /* 0x000ea80000100800 */
[----:B------:R-:W3:Y:S04]  /*81d90*/  LDL R3, [R1+0x14c] ;  /* 0x00014c0001037983 */ /* 0x000ee80000100800 */
[----:B------:R-:W-:Y:S04]  /*81da0*/  STL.64 [R1+0x35d8], R6 ;  /* 0x0035d80601007387 */ /* 0x000fe80000100a00 */
[----:B------:R0:W-:Y:S04]  /*81db0*/  STL.64 [R1+0x35d0], R4 ;  /* 0x0035d00401007387 */ /* 0x0001e80000100a00 */
[----:B0-----:R-:W5:Y:S04]  /*81dc0*/  LDL.LU R4, [R1+0xf0] ;  /* 0x0000f00001047983 */ /* 0x001f680000300800 */
[----:B------:R-:W5:Y:S04]  /*81dd0*/  LDL.LU R5, [R1+0xf4] ;  /* 0x0000f40001057983 */ /* 0x000f680000300800 */
[----:B------:R-:W5:Y:S04]  /*81de0*/  LDL.LU R6, [R1+0xf8] ;  /* 0x0000f80001067983 */ /* 0x000f680000300800 */
[----:B------:R-:W5:Y:S01]  /*81df0*/  LDL.LU R7, [R1+0xfc] ;  /* 0x0000fc0001077983 */ /* 0x000f620000300800 */
[----:B--2---:R-:W-:-:S02]  /*81e00*/  F2FP.F16.E4M3.UNPACK_B R2, R2 ;  /* 0x00000002ff02723e */ /* 0x004fc400020006ff */
[----:B---3--:R-:W-:-:S07]  /*81e10*/  F2FP.F16.E4M3.UNPACK_B R3, R3 ;  /* 0x00000003ff03723e */ /* 0x008fce00020006ff */
[----:B----4-:R-:W-:Y:S01]  /*81e20*/  HMMA.16816.F32 R8, R20, R2, R8 ;  /* 0x000000021408723c */ /* 0x010fe20000001808 */
[----:B------:R-:W2:Y:S04]  /*81e30*/  LDL R2, [R1+0x138] ;  /* 0x0001380001027983 */ /* 0x000ea80000100800 */
[----:B------:R-:W3:-:S14]  /*81e40*/  LDL R3, [R1+0x13c] ;  /* 0x00013c0001037983 */ /* 0x000edc0000100800 */
[----:B------:R0:W-:Y:S04]  /*81e50*/  STL.64 [R1+0x35e8], R10 ;  /* 0x0035e80a01007387 */ /* 0x0001e80000100a00 */
[----:B0-----:R-:W4:Y:S04]  /*81e60*/  LDL.LU R10, [R1+0x208] ;  /* 0x00020800010a7983 */ /* 0x001f280000300800 */
[----:B------:R-:W4:Y:S04]  /*81e70*/  LDL.LU R11, [R1+0x20c] ;  /* 0x00020c00010b7983 */ /* 0x000f280000300800 */
[----:B------:R0:W-:Y:S04]  /*81e80*/  STL.64 [R1+0x35e0], R8 ;  /* 0x0035e00801007387 */ /* 0x0001e80000100a00 */
[----:B0-----:R-:W4:Y:S04]  /*81e90*/  LDL.LU R8, [R1+0x33a0] ;  /* 0x0033a00001087983 */ /* 0x001f280000300800 */
[----:B------:R-:W4:Y:S01]  /*81ea0*/  LDL.LU R9, [R1+0x3390] ;  /* 0x0033900001097983 */ /* 0x000f220000300800 */
[----:B--2---:R-:W-:-:S02]  /*81eb0*/  F2FP.F16.E4M3.UNPACK_B R2, R2 ;  /* 0x00000002ff02723e */ /* 0x004fc400020006ff */
[----:B---3--:R-:W-:-:S07]  /*81ec0*/  F2FP.F16.E4M3.UNPACK_B R3, R3 ;  /* 0x00000003ff03723e */ /* 0x008fce00020006ff */
[----:B------:R-:W-:Y:S01]  /*81ed0*/  HMMA.16816.F32 R12, R20, R2, R12 ;  /* 0x00000002140c723c */ /* 0x000fe2000000180c */
[----:B------:R-:W2:Y:S04]  /*81ee0*/  LDL R2, [R1+0x128] ;  /* 0x0001280001027983 */ /* 0x000ea80000100800 */
[----:B------:R-:W3:-:S14]  /*81ef0*/  LDL R3, [R1+0x12c] ;  /* 0x00012c0001037983 */ /* 0x000edc0000100800 */
[----:B------:R0:W-:Y:S04]  /*81f00*/  STL.64 [R1+0x35f8], R14 ;  /* 0x0035f80e01007387 */ /* 0x0001e80000100a00 */
[----:B0-----:R-:W5:Y:S04]  /*81f10*/  LDL.LU R14, [R1+0x3384] ;  /* 0x00338400010e7983 */ /* 0x001f680000300800 */
[----:B------:R-:W5:Y:S04]  /*81f20*/  LDL.LU R15, [R1+0x3398] ;  /* 0x00339800010f7983 */ /* 0x000f680000300800 */
[----:B------:R0:W-:Y:S04]  /*81f30*/  STL.64 [R1+0x35f0], R12 ;  /* 0x0035f00c01007387 */ /* 0x0001e80000100a00 */
[----:B0-----:R-:W5:Y:S04]  /*81f40*/  LDL R12, [R1+0x11c] ;  /* 0x00011c00010c7983 */ /* 0x001f680000100800 */
[----:B------:R-:W5:Y:S01]  /*81f50*/  LDL.LU R13, [R1+0x338c] ;  /* 0x00338c00010d7983 */ /* 0x000f620000300800 */
[----:B--2---:R-:W-:-:S02]  /*81f60*/  F2FP.F16.E4M3.UNPACK_B R2, R2 ;  /* 0x00000002ff02723e */ /* 0x004fc400020006ff */
[----:B---3--:R-:W-:-:S07]  /*81f70*/  F2FP.F16.E4M3.UNPACK_B R3, R3 ;  /* 0x00000003ff03723e */ /* 0x008fce00020006ff */
[----:B------:R-:W-:Y:S01]  /*81f80*/  HMMA.16816.F32 R16, R20, R2, R16 ;  /* 0x000000021410723c */ /* 0x000fe20000001810 */
[----:B------:R-:W2:Y:S01]  /*81f90*/  LDL R3, [R1+0x118] ;  /* 0x0001180001037983 */ /* 0x000ea20000100800 */
[----:B----4-:R-:W-:Y:S02]  /*81fa0*/  IMAD R8, R9, 0x100, R8 ;  /* 0x0000010009087824 */ /* 0x010fe400078e0208 */
[----:B-----5:R-:W-:Y:S02]  /*81fb0*/  IMAD R28, R28, 0x100, R14 ;  /* 0x000001001c1c7824 */ /* 0x020fe400078e020e */
[----:B------:R-:W-:Y:S02]  /*81fc0*/  IMAD R29, R29, 0x100, R15 ;  /* 0x000001001d1d7824 */ /* 0x000fe400078e020f */
[----:B------:R-:W-:-:S11]  /*81fd0*/  IMAD R0, R0, 0x100, R13 ;  /* 0x0000010000007824 */ /* 0x000fd600078e020d */
[----:B------:R-:W-:Y:S04]  /*81fe0*/  STL.64 [R1+0x3608], R18 ;  /* 0x0036081201007387 */ /* 0x000fe80000100a00 */
[----:B------:R-:W-:Y:S01]  /*81ff0*/  STL.64 [R1+0x3600], R16 ;  /* 0x0036001001007387 */ /* 0x000fe20000100a00 */
[----:B--2---:R-:W-:Y:S02]  /*82000*/  F2FP.F16.E4M3.UNPACK_B R2, R3 ;  /* 0x00000003ff02723e */ /* 0x004fe400020006ff */
[----:B------:R-:W-:-:S07]  /*82010*/  F2FP.F16.E4M3.UNPACK_B R3, R12 ;  /* 0x0000000cff03723e */ /* 0x000fce00020006ff */
[----:B------:R-:W-:Y:S01]  /*82020*/  HMMA.16816.F32 R20, R20, R2, R24 ;  /* 0x000000021414723c */ /* 0x000fe20000001818 */
[----:B------:R-:W-:Y:S02]  /*82030*/  F2FP.F16.E4M3.UNPACK_B R2, R10.H1 ;  /* 0x0000000aff02723e */ /* 0x000fe400030006ff */
[----:B------:R-:W-:Y:S02]  /*82040*/  F2FP.F16.E4M3.UNPACK_B R3, R11.H1 ;  /* 0x0000000bff03723e */ /* 0x000fe400030006ff */
[----:B------:R-:W-:Y:S02]  /*82050*/  F2FP.F16.E4M3.UNPACK_B R24, R0 ;  /* 0x00000000ff18723e */ /* 0x000fe400020006ff */
[----:B------:R-:W-:Y:S02]  /*82060*/  F2FP.F16.E4M3.UNPACK_B R26, R28 ;  /* 0x0000001cff1a723e */ /* 0x000fe400020006ff */
[----:B------:R-:W-:Y:S02]  /*82070*/  F2FP.F16.E4M3.UNPACK_B R25, R29 ;  /* 0x0000001dff19723e */ /* 0x000fe400020006ff */
[----:B------:R-:W-:-:S07]  /*82080*/  F2FP.F16.E4M3.UNPACK_B R27, R8 ;  /* 0x00000008ff1b723e */ /* 0x000fce00020006ff */
[----:B------:R-:W-:Y:S01]  /*82090*/  HMMA.16816.F32 R4, R24, R2, R4 ;  /* 0x000000021804723c */ /* 0x000fe20000001804 */
[----:B------:R-:W-:Y:S04]  /*820a0*/  STL.64 [R1+0x3618], R22 ;  /* 0x0036181601007387 */ /* 0x000fe80000100a00 */
[----:B------:R-:W-:Y:S04]  /*820b0*/  STL.64 [R1+0x3610], R20 ;  /* 0x0036101401007387 */ /* 0x000fe80000100a00 */
[----:B------:R-:W2:Y:S10]  /*820c0*/  LDL.LU R12, [R1+0x10] ;  /* 0x00001000010c7983 */ /* 0x000eb40000300800 */
[----:B------:R-:W-:Y:S04]  /*820d0*/  STL.64 [R1+0x630], R4 ;  /* 0x0006300401007387 */ /* 0x000fe80000100a00 */
[----:B------:R-:W-:Y:S04]  /*820e0*/  STL.64 [R1+0x638], R6 ;  /* 0x0006380601007387 */ /* 0x000fe80000100a00 */
        /* <DEDUP_REMOVED lines=11> */
[----:B0-----:R-:W2:Y:S04]  /*821a0*/  LDL.LU R12, [R1] ;  /* 0x00000000010c7983 */ /* 0x001ea80000300800 */
[----:B------:R-:W2:Y:S04]  /*821b0*/  LDL.LU R13, [R1+0x4] ;  /* 0x00000400010d7983 */ /* 0x000ea80000300800 */
[----:B------:R-:W3:Y:S04]  /*821c0*/  LDL.LU R14, [R1+0x8] ;  /* 0x00000800010e7983 */ /* 0x000ee80000300800 */
[----:B------:R-:W3:Y:S04]  /*821d0*/  LDL.LU R15, [R1+0xc] ;  /* 0x00000c00010f7983 */ /* 0x000ee80000300800 */
[----:B------:R-:W4:Y:S04]  /*821e0*/  LDL.LU R6, [R1+0x1f8] ;  /* 0x0001f80001067983 */ /* 0x000f280000300800 */
[----:B------:R-:W5:Y:S04]  /*821f0*/  LDL.LU R7, [R1+0x1fc] ;  /* 0x0001fc0001077983 */ /* 0x000f680000300800 */
        /* <DEDUP_REMOVED lines=12> */
[----:B----4-:R-:W-:-:S02]  /*822c0*/  F2FP.F16.E4M3.UNPACK_B R2, R6.H1 ;  /* 0x00000006ff02723e */ /* 0x010fc400030006ff */
[----:B-----5:R-:W-:Y:S01]  /*822d0*/  F2FP.F16.E4M3.UNPACK_B R3, R7.H1 ;  /* 0x00000007ff03723e */ /* 0x020fe200030006ff */
        /* <DEDUP_REMOVED lines=25> */
[----:B--2---:R-:W-:-:S15]  /*82470*/  HMMA.16816.F32 R12, R24, R2, R12 ;  /* 0x00000002180c723c */ /* 0x004fde000000180c */
[----:B------:R-:W-:-:S04]  /*82480*/  NOP ;  /* 0x0000000000007918 */ /* 0x000fc80000000000 */
        /* <DEDUP_REMOVED lines=58> */
[----:B----4-:R-:W-:-:S15]  /*82830*/  HMMA.16816.F32 R16, R24, R2, R16 ;  /* 0x000000021810723c */ /* 0x010fde0000001810 */
[----:B------:R-:W-:-:S04]  /*82840*/  NOP ;  /* 0x0000000000007918 */ /* 0x000fc80000000000 */
[----:B------:R-:W-:Y:S04]  /*82850*/  STL.64 [R1+0x5d0], R16 ;  /* 0x0005d01001007387 */ /* 0x000fe80000100a00 */
[----:B------:R0:W-:Y:S04]  /*82860*/  STL.64 [R1+0x5d8], R18 ;  /* 0x0005d81201007387 */ /* 0x0001e80000100a00 */
[----:B0-----:R-:W2:Y:S04]  /*82870*/  LDL.LU.64 R18, [R1+0x3608] ;  /* 0x0036080001127983 */ /* 0x001ea80000300a00 */
[----:B------:R-:W2:Y:S04]  /*82880*/  LDL.LU.64 R16, [R1+0x3600] ;  /* 0x0036000001107983 */ /* 0x000ea80000300a00 */
[----:B------:R-:W3:Y:S02]  /*82890*/  LDL.LU R3, [R1+0x188] ;  /* 0x0001880001037983 */ /* 0x000ee40000300800 */
[----:B---3--:R-:W-:-:S02]  /*828a0*/  F2FP.F16.E4M3.UNPACK_B R2, R3.H1 ;  /* 0x00000003ff02723e */ /* 0x008fc400030006ff */
[----:B-----5:R-:W-:-:S07]  /*828b0*/  F2FP.F16.E4M3.UNPACK_B R3, R29.H1 ;  /* 0x0000001dff03723e */ /* 0x020fce00030006ff */
[----:B------:R-:W-:Y:S01]  /*828c0*/  HMMA.16816.F32 R12, R24, R2, R12 ;  /* 0x00000002180c723c */ /* 0x000fe2000000180c */
[----:B------:R-:W-:Y:S02]  /*828d0*/  F2FP.F16.E4M3.UNPACK_B R2, R28.H1 ;  /* 0x0000001cff02723e */ /* 0x000fe400030006ff */
[----:B------:R-:W-:-:S07]  /*828e0*/  F2FP.F16.E4M3.UNPACK_B R3, R0.H1 ;  /* 0x00000000ff03723e */ /* 0x000fce00030006ff */
[----:B------:R-:W-:Y:S09]  /*828f0*/  HMMA.16816.F32 R8, R24, R2, R8 ;  /* 0x000000021808723c */ /* 0x000ff20000001808 */
[----:B------:R-:W-:Y:S04]  /*82900*/  STL.64 [R1+0x5c0], R12 ;  /* 0x0005c00c01007387 */ /* 0x000fe80000100a00 */
[----:B------:R0:W-:Y:S04]  /*82910*/  STL.64 [R1+0x5c8], R14 ;  /* 0x0005c80e01007387 */ /* 0x0001e80000100a00 */
[----:B0-----:R-:W3:Y:S04]  /*82920*/  LDL.LU.64 R14, [R1+0x35f8] ;  /* 0x0035f800010e7983 */ /* 0x001ee80000300a00 */
[----:B------:R-:W3:Y:S04]  /*82930*/  LDL.LU.64 R12, [R1+0x35f0] ;  /* 0x0035f000010c7983 */ /* 0x000ee80000300a00 */
[----:B------:R-:W-:Y:S04]  /*82940*/  STL.64 [R1+0xd0], R8 ;  /* 0x0000d00801007387 */ /* 0x000fe80000100a00 */
[----:B------:R0:W-:Y:S04]  /*82950*/  STL.64 [R1+0xd8], R10 ;  /* 0x0000d80a01007387 */ /* 0x0001e80000100a00 */
[----:B0-----:R-:W4:Y:S04]  /*82960*/  LDL.LU.64 R10, [R1+0x35e8] ;  /* 0x0035e800010a7983 */ /* 0x001f280000300a00 */
[----:B------:R-:W4:Y:S04]  /*82970*/  LDL.LU.64 R8, [R1+0x35e0] ;  /* 0x0035e00001087983 */ /* 0x000f280000300a00 */
[----:B------:R-:W5:Y:S04]  /*82980*/  LDL.LU R2, [R1+0x168] ;  /* 0x0001680001027983 */ /* 0x000f680000300800 */
[----:B------:R-:W2:Y:S04]  /*82990*/  LDL.LU R3, [R1+0x16c] ;  /* 0x00016c0001037983 */ /* 0x000ea80000300800 */
[----:B------:R-:W3:Y:S04]  /*829a0*/  LDL.LU R29, [R1+0x2f90] ;  /* 0x002f9000011d7983 */ /* 0x000ee80000300800 */
[----:B------:R-:W3:Y:S04]  /*829b0*/  LDL.LU R28, [R1+0x2f88] ;  /* 0x002f8800011c7983 */ /* 0x000ee80000300800 */
[----:B------:R-:W3:Y:S01]  /*829c0*/  LDL.LU R0, [R1+0x3288] ;  /* 0x0032880001007983 */ /* 0x000ee20000300800 */
[----:B-----5:R-:W-:-:S02]  /*829d0*/  F2FP.F16.E4M3.UNPACK_B R2, R2.H1 ;  /* 0x00000002ff02723e */ /* 0x020fc400030006ff */
[----:B--2---:R-:W-:-:S07]  /*829e0*/  F2FP.F16.E4M3.UNPACK_B R3, R3.H1 ;  /* 0x00000003ff03723e */ /* 0x004fce00030006ff */
[----:B------:R-:W-:-:S15]  /*829f0*/  HMMA.16816.F32 R4, R24, R2, R4 ;  /* 0x000000021804723c */ /* 0x000fde0000001804 */
[----:B------:R-:W-:-:S04]  /*82a00*/  NOP ;  /* 0x0000000000007918 */ /* 0x000fc80000000000 */
[----:B------:R-:W-:Y:S04]  /*82a10*/  STL.64 [R1+0xc0], R4 ;  /* 0x0000c00401007387 */ /* 0x000fe80000100a00 */
[----:B------:R0:W-:Y:S04]  /*82a20*/  STL.64 [R1+0xc8], R6 ;  /* 0x0000c80601007387 */ /* 0x0001e80000100a00 */
[----:B0-----:R-:W2:Y:S04]  /*82a30*/  LDL.LU.64 R6, [R1+0x35d8] ;  /* 0x0035d80001067983 */ /* 0x001ea80000300a00 */
[----:B------:R-:W2:Y:S04]  /*82a40*/  LDL.LU.64 R4, [R1+0x35d0] ;  /* 0x0035d00001047983 */ /* 0x000ea80000300a00 */
[----:B------:R-:W5:Y:S04]  /*82a50*/  LDL.LU R2, [R1+0x158] ;  /* 0x0001580001027983 */ /* 0x000f680000300800 */
[----:B------:R-:W2:Y:S01]  /*82a60*/  LDL.LU R3, [R1+0x15c] ;  /* 0x00015c0001037983 */ /* 0x000ea20000300800 */
[----:B-----5:R-:W-:-:S02]  /*82a70*/  F2FP.F16.E4M3.UNPACK_B R2, R2.H1 ;  /* 0x00000002ff02723e */ /* 0x020fc400030006ff */
[----:B--2---:R-:W-:-:S07]  /*82a80*/  F2FP.F16.E4M3.UNPACK_B R3, R3.H1 ;  /* 0x00000003ff03723e */ /* 0x004fce00030006ff */
[----:B------:R-:W-:Y:S01]  /*82a90*/  HMMA.16816.F32 R4, R24, R2, R4 ;  /* 0x000000021804723c */ /* 0x000fe20000001804 */
[----:B------:R-:W2:Y:S04]  /*82aa0*/  LDL.LU R2, [R1+0x148] ;  /* 0x0001480001027983 */ /* 0x000ea80000300800 */
[----:B------:R-:W5:-:S14]  /*82ab0*/  LDL.LU R3, [R1+0x14c] ;  /* 0x00014c0001037983 */ /* 0x000f5c0000300800 */
[----:B------:R0:W-:Y:S04]  /*82ac0*/  STL.64 [R1+0xb0], R4 ;  /* 0x0000b00401007387 */ /* 0x0001e80000100a00 */
[----:B------:R1:W-:Y:S04]  /*82ad0*/  STL.64 [R1+0xb8], R6 ;  /* 0x0000b80601007387 */ /* 0x0003e80000100a00 */
[----:B0-----:R-:W3:Y:S04]  /*82ae0*/  LDL.LU R4, [R1+0x128] ;  /* 0x0001280001047983 */ /* 0x001ee80000300800 */
[----:B------:R-:W3:Y:S04]  /*82af0*/  LDL.LU R5, [R1+0x12c] ;  /* 0x00012c0001057983 */ /* 0x000ee80000300800 */
[----:B-1----:R-:W3:Y:S04]  /*82b00*/  LDL.LU R6, [R1+0x11c] ;  /* 0x00011c0001067983 */ /* 0x002ee80000300800 */
[----:B------:R-:W3:Y:S01]  /*82b10*/  LDL.LU R7, [R1+0x2f98] ;  /* 0x002f980001077983 */ /* 0x000ee20000300800 */
[----:B--2---:R-:W-:-:S02]  /*82b20*/  F2FP.F16.E4M3.UNPACK_B R2, R2.H1 ;  /* 0x00000002ff02723e */ /* 0x004fc400030006ff */
[----:B-----5:R-:W-:-:S07]  /*82b30*/  F2FP.F16.E4M3.UNPACK_B R3, R3.H1 ;  /* 0x00000003ff03723e */ /* 0x020fce00030006ff */
[----:B----4-:R-:W-:-:S15]  /*82b40*/  HMMA.16816.F32 R8, R24, R2, R8 ;  /* 0x000000021808723c */ /* 0x010fde0000001808 */
[----:B------:R-:W-:-:S04]  /*82b50*/  NOP ;  /* 0x0000000000007918 */ /* 0x000fc80000000000 */
[----:B------:R0:W-:Y:S04]  /*82b60*/  STL.64 [R1+0x90], R8 ;  /* 0x0000900801007387 */ /* 0x0001e80000100a00 */
[----:B------:R1:W-:Y:S04]  /*82b70*/  STL.64 [R1+0x98], R10 ;  /* 0x0000980a01007387 */ /* 0x0003e80000100a00 */
[----:B0-----:R-:W2:Y:S04]  /*82b80*/  LDL.LU R9, [R1+0x138] ;  /* 0x0001380001097983 */ /* 0x001ea80000300800 */
[----:B-1----:R-:W4:Y:S04]  /*82b90*/  LDL.LU R10, [R1+0x13c] ;  /* 0x00013c00010a7983 */ /* 0x002f280000300800 */
[----:B------:R-:W5:Y:S01]  /*82ba0*/  LDL.LU R11, [R1+0x118] ;  /* 0x00011800010b7983 */ /* 0x000f620000300800 */
[----:B---3--:R-:W-:-:S02]  /*82bb0*/  F2FP.F16.E4M3.UNPACK_B R4, R4.H1 ;  /* 0x00000004ff04723e */ /* 0x008fc400030006ff */
[----:B------:R-:W-:Y:S01]  /*82bc0*/  F2FP.F16.E4M3.UNPACK_B R5, R5.H1 ;  /* 0x00000005ff05723e */ /* 0x000fe200030006ff */
[----:B------:R-:W-:-:S06]  /*82bd0*/  USHF.L.U32 UR12, UR16, 0x8, URZ ;  /* 0x00000008100c7899 */ /* 0x000fcc00080006ff */
[----:B------:R-:W-:Y:S02]  /*82be0*/  IADD3 R7, P1, PT, R7, UR12, RZ ;  /* 0x0000000c07077c10 */ /* 0x000fe4000ff3e0ff */
[----:B--2---:R-:W-:Y:S02]  /*82bf0*/  F2FP.F16.E4M3.UNPACK_B R2, R9.H1 ;  /* 0x00000009ff02723e */ /* 0x004fe400030006ff */
[----:B----4-:R-:W-:-:S07]  /*82c00*/  F2FP.F16.E4M3.UNPACK_B R3, R10.H1 ;  /* 0x0000000aff03723e */ /* 0x010fce00030006ff */
[----:B------:R-:W-:Y:S01]  /*82c10*/  HMMA.16816.F32 R12, R24, R2, R12 ;  /* 0x00000002180c723c */ /* 0x000fe2000000180c */
[----:B-----5:R-:W-:-:S07]  /*82c20*/  F2FP.F16.E4M3.UNPACK_B R2, R11.H1 ;  /* 0x0000000bff02723e */ /* 0x020fce00030006ff */
[----:B------:R-:W-:Y:S01]  /*82c30*/  HMMA.16816.F32 R8, R24, R4, R16 ;  /* 0x000000041808723c */ /* 0x000fe20000001810 */
[----:B------:R-:W-:-:S10]  /*82c40*/  F2FP.F16.E4M3.UNPACK_B R3, R6.H1 ;  /* 0x00000006ff03723e */ /* 0x000fd400030006ff */
[----:B------:R-:W-:Y:S04]  /*82c50*/  STL.64 [R1+0xa0], R12 ;  /* 0x0000a00c01007387 */ /* 0x000fe80000100a00 */
[----:B------:R-:W-:Y:S04]  /*82c60*/  STL.64 [R1+0xa8], R14 ;  /* 0x0000a80e01007387 */ /* 0x000fe80000100a00 */
[----:B------:R-:W-:Y:S04]  /*82c70*/  STL.64 [R1+0x80], R8 ;  /* 0x0000800801007387 */ /* 0x000fe80000100a00 */
[----:B------:R0:W-:Y:S02]  /*82c80*/  STL.64 [R1+0x88], R10 ;  /* 0x0000880a01007387 */ /* 0x0001e40000100a00 */
[----:B0-----:R-:W-:-:S15]  /*82c90*/  HMMA.16816.F32 R8, R24, R2, R20 ;  /* 0x000000021808723c */ /* 0x001fde0000001814 */
[----:B------:R-:W-:-:S04]  /*82ca0*/  NOP ;  /* 0x0000000000007918 */ /* 0x000fc80000000000 */
[----:B------:R-:W-:Y:S04]  /*82cb0*/  STL.64 [R1+0x5e0], R8 ;  /* 0x0005e00801007387 */ /* 0x000fe80000100a00 */
[----:B------:R-:W-:Y:S04]  /*82cc0*/  STL.64 [R1+0x5e8], R10 ;  /* 0x0005e80a01007387 */ /* 0x000fe80000100a00 */
[----:B------:R-:W-:Y:S04]  /*82cd0*/  STL [R1+0x2f98], R7 ;  /* 0x002f980701007387 */ /* 0x000fe80000100800 */
[----:B------:R-:W2:Y:S01]  /*82ce0*/  LDL.LU R24, [R1+0x32e0] ;  /* 0x0032e00001187983 */ /* 0x000ea20000300800 */
[----:B------:R-:W-:-:S02]  /*82cf0*/  IADD3 R29, P3, PT, R29, UR12, RZ ;  /* 0x0000000c1d1d7c10 */ /* 0x000fc4000ff7e0ff */
[----:B------:R-:W-:-:S03]  /*82d00*/  IADD3 R28, P4, PT, R28, UR12, RZ ;  /* 0x0000000c1c1c7c10 */ /* 0x000fc6000ff9e0ff */
[----:B------:R-:W-:Y:S01]  /*82d10*/  STL [R1+0x2f90], R29 ;  /* 0x002f901d01007387 */ /* 0x000fe20000100800 */
[----:B------:R-:W-:-:S03]  /*82d20*/  USHF.L.U32 UR7, UR11, 0x8, URZ ;  /* 0x000000080b077899 */ /* 0x000fc600080006ff */
[----:B--2---:R0:W-:Y:S04]  /*82d30*/  STL [R1+0x35c4], R24 ;  /* 0x0035c41801007387 */ /* 0x0041e80000100800 */
[----:B------:R-:W-:Y:S04]  /*82d40*/  STL [R1+0x2f88], R28 ;  /* 0x002f881c01007387 */ /* 0x000fe80000100800 */
[----:B0-----:R-:W2:Y:S01]  /*82d50*/  LDL.LU R24, [R1+0x32a0] ;  /* 0x0032a00001187983 */ /* 0x001ea20000300800 */
[----:B------:R-:W-:-:S05]  /*82d60*/  IADD3 R0, P2, PT, R0, UR7, RZ ;  /* 0x0000000700007c10 */ /* 0x000fca000ff5e0ff */
[----:B------:R-:W-:Y:S04]  /*82d70*/  STL [R1+0x3288], R0 ;  /* 0x0032880001007387 */ /* 0x000fe80000100800 */
[----:B--2---:R0:W-:Y:S04]  /*82d80*/  STL [R1+0x35c8], R24 ;  /* 0x0035c81801007387 */ /* 0x0041e80000100800 */
[----:B0-----:R-:W2:Y:S04]  /*82d90*/  LDL.LU R24, [R1+0x2f80] ;  /* 0x002f800001187983 */ /* 0x001ea80000300800 */
        /* <DEDUP_REMOVED lines=28> */
[----:B--2---:R-:W-:-:S05]  /*82f60*/  IADD3 R24, P5, PT, R24, UR12, RZ ;  /* 0x0000000c18187c10 */ /* 0x004fca000ffbe0ff */
[----:B------:R0:W-:Y:S04]  /*82f70*/  STL [R1+0x2f80], R24 ;  /* 0x002f801801007387 */ /* 0x0001e80000100800 */
[----:B0-----:R-:W2:Y:S01]  /*82f80*/  LDL.LU R24, [R1+0x35c8] ;  /* 0x0035c80001187983 */ /* 0x001ea20000300800 */
[----:B------:R-:W-:Y:S01]  /*82f90*/  UIADD3 UR5, UPT, UPT, UR10, 0xff, URZ ;  /* 0x000000ff0a057890 */ /* 0x000fe2000fffe0ff */
[----:B--2---:R-:W-:-:S05]  /*82fa0*/  IADD3 R24, P0, PT, R24, UR7, RZ ;  /* 0x0000000718187c10 */ /* 0x004fca000ff1e0ff */
[----:B------:R0:W-:Y:S04]  /*82fb0*/  STL [R1+0x32a0], R24 ;  /* 0x0032a01801007387 */ /* 0x0001e80000100800 */
[----:B0-----:R-:W2:Y:S01]  /*82fc0*/  LDL.LU R24, [R1+0x35c4] ;  /* 0x0035c40001187983 */ /* 0x001ea20000300800 */
[----:B------:R-:W-:-:S04]  /*82fd0*/  USHF.R.S32.HI UR6, URZ, 0x1f, UR5 ;  /* 0x0000001fff067899 */ /* 0x000fc80008011405 */
[----:B------:R-:W-:Y:S02]  /*82fe0*/  ULEA.HI UR6, UR6, UR5, URZ, 0x8 ;  /* 0x0000000506067291 */ /* 0x000fe4000f8f40ff */
[----:B------:R-:W-:Y:S02]  /*82ff0*/  USHF.R.S32.HI UR5, URZ, 0x1f, UR7 ;  /* 0x0000001fff057899 */ /* 0x000fe40008011407 */
[----:B------:R-:W-:-:S04]  /*83000*/  USHF.R.S32.HI UR13, URZ, 0x1f, UR12 ;  /* 0x0000001fff0d7899 */ /* 0x000fc8000801140c */
[----:B---3--:R-:W-:Y:S02]  /*83010*/  IADD3.X R25, PT, PT, R25, UR5, RZ, P2, !PT ;  /* 0x0000000519197c10 */ /* 0x008fe400097fe4ff */
[----:B----4-:R-:W-:Y:S02]  /*83020*/  IADD3 R26, P2, PT, R26, UR7, RZ ;  /* 0x000000071a1a7c10 */ /* 0x010fe4000ff5e0ff */
[----:B-----5:R-:W-:Y:S02]  /*83030*/  IADD3.X R27, PT, PT, R27, UR5, RZ, P0, !PT ;  /* 0x000000051b1b7c10 */ /* 0x020fe400087fe4ff */
[----:B------:R-:W-:Y:S02]  /*83040*/  IADD3 R2, P0, PT, R2, UR7, RZ ;  /* 0x0000000702027c10 */ /* 0x000fe4000ff1e0ff */
[----:B------:R-:W-:Y:S02]  /*83050*/  IADD3.X R21, PT, PT, R21, UR5, RZ, P2, !PT ;  /* 0x0000000515157c10 */ /* 0x000fe400097fe4ff */
[----:B------:R-:W-:-:S02]  /*83060*/  IADD3 R22, P2, PT, R22, UR12, RZ ;  /* 0x0000000c16167c10 */ /* 0x000fc4000ff5e0ff */
[----:B------:R-:W-:Y:S02]  /*83070*/  IADD3.X R23, PT, PT, R23, UR5, RZ, P0, !PT ;  /* 0x0000000517177c10 */ /* 0x000fe400087fe4ff */
[----:B------:R-:W-:Y:S02]  /*83080*/  IADD3 R4, P0, PT, R4, UR12, RZ ;  /* 0x0000000c04047c10 */ /* 0x000fe4000ff1e0ff */
[----:B------:R-:W-:Y:S02]  /*83090*/  IADD3.X R5, PT, PT, R5, UR13, RZ, P1, !PT ;  /* 0x0000000d05057c10 */ /* 0x000fe40008ffe4ff */
        /* <DEDUP_REMOVED lines=14> */
[----:B--2---:R-:W-:-:S04]  /*83180*/  IADD3 R24, P6, PT, R24, UR7, RZ ;  /* 0x0000000718187c10 */ /* 0x004fc8000ffde0ff */
[----:B------:R-:W-:Y:S01]  /*83190*/  IADD3.X R3, PT, PT, R3, UR5, RZ, P6, !PT ;  /* 0x0000000503037c10 */ /* 0x000fe2000b7fe4ff */
[----:B------:R0:W-:Y:S04]  /*831a0*/  STL [R1+0x32e0], R24 ;  /* 0x0032e01801007387 */ /* 0x0001e80000100800 */
[----:B------:R-:W-:Y:S01]  /*831b0*/  STL [R1+0x3278], R25 ;  /* 0x0032781901007387 */ /* 0x000fe20000100800 */
[----:B------:R-:W-:-:S03]  /*831c0*/  IADD3 R20, P6, PT, R20, UR12, RZ ;  /* 0x0000000c14147c10 */ /* 0x000fc6000ffde0ff */
        /* <DEDUP_REMOVED lines=24> */
[----:B0-----:R-:W2:Y:S01]  /*83350*/  LDL.LU R24, [R1+0x2f5c] ;  /* 0x002f5c0001187983 */ /* 0x001ea20000300800 */
[----:B------:R-:W-:-:S02]  /*83360*/  IADD3 R29, P4, PT, R29, UR12, RZ ;  /* 0x0000000c1d1d7c10 */ /* 0x000fc4000ff9e0ff */
[----:B------:R-:W-:-:S03]  /*83370*/  IADD3.X R28, PT, PT, R28, UR13, RZ, P6, !PT ;  /* 0x0000000d1c1c7c10 */ /* 0x000fc6000b7fe4ff */
[----:B------:R-:W-:Y:S04]  /*83380*/  STL [R1+0x2f20], R29 ;  /* 0x002f201d01007387 */ /* 0x000fe80000100800 */
        /* <DEDUP_REMOVED lines=35> */
[----:B--2---:R-:W-:-:S05]  /*835c0*/  IADD3.X R24, PT, PT, R24, UR13, RZ, P5, !PT ;  /* 0x0000000d18187c10 */ /* 0x004fca000affe4ff */
[----:B------:R0:W-:Y:S04]  /*835d0*/  STL [R1+0x2f64], R24 ;  /* 0x002f641801007387 */ /* 0x0001e80000100800 */
[----:B0-----:R-:W2:Y:S02]  /*835e0*/  LDL.LU R24, [R1+0x35c0] ;  /* 0x0035c00001187983 */ /* 0x001ea40000300800 */
[----:B--2---:R-:W-:-:S05]  /*835f0*/  IADD3 R24, P5, PT, R24, UR12, RZ ;  /* 0x0000000c18187c10 */ /* 0x004fca000ffbe0ff */
[----:B------:R0:W-:Y:S04]  /*83600*/  STL [R1+0x2f10], R24 ;  /* 0x002f101801007387 */ /* 0x0001e80000100800 */
[----:B0-----:R-:W2:Y:S01]  /*83610*/  LDL.LU R24, [R1+0x35bc] ;  /* 0x0035bc0001187983 */ /* 0x001ea20000300800 */
[----:B----4-:R-:W-:Y:S02]  /*83620*/  IADD3.X R26, PT, PT, R26, UR13, RZ, P6, !PT ;  /* 0x0000000d1a1a7c10 */ /* 0x010fe4000b7fe4ff */
[----:B-----5:R-:W-:Y:S02]  /*83630*/  IADD3 R27, P6, PT, R27, UR12, RZ ;  /* 0x0000000c1b1b7c10 */ /* 0x020fe4000ffde0ff */
[----:B---3--:R-:W-:Y:S02]  /*83640*/  IADD3.X R2, PT, PT, R2, UR13, RZ, P2, !PT ;  /* 0x0000000d02027c10 */ /* 0x008fe400097fe4ff */
        /* <DEDUP_REMOVED lines=19> */
[----:B--2---:R-:W-:Y:S02]  /*83780*/  IADD3.X R24, PT, PT, R24, UR13, RZ, P0, !PT ;  /* 0x0000000d18187c10 */ /* 0x004fe400087fe4ff */
[----:B------:R-:W-:-:S03]  /*83790*/  IADD3 R25, P0, PT, R25, UR12, RZ ;  /* 0x0000000c19197c10 */ /* 0x000fc6000ff1e0ff */
[----:B------:R0:W-:Y:S04]  /*837a0*/  STL [R1+0x2f5c], R24 ;  /* 0x002f5c1801007387 */ /* 0x0001e80000100800 */
[----:B------:R-:W-:Y:S01]  /*837b0*/  STL [R1+0x2f48], R25 ;  /* 0x002f481901007387 */ /* 0x000fe20000100800 */
[----:B------:R-:W-:-:S03]  /*837c0*/  IADD3.X R20, PT, PT, R20, UR13, RZ, P0, !PT ;  /* 0x0000000d14147c10 */ /* 0x000fc600087fe4ff */
        /* <DEDUP_REMOVED lines=26> */
[----:B------:R-:W-:-:S02]  /*83970*/  IADD3.X R29, PT, PT, R29, UR13, RZ, P5, !PT ;  /* 0x0000000d1d1d7c10 */ /* 0x000fc4000affe4ff */
[----:B------:R-:W-:-:S03]  /*83980*/  IADD3 R28, P5, PT, R28, UR12, RZ ;  /* 0x0000000c1c1c7c10 */ /* 0x000fc6000ffbe0ff */
[----:B------:R-:W-:Y:S04]  /*83990*/  STL [R1+0x2ef4], R29 ;  /* 0x002ef41d01007387 */ /* 0x000fe80000100800 */
[----:B--2---:R0:W-:Y:S04]  /*839a0*/  STL [R1+0x35b4], R24 ;  /* 0x0035b41801007387 */ /* 0x0041e80000100800 */
[----:B------:R-:W-:Y:S04]  /*839b0*/  STL [R1+0x2ec0], R28 ;  /* 0x002ec01c01007387 */ /* 0x000fe80000100800 */
[----:B0-----:R-:W2:Y:S01]  /*839c0*/  LDL.LU R24, [R1+0x2f9c] ;  /* 0x002f9c0001187983 */ /* 0x001ea20000300800 */
[----:B------:R-:W-:-:S05]  /*839d0*/  IADD3.X R0, PT, PT, R0, UR13, RZ, P0, !PT ;  /* 0x0000000d00007c10 */ /* 0x000fca00087fe4ff */
        /* <DEDUP_REMOVED lines=33> */
[----:B0-----:R-:W2:Y:S02]  /*83bf0*/  LDL.LU R24, [R1+0x35b8] ;  /* 0x0035b80001187983 */ /* 0x001ea40000300800 */
[----:B--2---:R-:W-:-:S05]  /*83c00*/  IADD3.X R24, PT, PT, R24, UR13, RZ, P6, !PT ;  /* 0x0000000d18187c10 */ /* 0x004fca000b7fe4ff */
[----:B------:R0:W-:Y:S04]  /*83c10*/  STL [R1+0x2f9c], R24 ;  /* 0x002f9c1801007387 */ /* 0x0001e80000100800 */
[----:B0-----:R-:W2:Y:S01]  /*83c20*/  LDL.LU R24, [R1+0x35b4] ;  /* 0x0035b40001187983 */ /* 0x001ea20000300800 */
[----:B---3--:R-:W-:Y:S02]  /*83c30*/  IADD3.X R25, PT, PT, R25, UR13, RZ, P2, !PT ;  /* 0x0000000d19197c10 */ /* 0x008fe400097fe4ff */
[----:B----4-:R-:W-:Y:S02]  /*83c40*/  IADD3 R26, P2, PT, R26, UR12, RZ ;  /* 0x0000000c1a1a7c10 */ /* 0x010fe4000ff5e0ff */
[----:B-----5:R-:W-:Y:S02]  /*83c50*/  IADD3.X R27, PT, PT, R27, UR13, RZ, P0, !PT ;  /* 0x0000000d1b1b7c10 */ /* 0x020fe400087fe4ff */
        /* <DEDUP_REMOVED lines=20> */
[----:B--2---:R-:W-:-:S05]  /*83da0*/  IADD3 R24, P6, PT, R24, UR12, RZ ;  /* 0x0000000c18187c10 */ /* 0x004fca000ffde0ff */
[----:B------:R0:W-:Y:S04]  /*83db0*/  STL [R1+0x2eb0], R24 ;  /* 0x002eb01801007387 */ /* 0x0001e80000100800 */
        /* <DEDUP_REMOVED lines=6183> */
[----:B---3--:R-:W-:Y:S02]  /*9c030*/  IADD3 R25, P3, PT, R25, UR7, RZ ;  /* 0x0000000719197c10 */ /* 0x008fe4000ff7e0ff */
[----:B----4-:R-:W-:Y:S02]  /*9c040*/  IADD3.X R26, PT, PT, R26, UR13, RZ, P5, !PT ;  /* 0x0000000d1a1a7c10 */ /* 0x010fe4000affe4ff */
        /* <DEDUP_REMOVED lines=19> */
[----:B-----5:R-:W-:-:S03]  /*9c180*/  IADD3 R27, P4, PT, R27, UR7, RZ ;  /* 0x000000071b1b7c10 */ /* 0x020fc6000ff9e0ff */
[----:B------:R0:W-:Y:S04]  /*9c190*/  STL [R1+0x31cc], R24 ;  /* 0x0031cc1801007387 */ /* 0x0001e80000100800 */
        /* <DEDUP_REMOVED lines=90> */
[----:B------:R-:W-:Y:S02]  /*9c740*/  IADD3 R9, P6, PT, R9, UR7, RZ ;  /* 0x0000000709097c10 */ /* 0x000fe4000ffde0ff */
[----:B------:R-:W-:Y:S02]  /*9c750*/  IADD3.X R10, PT, PT, R10, UR13, RZ, P2, !PT ;  /* 0x0000000d0a0a7c10 */ /* 0x000fe400097fe4ff */
[----:B------:R-:W-:Y:S02]  /*9c760*/  IADD3.X R11, PT, PT, R11, UR5, RZ, P4, !PT ;  /* 0x000000050b0b7c10 */ /* 0x000fe4000a7fe4ff */
[----:B------:R-:W-:Y:S02]  /*9c770*/  IADD3.X R6, PT, PT, R6, UR5, RZ, P5, !PT ;  /* 0x0000000506067c10 */ /* 0x000fe4000affe4ff */
[----:B------:R-:W-:Y:S02]  /*9c780*/  IADD3.X R7, PT, PT, R7, UR5, RZ, P0, !PT ;  /* 0x0000000507077c10 */ /* 0x000fe400087fe4ff */
[----:B------:R-:W-:-:S02]  /*9c790*/  IADD3.X R0, PT, PT, R0, UR5, RZ, P6, !PT ;  /* 0x0000000500007c10 */ /* 0x000fc4000b7fe4ff */
[----:B------:R-:W-:Y:S01]  /*9c7a0*/  IADD3.X R29, PT, PT, R29, UR5, RZ, P1, !PT ;  /* 0x000000051d1d7c10 */ /* 0x000fe20008ffe4ff */
[----:B------:R-:W-:Y:S02]  /*9c7b0*/  UIADD3 UR4, UPT, UPT, UR4, 0x1, URZ ;  /* 0x0000000104047890 */ /* 0x000fe4000fffe0ff */
[----:B------:R-:W-:-:S04]  /*9c7c0*/  USHF.R.S32.HI UR6, URZ, 0x8, UR6 ;  /* 0x00000008ff067899 */ /* 0x000fc80008011406 */
[----:B------:R-:W-:Y:S01]  /*9c7d0*/  UISETP.NE.U32.AND UP0, UPT, UR4, UR6, UPT ;  /* 0x000000060400728c */ /* 0x000fe2000bf05070 */
[----:B--2---:R-:W-:-:S05]  /*9c7e0*/  IADD3 R24, P3, PT, R24, UR7, RZ ;  /* 0x0000000718187c10 */ /* 0x004fca000ff7e0ff */
[----:B------:R1:W-:Y:S04]  /*9c7f0*/  STL [R1+0x32e8], R24 ;  /* 0x0032e81801007387 */ /* 0x0003e80000100800 */
[----:B------:R1:W-:Y:S04]  /*9c800*/  STL [R1+0x329c], R25 ;  /* 0x00329c1901007387 */ /* 0x0003e80000100800 */
[----:B------:R1:W-:Y:S04]  /*9c810*/  STL [R1+0x32f0], R26 ;  /* 0x0032f01a01007387 */ /* 0x0003e80000100800 */
[----:B------:R1:W-:Y:S04]  /*9c820*/  STL [R1+0x32a4], R27 ;  /* 0x0032a41b01007387 */ /* 0x0003e80000100800 */
[----:B------:R1:W-:Y:S01]  /*9c830*/  STL [R1+0x32f8], R2 ;  /* 0x0032f80201007387 */ /* 0x0003e20000100800 */
[----:B------:R-:W-:-:S03]  /*9c840*/  IADD3.X R23, PT, PT, R23, UR5, RZ, P3, !PT ;  /* 0x0000000517177c10 */ /* 0x000fc60009ffe4ff */
[----:B------:R1:W-:Y:S01]  /*9c850*/  STL [R1+0x32ac], R3 ;  /* 0x0032ac0301007387 */ /* 0x0003e20000100800 */
[----:B------:R-:W-:-:S03]  /*9c860*/  IADD3 R4, P3, PT, R4, UR7, RZ ;  /* 0x0000000704047c10 */ /* 0x000fc6000ff7e0ff */
[----:B------:R1:W-:Y:S04]  /*9c870*/  STL [R1+0x3308], R20 ;  /* 0x0033081401007387 */ /* 0x0003e80000100800 */
[----:B------:R1:W-:Y:S04]  /*9c880*/  STL [R1+0x32b4], R21 ;  /* 0x0032b41501007387 */ /* 0x0003e80000100800 */
[----:B------:R1:W-:Y:S04]  /*9c890*/  STL [R1+0x3304], R22 ;  /* 0x0033041601007387 */ /* 0x0003e80000100800 */
[----:B------:R1:W-:Y:S04]  /*9c8a0*/  STL [R1+0x32bc], R23 ;  /* 0x0032bc1701007387 */ /* 0x0003e80000100800 */
        /* <DEDUP_REMOVED lines=17> */
[----:B------:R1:W-:Y:S04]  /*9c9c0*/  STL [R1+0x32fc], R6 ;  /* 0x0032fc0601007387 */ /* 0x0003e80000100800 */
[----:B------:R1:W-:Y:S04]  /*9c9d0*/  STL [R1+0x330c], R7 ;  /* 0x00330c0701007387 */ /* 0x0003e80000100800 */
[----:B------:R1:W-:Y:S04]  /*9c9e0*/  STL [R1+0x3324], R0 ;  /* 0x0033240001007387 */ /* 0x0003e80000100800 */
[----:B------:R1:W-:Y:S04]  /*9c9f0*/  STL [R1+0x3314], R29 ;  /* 0x0033141d01007387 */ /* 0x0003e80000100800 */
[----:B------:R1:W-:Y:S01]  /*9ca00*/  STL [R1+0x331c], R28 ;  /* 0x00331c1c01007387 */ /* 0x0003e20000100800 */
[----:B------:R-:W-:Y:S05]  /*9ca10*/  BRA.U UP0, `(.L_x_1) ;  /* 0xfffffa5500a87547 */ /* 0x000fea000b83ffff */
.L_x_0:
[----:B-1-3--:R-:W2:Y:S01]  /*9ca20*/  LDL.LU R4, [R1+0x630] ;  /* 0x0006300001047983 */ /* 0x00aea20000300800 */
[----:B------:R-:W0:Y:S01]  /*9ca30*/  S2UR UR5, SR_CgaCtaId ;  /* 0x00000000000579c3 */ /* 0x000e220000008800 */
[----:B------:R-:W1:Y:S02]  /*9ca40*/  LDCU.128 UR12, c[0x0][0x390] ;  /* 0x00007200ff0c77ac */ /* 0x000e640008000c00 */
[----:B------:R-:W2:Y:S01]  /*9ca50*/  LDL.LU R3, [R1+0x634] ;  /* 0x0006340001037983 */ /* 0x000ea20000300800 */
[----:B------:R-:W3:Y:S03]  /*9ca60*/  LDCU UR6, c[0x0][0x3b4] ;  /* 0x00007680ff0677ac */ /* 0x000ee60008000800 */
[----:B------:R-:W4:Y:S04]  /*9ca70*/  LDL.LU R2, [R1+0x638] ;  /* 0x0006380001027983 */ /* 0x000f280000300800 */
[----:B------:R-:W4:Y:S04]  /*9ca80*/  LDL.LU R0, [R1+0x63c] ;  /* 0x00063c0001007983 */ /* 0x000f280000300800 */
[----:B------:R-:W-:Y:S01]  /*9ca90*/  STL [R1+0x33dc], R21 ;  /* 0x0033dc1501007387 */ /* 0x000fe20000100800 */
[----:B------:R-:W-:Y:S01]  /*9caa0*/  UMOV UR4, 0x400 ;  /* 0x0000040000047882 */ /* 0x000fe20000000000 */
[----:B------:R-:W-:Y:S01]  /*9cab0*/  BAR.SYNC.DEFER_BLOCKING 0x0 ;  /* 0x0000000000007b1d */ /* 0x000fe20000010000 */
[----:B--2---:R-:W-:-:S05]  /*9cac0*/  F2FP.SATFINITE.E4M3.F32.PACK_AB_MERGE_C R18, R3, R4, RZ ;  /* 0x000000040312723e */ /* 0x004fca00048070ff */
[----:B------:R-:W-:Y:S01]  /*9cad0*/  STL [R1+0x33e0], R18 ;  /* 0x0033e01201007387 */ /* 0x000fe20000100800 */
[----:B----4-:R-:W-:-:S03]  /*9cae0*/  F2FP.SATFINITE.E4M3.F32.PACK_AB_MERGE_C R29, R0, R2, RZ ;  /* 0x00000002001d723e */ /* 0x010fc600048070ff */
[----:B------:R-:W2:Y:S04]  /*9caf0*/  LDL.LU R23, [R1+0x624] ;  /* 0x0006240001177983 */ /* 0x000ea80000300800 */
[----:B------:R-:W4:Y:S04]  /*9cb00*/  LDL.LU R27, [R1+0x62c] ;  /* 0x00062c00011b7983 */ /* 0x000f280000300800 */
[----:B----4-:R4:W-:Y:S04]  /*9cb10*/  STL [R1+0x3454], R27 ;  /* 0x0034541b01007387 */ /* 0x0109e80000100800 */
[----:B----4-:R-:W2:Y:S04]  /*9cb20*/  LDL.LU R27, [R1+0x620] ;  /* 0x00062000011b7983 */ /* 0x010ea80000300800 */
[----:B------:R-:W4:Y:S04]  /*9cb30*/  LDL.LU R11, [R1+0x614] ;  /* 0x00061400010b7983 */ /* 0x000f280000300800 */
[----:B----4-:R4:W-:Y:S04]  /*9cb40*/  STL [R1+0x3450], R11 ;  /* 0x0034500b01007387 */ /* 0x0109e80000100800 */
[----:B----4-:R-:W4:Y:S04]  /*9cb50*/  LDL.LU R11, [R1+0x628] ;  /* 0x00062800010b7983 */ /* 0x010f280000300800 */
[----:B------:R-:W5:Y:S04]  /*9cb60*/  LDL.LU R26, [R1+0x61c] ;  /* 0x00061c00011a7983 */ /* 0x000f680000300800 */
[----:B-----5:R5:W-:Y:S04]  /*9cb70*/  STL [R1+0x344c], R26 ;  /* 0x00344c1a01007387 */ /* 0x020be80000100800 */
[----:B-----5:R-:W5:Y:S04]  /*9cb80*/  LDL.LU R26, [R1+0x610] ;  /* 0x00061000011a7983 */ /* 0x020f680000300800 */
[----:B------:R-:W2:Y:S04]  /*9cb90*/  LDL.LU R10, [R1+0x5a4] ;  /* 0x0005a400010a7983 */ /* 0x000ea80000300800 */
[----:B--2---:R2:W-:Y:S04]  /*9cba0*/  STL [R1+0x3438], R10 ;  /* 0x0034380a01007387 */ /* 0x0045e80000100800 */
[----:B--2---:R-:W2:Y:S04]  /*9cbb0*/  LDL.LU R10, [R1+0x5bc] ;  /* 0x0005bc00010a7983 */ /* 0x004ea80000300800 */
[----:B--2---:R2:W-:Y:S04]  /*9cbc0*/  STL [R1+0x3440], R10 ;  /* 0x0034400a01007387 */ /* 0x0045e80000100800 */
[----:B--2---:R-:W2:Y:S04]  /*9cbd0*/  LDL.LU R10, [R1+0x5b4] ;  /* 0x0005b400010a7983 */ /* 0x004ea80000300800 */
[----:B--2---:R2:W-:Y:S04]  /*9cbe0*/  STL [R1+0x3448], R10 ;  /* 0x0034480a01007387 */ /* 0x0045e80000100800 */
[----:B--2---:R-:W2:Y:S04]  /*9cbf0*/  LDL.LU R10, [R1+0x618] ;  /* 0x00061800010a7983 */ /* 0x004ea80000300800 */
        /* <DEDUP_REMOVED lines=59> */
[----:B------:R-:W2:Y:S01]  /*9cfb0*/  LDL.LU R18, [R1+0xa8] ;  /* 0x0000a80001127983 */ /* 0x000ea20000300800 */
[----:B------:R-:W-:-:S03]  /*9cfc0*/  F2FP.SATFINITE.E4M3.F32.PACK_AB_MERGE_C R23, R23, R27, RZ ;  /* 0x0000001b1717723e */ /* 0x000fc600048070ff */
[----:B--2---:R2:W-:Y:S04]  /*9cfd0*/  STL [R1+0x33e4], R18 ;  /* 0x0033e41201007387 */ /* 0x0045e80000100800 */
        /* <DEDUP_REMOVED lines=9> */
[----:B0-----:R-:W2:Y:S04]  /*9d070*/  LDL.LU R29, [R1+0x5d8] ;  /* 0x0005d800011d7983 */ /* 0x001ea80000300800 */
[----:B------:R-:W4:Y:S02]  /*9d080*/  LDL.LU R27, [R1+0x3454] ;  /* 0x00345400011b7983 */ /* 0x000f240000300800 */
[----:B----4-:R-:W-:-:S02]  /*9d090*/  F2FP.SATFINITE.E4M3.F32.PACK_AB_MERGE_C R27, R27, R11, RZ ;  /* 0x0000000b1b1b723e */ /* 0x010fc400048070ff */
[----:B------:R-:W5:Y:S02]  /*9d0a0*/  LDL.LU R11, [R1+0x3450] ;  /* 0x00345000010b7983 */ /* 0x000f640000300800 */
[----:B-----5:R-:W-:Y:S02]  /*9d0b0*/  F2FP.SATFINITE.E4M3.F32.PACK_AB_MERGE_C R11, R11, R26, RZ ;  /* 0x0000001a0b0b723e */ /* 0x020fe400048070ff */
[----:B------:R-:W4:Y:S02]  /*9d0c0*/  LDL.LU R26, [R1+0x344c] ;  /* 0x00344c00011a7983 */ /* 0x000f240000300800 */
[----:B----4-:R-:W-:Y:S02]  /*9d0d0*/  F2FP.SATFINITE.E4M3.F32.PACK_AB_MERGE_C R26, R26, R10, RZ ;  /* 0x0000000a1a1a723e */ /* 0x010fe400048070ff */
[----:B------:R-:W4:Y:S02]  /*9d0e0*/  LDL.LU R10, [R1+0x3448] ;  /* 0x00344800010a7983 */ /* 0x000f240000300800 */
[----:B----4-:R-:W-:-:S02]  /*9d0f0*/  F2FP.SATFINITE.E4M3.F32.PACK_AB_MERGE_C R10, R10, R25, RZ ;  /* 0x000000190a0a723e */ /* 0x010fc400048070ff */
[----:B------:R-:W4:Y:S04]  /*9d100*/  LDL.LU R25, [R1+0x3444] ;  /* 0x0034440001197983 */ /* 0x000f280000300800 */
[----:B------:R0:W-:Y:S04]  /*9d110*/  STL [R1+0x38], R10 ;  /* 0x0000380a01007387 */ /* 0x0001e80000100800 */
[----:B0-----:R-:W4:Y:S02]  /*9d120*/  LDL.LU R10, [R1+0x3440] ;  /* 0x00344000010a7983 */ /* 0x001f240000300800 */
[----:B----4-:R-:W-:-:S02]  /*9d130*/  F2FP.SATFINITE.E4M3.F32.PACK_AB_MERGE_C R10, R10, R25, RZ ;  /* 0x000000190a0a723e */ /* 0x010fc400048070ff */
[----:B------:R-:W4:Y:S04]  /*9d140*/  LDL.LU R25, [R1+0x343c] ;  /* 0x00343c0001197983 */ /* 0x000f280000300800 */
[----:B------:R0:W-:Y:S04]  /*9d150*/  STL [R1+0x3c], R10 ;  /* 0x00003c0a01007387 */ /* 0x0001e80000100800 */
[----:B0-----:R-:W4:Y:S02]  /*9d160*/  LDL.LU R10, [R1+0x3438] ;  /* 0x00343800010a7983 */ /* 0x001f240000300800 */
[----:B----4-:R-:W-:-:S02]  /*9d170*/  F2FP.SATFINITE.E4M3.F32.PACK_AB_MERGE_C R10, R10, R25, RZ ;  /* 0x000000190a0a723e */ /* 0x010fc400048070ff */
[----:B------:R-:W4:Y:S02]  /*9d180*/  LDL.LU R25, [R1+0x3434] ;  /* 0x0034340001197983 */ /* 0x000f240000300800 */
[----:B----4-:R-:W-:Y:S02]  /*9d190*/  F2FP.SATFINITE.E4M3.F32.PACK_AB_MERGE_C R25, R25, R9, RZ ;  /* 0x000000091919723e */ /* 0x010fe400048070ff */
[----:B------:R-:W4:Y:S02]  /*9d1a0*/  LDL.LU R9, [R1+0x3430] ;  /* 0x0034300001097983 */ /* 0x000f240000300800 */
[----:B----4-:R-:W-:Y:S02]  /*9d1b0*/  F2FP.SATFINITE.E4M3.F32.PACK_AB_MERGE_C R9, R9, R24, RZ ;  /* 0x000000180909723e */ /* 0x010fe400048070ff */
[----:B------:R-:W4:Y:S02]  /*9d1c0*/  LDL.LU R24, [R1+0x342c] ;  /* 0x00342c0001187983 */ /* 0x000f240000300800 */
[----:B----4-:R-:W-:-:S02]  /*9d1d0*/  F2FP.SATFINITE.E4M3.F32.PACK_AB_MERGE_C R24, R24, R7, RZ ;  /* 0x000000071818723e */ /* 0x010fc400048070ff */
[----:B------:R-:W4:Y:S02]  /*9d1e0*/  LDL.LU R7, [R1+0x3428] ;  /* 0x0034280001077983 */ /* 0x000f240000300800 */
[----:B----4-:R-:W-:Y:S02]  /*9d1f0*/  F2FP.SATFINITE.E4M3.F32.PACK_AB_MERGE_C R7, R7, R0, RZ ;  /* 0x000000000707723e */ /* 0x010fe400048070ff */
[----:B------:R-:W4:Y:S02]  /*9d200*/  LDL.LU R0, [R1+0x3424] ;  /* 0x0034240001007983 */ /* 0x000f240000300800 */
[----:B----4-:R-:W-:Y:S02]  /*9d210*/  F2FP.SATFINITE.E4M3.F32.PACK_AB_MERGE_C R0, R0, R22, RZ ;  /* 0x000000160000723e */ /* 0x010fe400048070ff */
[----:B------:R-:W4:Y:S02]  /*9d220*/  LDL.LU R22, [R1+0x3420] ;  /* 0x0034200001167983 */ /* 0x000f240000300800 */
[----:B----4-:R-:W-:-:S02]  /*9d230*/  F2FP.SATFINITE.E4M3.F32.PACK_AB_MERGE_C R22, R22, R2, RZ ;  /* 0x000000021616723e */ /* 0x010fc400048070ff */
[----:B------:R-:W4:Y:S04]  /*9d240*/  LDL.LU R2, [R1+0x341c] ;  /* 0x00341c0001027983 */ /* 0x000f280000300800 */
[----:B------:R0:W-:Y:S04]  /*9d250*/  STL [R1+0x30], R22 ;  /* 0x0000301601007387 */ /* 0x0001e80000100800 */
[----:B0-----:R-:W2:Y:S01]  /*9d260*/  LDL.LU R22, [R1+0x3418] ;  /* 0x0034180001167983 */ /* 0x001ea20000300800 */
[----:B----4-:R-:W-:Y:S02]  /*9d270*/  F2FP.SATFINITE.E4M3.F32.PACK_AB_MERGE_C R2, R2, R3, RZ ;  /* 0x000000030202723e */ /* 0x010fe400048070ff */
[----:B--2---:R-:W-:-:S02]  /*9d280*/  F2FP.SATFINITE.E4M3.F32.PACK_AB_MERGE_C R22, R22, R29, RZ ;  /* 0x0000001d1616723e */ /* 0x004fc400048070ff */
[----:B------:R-:W2:Y:S04]  /*9d290*/  LDL.LU R29, [R1+0x5e8] ;  /* 0x0005e800011d7983 */ /* 0x000ea80000300800 */
[----:B------:R0:W-:Y:S04]  /*9d2a0*/  STL [R1+0x34], R22 ;  /* 0x0000341601007387 */ /* 0x0001e80000100800 */
[----:B0-----:R-:W2:Y:S04]  /*9d2b0*/  LDL.LU R22, [R1+0x5ec] ;  /* 0x0005ec0001167983 */ /* 0x001ea80000300800 */
        /* <DEDUP_REMOVED lines=24> */
[----:B------:R-:W4:Y:S01]  /*9d440*/  LDL.LU R18, [R1+0x33e4] ;  /* 0x0033e40001127983 */ /* 0x000f220000300800 */
[----:B------:R-:W-:Y:S02]  /*9d450*/  F2FP.SATFINITE.E4M3.F32.PACK_AB_MERGE_C R16, R16, R21, RZ ;  /* 0x000000151010723e */ /* 0x000fe400048070ff */
[----:B------:R-:W-:-:S02]  /*9d460*/  F2FP.SATFINITE.E4M3.F32.PACK_AB_MERGE_C R19, R19, R20, RZ ;  /* 0x000000141313723e */ /* 0x000fc400048070ff */
[----:B----4-:R-:W-:Y:S02]  /*9d470*/  F2FP.SATFINITE.E4M3.F32.PACK_AB_MERGE_C R15, R15, R18, RZ ;  /* 0x000000120f0f723e */ /* 0x010fe400048070ff */
[----:B------:R-:W4:Y:S04]  /*9d480*/  LDL.LU R18, [R1+0x33e0] ;  /* 0x0033e00001127983 */ /* 0x000f280000300800 */
[----:B------:R-:W5:Y:S01]  /*9d490*/  LDL.LU R21, [R1+0x33dc] ;  /* 0x0033dc0001157983 */ /* 0x000f620000300800 */
[----:B------:R-:W-:Y:S02]  /*9d4a0*/  F2FP.SATFINITE.E4M3.F32.PACK_AB_MERGE_C R17, R17, R28, RZ ;  /* 0x0000001c1111723e */ /* 0x000fe400048070ff */
[----:B--2---:R-:W-:Y:S01]  /*9d4b0*/  F2FP.SATFINITE.E4M3.F32.PACK_AB_MERGE_C R22, R22, R29, RZ ;  /* 0x0000001d1616723e */ /* 0x004fe200048070ff */
[----:B------:R0:W-:Y:S01]  /*9d4c0*/  STL [R1], R19 ;  /* 0x0000001301007387 */ /* 0x0001e20000100800 */
[----:B------:R-:W-:-:S02]  /*9d4d0*/  LOP3.LUT R23, R23, 0xffff, RZ, 0xc0, !PT ;  /* 0x0000ffff17177812 */ /* 0x000fc400078ec0ff */
[----:B------:R-:W-:Y:S02]  /*9d4e0*/  LOP3.LUT R11, R11, 0xffff, RZ, 0xc0, !PT ;  /* 0x0000ffff0b0b7812 */ /* 0x000fe400078ec0ff */
[----:B------:R-:W-:Y:S02]  /*9d4f0*/  LOP3.LUT R10, R10, 0xffff, RZ, 0xc0, !PT ;  /* 0x0000ffff0a0a7812 */ /* 0x000fe400078ec0ff */
[----:B------:R-:W-:Y:S02]  /*9d500*/  LOP3.LUT R9, R9, 0xffff, RZ, 0xc0, !PT ;  /* 0x0000ffff09097812 */ /* 0x000fe400078ec0ff */
[----:B------:R-:W-:Y:S02]  /*9d510*/  LOP3.LUT R7, R7, 0xffff, RZ, 0xc0, !PT ;  /* 0x0000ffff07077812 */ /* 0x000fe400078ec0ff */
[----:B0-----:R-:W-:Y:S02]  /*9d520*/  LOP3.LUT R19, R6, 0xffff, RZ, 0xc0, !PT ;  /* 0x0000ffff06137812 */ /* 0x001fe400078ec0ff */
[----:B------:R-:W-:-:S02]  /*9d530*/  LOP3.LUT R6, R4, 0xffff, RZ, 0xc0, !PT ;  /* 0x0000ffff04067812 */ /* 0x000fc400078ec0ff */
[----:B------:R-:W-:Y:S02]  /*9d540*/  PRMT R4, R19, 0x3340, R1 ;  /* 0x0000334013047816 */ /* 0x000fe40000000001 */
[----:B----4-:R-:W-:Y:S02]  /*9d550*/  LOP3.LUT R28, R18, 0xffff, RZ, 0xc0, !PT ;  /* 0x0000ffff121c7812 */ /* 0x010fe400078ec0ff */
[----:B------:R-:W-:Y:S02]  /*9d560*/  LOP3.LUT R18, R2, 0xffff, RZ, 0xc0, !PT ;  /* 0x0000ffff02127812 */ /* 0x000fe400078ec0ff */
[----:B-----5:R-:W-:Y:S02]  /*9d570*/  PRMT R21, R11, 0x3340, R21 ;  /* 0x000033400b157816 */ /* 0x020fe40000000015 */
[----:B------:R-:W-:Y:S01]  /*9d580*/  PRMT R20, R28, 0x3340, R23 ;  /* 0x000033401c147816 */ /* 0x000fe20000000017 */
[----:B------:R0:W-:Y:S01]  /*9d590*/  STL [R1+0x8], R18 ;  /* 0x0000081201007387 */ /* 0x0001e20000100800 */
[----:B------:R-:W-:-:S03]  /*9d5a0*/  PRMT R2, R7, 0x3340, R1 ;  /* 0x0000334007027816 */ /* 0x000fc60000000001 */
[----:B------:R2:W-:Y:S04]  /*9d5b0*/  STL [R1+0x4], R19 ;  /* 0x0000041301007387 */ /* 0x0005e80000100800 */
[----:B------:R-:W4:Y:S01]  /*9d5c0*/  LDL.LU R29, [R1+0x33d8] ;  /* 0x0033d800011d7983 */ /* 0x000f220000300800 */
[----:B0-----:R-:W-:-:S03]  /*9d5d0*/  PRMT R18, R18, 0x3340, R6 ;  /* 0x0000334012127816 */ /* 0x001fc60000000006 */
[----:B------:R0:W-:Y:S01]  /*9d5e0*/  STL [R1+0x33d0], R22 ;  /* 0x0033d01601007387 */ /* 0x0001e20000100800 */
[----:B--2---:R-:W-:Y:S02]  /*9d5f0*/  PRMT R19, R10, 0x3340, R9 ;  /* 0x000033400a137816 */ /* 0x004fe40000000009 */
[----:B------:R-:W-:Y:S02]  /*9d600*/  PRMT R20, R20, 0x5410, R21 ;  /* 0x0000541014147816 */ /* 0x000fe40000000015 */
[----:B------:R-:W-:Y:S02]  /*9d610*/  PRMT R2, R19, 0x5410, R2 ;  /* 0x0000541013027816 */ /* 0x000fe40000000002 */
[----:B0-----:R-:W-:Y:S01]  /*9d620*/  PRMT R22, R18, 0x5410, R4 ;  /* 0x0000541012167816 */ /* 0x001fe20000000004 */
[----:B------:R-:W-:Y:S04]  /*9d630*/  STL [R1+0x28], R20 ;  /* 0x0000281401007387 */ /* 0x000fe80000100800 */
[----:B------:R-:W-:Y:S04]  /*9d640*/  STL [R1+0x33d4], R22 ;  /* 0x0033d41601007387 */ /* 0x000fe80000100800 */
[----:B------:R0:W-:Y:S02]  /*9d650*/  STL [R1+0x24], R2 ;  /* 0x0000240201007387 */ /* 0x0001e40000100800 */
[----:B0-----:R-:W0:Y:S01]  /*9d660*/  S2R R2, SR_TID.X ;  /* 0x0000000000027919 */ /* 0x001e220000002100 */
[----:B------:R-:W-:-:S02]  /*9d670*/  LOP3.LUT R12, R12, 0xffff, RZ, 0xc0, !PT ;  /* 0x0000ffff0c0c7812 */ /* 0x000fc400078ec0ff */
[----:B------:R-:W-:Y:S02]  /*9d680*/  LOP3.LUT R14, R14, 0xffff, RZ, 0xc0, !PT ;  /* 0x0000ffff0e0e7812 */ /* 0x000fe400078ec0ff */
[----:B------:R-:W-:Y:S02]  /*9d690*/  LOP3.LUT R16, R16, 0xffff, RZ, 0xc0, !PT ;  /* 0x0000ffff10107812 */ /* 0x000fe400078ec0ff */
[----:B------:R-:W-:Y:S02]  /*9d6a0*/  PRMT R19, R12, 0x3340, R14 ;  /* 0x000033400c137816 */ /* 0x000fe4000000000e */
[----:B------:R-:W-:Y:S02]  /*9d6b0*/  SHF.R.U32.HI R23, RZ, 0x8, R23 ;  /* 0x00000008ff177819 */ /* 0x000fe40000011617 */
[----:B------:R-:W-:Y:S01]  /*9d6c0*/  SHF.R.U32.HI R28, RZ, 0x8, R28 ;  /* 0x00000008ff1c7819 */ /* 0x000fe2000001161c */
[C---:B0-----:R-:W-:Y:S01]  /*9d6d0*/  IMAD.SHL.U32 R20, R2.reuse, 0x100, RZ ;  /* 0x0000010002147824 */ /* 0x041fe200078e00ff */
[C---:B------:R-:W-:Y:S01]  /*9d6e0*/  LOP3.LUT R22, R2.reuse, 0x60, RZ, 0xc0, !PT ;  /* 0x0000006002167812 */ /* 0x040fe200078ec0ff */
[----:B------:R-:W-:-:S03]  /*9d6f0*/  IMAD.SHL.U32 R21, R2, 0x4, RZ ;  /* 0x0000000402157824 */ /* 0x000fc600078e00ff */
[----:B------:R-:W-:Y:S02]  /*9d700*/  LOP3.LUT R20, R20, 0x1800, RZ, 0xc0, !PT ;  /* 0x0000180014147812 */ /* 0x000fe400078ec0ff */
[----:B------:R-:W-:Y:S02]  /*9d710*/  LOP3.LUT R21, R21, 0x70, RZ, 0xc0, !PT ;  /* 0x0000007015157812 */ /* 0x000fe400078ec0ff */
[----:B------:R-:W-:Y:S02]  /*9d720*/  SHF.R.U32.HI R11, RZ, 0x8, R11 ;  /* 0x00000008ff0b7819 */ /* 0x000fe4000001160b */
[----:B------:R-:W-:Y:S02]  /*9d730*/  LOP3.LUT R23, R23, 0xffff, RZ, 0xc0, !PT ;  /* 0x0000ffff17177812 */ /* 0x000fe400078ec0ff */
[----:B------:R-:W-:Y:S02]  /*9d740*/  LOP3.LUT R28, R28, 0xffff, RZ, 0xc0, !PT ;  /* 0x0000ffff1c1c7812 */ /* 0x000fe400078ec0ff */
[----:B----4-:R-:W-:-:S02]  /*9d750*/  LOP3.LUT R18, R29, 0xffff, RZ, 0xc0, !PT ;  /* 0x0000ffff1d127812 */ /* 0x010fc400078ec0ff */
[----:B------:R-:W-:Y:S02]  /*9d760*/  LOP3.LUT R29, R27, 0xffff, RZ, 0xc0, !PT ;  /* 0x0000ffff1b1d7812 */ /* 0x000fe400078ec0ff */
[----:B------:R-:W-:Y:S01]  /*9d770*/  LOP3.LUT R27, R26, 0xffff, RZ, 0xc0, !PT ;  /* 0x0000ffff1a1b7812 */ /* 0x000fe200078ec0ff */
[----:B------:R-:W-:Y:S01]  /*9d780*/  IMAD.SHL.U32 R26, R2, 0x20, RZ ;  /* 0x00000020021a7824 */ /* 0x000fe200078e00ff */
[--C-:B------:R-:W-:Y:S01]  /*9d790*/  PRMT R2, R16, 0x3340, R1.reuse ;  /* 0x0000334010027816 */ /* 0x100fe20000000001 */
[----:B------:R0:W-:Y:S01]  /*9d7a0*/  STL [R1+0xc], R18 ;  /* 0x00000c1201007387 */ /* 0x0001e20000100800 */
[----:B------:R-:W-:Y:S02]  /*9d7b0*/  PRMT R4, R27, 0x3340, R1 ;  /* 0x000033401b047816 */ /* 0x000fe40000000001 */
[----:B------:R-:W-:Y:S02]  /*9d7c0*/  PRMT R19, R19, 0x5410, R2 ;  /* 0x0000541013137816 */ /* 0x000fe40000000002 */
[----:B------:R-:W-:-:S02]  /*9d7d0*/  LOP3.LUT R2, R20, 0x60, R26, 0xf8, !PT ;  /* 0x0000006014027812 */ /* 0x000fc400078ef81a */
[----:B0-----:R-:W-:-:S04]  /*9d7e0*/  PRMT R18, R18, 0x3340, R29 ;  /* 0x0000334012127816 */ /* 0x001fc8000000001d */
[----:B------:R-:W-:Y:S01]  /*9d7f0*/  PRMT R20, R18, 0x5410, R4 ;  /* 0x0000541012147816 */ /* 0x000fe20000000004 */
[----:B------:R0:W-:Y:S01]  /*9d800*/  STL [R1+0x18], R19 ;  /* 0x0000181301007387 */ /* 0x0001e20000100800 */
[----:B------:R-:W-:Y:S02]  /*9d810*/  LOP3.LUT R18, R25, 0xffff, RZ, 0xc0, !PT ;  /* 0x0000ffff19127812 */ /* 0x000fe400078ec0ff */
[----:B------:R-:W-:Y:S01]  /*9d820*/  LOP3.LUT R4, R24, 0xffff, RZ, 0xc0, !PT ;  /* 0x0000ffff18047812 */ /* 0x000fe200078ec0ff */
[----:B------:R2:W-:Y:S03]  /*9d830*/  STL [R1+0x14], R20 ;  /* 0x0000141401007387 */ /* 0x0005e60000100800 */
[----:B------:R-:W-:Y:S01]  /*9d840*/  PRMT R26, R18, 0x3340, R4 ;  /* 0x00003340121a7816 */ /* 0x000fe20000000004 */
[----:B0-----:R-:W-:Y:S01]  /*9d850*/  IMAD R19, R22, 0x10, R21 ;  /* 0x0000001016137824 */ /* 0x001fe200078e0215 */
[----:B------:R-:W-:-:S02]  /*9d860*/  LOP3.LUT R21, R13, 0xffff, RZ, 0xc0, !PT ;  /* 0x0000ffff0d157812 */ /* 0x000fc400078ec0ff */
[----:B--2---:R-:W-:-:S04]  /*9d870*/  LOP3.LUT R20, R0, 0xffff, RZ, 0xc0, !PT ;  /* 0x0000ffff00147812 */ /* 0x004fc800078ec0ff */
[----:B------:R-:W-:Y:S02]  /*9d880*/  PRMT R13, R20, 0x3340, R1 ;  /* 0x00003340140d7816 */ /* 0x000fe40000000001 */
[----:B------:R-:W-:Y:S02]  /*9d890*/  LOP3.LUT R2, R2, R19, RZ, 0x3c, !PT ;  /* 0x0000001302027212 */ /* 0x000fe400078e3cff */
[----:B------:R-:W-:Y:S02]  /*9d8a0*/  PRMT R13, R26, 0x5410, R13 ;  /* 0x000054101a0d7816 */ /* 0x000fe4000000000d */
[----:B------:R-:W-:Y:S01]  /*9d8b0*/  LOP3.LUT R19, R11, 0xffff, RZ, 0xc0, !PT ;  /* 0x0000ffff0b137812 */ /* 0x000fe200078ec0ff */
[----:B------:R-:W2:Y:S01]  /*9d8c0*/  LDL.LU R26, [R1+0x4] ;  /* 0x00000400011a7983 */ /* 0x000ea20000300800 */
[----:B------:R-:W-:-:S03]  /*9d8d0*/  PRMT R11, R28, 0x3340, R23 ;  /* 0x000033401c0b7816 */ /* 0x000fc60000000017 */
[----:B------:R-:W4:Y:S04]  /*9d8e0*/  LDL.LU R23, [R1+0x8] ;  /* 0x0000080001177983 */ /* 0x000f280000300800 */
[----:B------:R-:W5:Y:S01]  /*9d8f0*/  LDL.LU R28, [R1+0xc] ;  /* 0x00000c00011c7983 */ /* 0x000f620000300800 */
[----:B------:R-:W-:Y:S02]  /*9d900*/  LOP3.LUT R22, R3, 0xffff, RZ, 0xc0, !PT ;  /* 0x0000ffff03167812 */ /* 0x000fe400078ec0ff */
[----:B------:R-:W-:Y:S02]  /*9d910*/  LOP3.LUT R5, R5, 0xffff, RZ, 0xc0, !PT ;  /* 0x0000ffff05057812 */ /* 0x000fe400078ec0ff */
[----:B------:R-:W-:Y:S02]  /*9d920*/  LOP3.LUT R8, R8, 0xffff, RZ, 0xc0, !PT ;  /* 0x0000ffff08087812 */ /* 0x000fe400078ec0ff */
[----:B------:R-:W-:-:S02]  /*9d930*/  LOP3.LUT R24, R15, 0xffff, RZ, 0xc0, !PT ;  /* 0x0000ffff0f187812 */ /* 0x000fc400078ec0ff */
[----:B------:R-:W-:Y:S02]  /*9d940*/  PRMT R25, R22, 0x3340, R5 ;  /* 0x0000334016197816 */ /* 0x000fe40000000005 */
[----:B------:R-:W-:Y:S02]  /*9d950*/  LOP3.LUT R17, R17, 0xffff, RZ, 0xc0, !PT ;  /* 0x0000ffff11117812 */ /* 0x000fe400078ec0ff */
[--C-:B------:R-:W-:Y:S02]  /*9d960*/  PRMT R3, R8, 0x3340, R1.reuse ;  /* 0x0000334008037816 */ /* 0x100fe40000000001 */
[----:B------:R-:W-:Y:S02]  /*9d970*/  PRMT R0, R21, 0x3340, R24 ;  /* 0x0000334015007816 */ /* 0x000fe40000000018 */
[----:B------:R-:W-:Y:S02]  /*9d980*/  PRMT R15, R17, 0x3340, R1 ;  /* 0x00003340110f7816 */ /* 0x000fe40000000001 */
[----:B------:R-:W-:-:S02]  /*9d990*/  PRMT R3, R25, 0x5410, R3 ;  /* 0x0000541019037816 */ /* 0x000fc40000000003 */
[----:B------:R-:W0:Y:S01]  /*9d9a0*/  S2R R25, SR_TID.X ;  /* 0x0000000000197919 */ /* 0x000e220000002100 */
[----:B------:R-:W-:Y:S02]  /*9d9b0*/  PRMT R15, R0, 0x5410, R15 ;  /* 0x00005410000f7816 */ /* 0x000fe4000000000f */
[----:B------:R-:W1:Y:S01]  /*9d9c0*/  S2R R0, SR_TID.X ;  /* 0x0000000000007919 */ /* 0x000e620000002100 */
[----:B------:R-:W-:Y:S02]  /*9d9d0*/  SHF.R.U32.HI R7, RZ, 0x8, R7 ;  /* 0x00000008ff077819 */ /* 0x000fe40000011607 */
[----:B------:R-:W-:Y:S02]  /*9d9e0*/  SHF.R.U32.HI R10, RZ, 0x8, R10 ;  /* 0x00000008ff0a7819 */ /* 0x000fe4000001160a */
[----:B------:R-:W-:Y:S02]  /*9d9f0*/  SHF.R.U32.HI R9, RZ, 0x8, R9 ;  /* 0x00000008ff097819 */ /* 0x000fe40000011609 */
[----:B------:R-:W-:-:S02]  /*9da00*/  LOP3.LUT R10, R10, 0xffff, RZ, 0xc0, !PT ;  /* 0x0000ffff0a0a7812 */ /* 0x000fc400078ec0ff */
[----:B------:R-:W-:Y:S02]  /*9da10*/  LOP3.LUT R9, R9, 0xffff, RZ, 0xc0, !PT ;  /* 0x0000ffff09097812 */ /* 0x000fe400078ec0ff */
[----:B------:R-:W-:Y:S02]  /*9da20*/  SHF.R.U32.HI R12, RZ, 0x8, R12 ;  /* 0x00000008ff0c7819 */ /* 0x000fe4000001160c */
[----:B------:R-:W-:Y:S01]  /*9da30*/  SHF.R.U32.HI R14, RZ, 0x8, R14 ;  /* 0x00000008ff0e7819 */ /* 0x000fe2000001160e */
[----:B0-----:R-:W-:Y:S02]  /*9da40*/  IMAD.SHL.U32 R25, R25, 0x400, RZ ;  /* 0x0000040019197824 */ /* 0x001fe400078e00ff */
[----:B-1----:R-:W-:-:S03]  /*9da50*/  IMAD.SHL.U32 R0, R0, 0x10, RZ ;  /* 0x0000001000007824 */ /* 0x002fc600078e00ff */
[----:B------:R-:W-:-:S04]  /*9da60*/  LOP3.LUT R25, R25, 0x1800, RZ, 0xc0, !PT ;  /* 0x0000180019197812 */ /* 0x000fc800078ec0ff */
[----:B------:R-:W-:Y:S02]  /*9da70*/  LOP3.LUT R0, R25, 0x1f0, R0, 0xf8, !PT ;  /* 0x000001f019007812 */ /* 0x000fe400078ef800 */
[----:B------:R-:W-:Y:S02]  /*9da80*/  LOP3.LUT R25, R7, 0xffff, RZ, 0xc0, !PT ;  /* 0x0000ffff07197812 */ /* 0x000fe400078ec0ff */
[----:B------:R-:W-:Y:S02]  /*9da90*/  PRMT R7, R19, 0x3340, R1 ;  /* 0x0000334013077816 */ /* 0x000fe40000000001 */
[----:B------:R-:W-:Y:S02]  /*9daa0*/  PRMT R10, R10, 0x3340, R9 ;  /* 0x000033400a0a7816 */ /* 0x000fe40000000009 */
[----:B------:R-:W-:Y:S02]  /*9dab0*/  PRMT R9, R25, 0x3340, R1 ;  /* 0x0000334019097816 */ /* 0x000fe40000000001 */
[----:B------:R-:W-:-:S02]  /*9dac0*/  LOP3.LUT R14, R14, 0xffff, RZ, 0xc0, !PT ;  /* 0x0000ffff0e0e7812 */ /* 0x000fc400078ec0ff */
[----:B------:R-:W-:Y:S02]  /*9dad0*/  LOP3.LUT R25, R12, 0xffff, RZ, 0xc0, !PT ;  /* 0x0000ffff0c197812 */ /* 0x000fe400078ec0ff */
[----:B------:R-:W-:Y:S02]  /*9dae0*/  SHF.R.U32.HI R18, RZ, 0x8, R18 ;  /* 0x00000008ff127819 */ /* 0x000fe40000011612 */
[----:B------:R-:W-:Y:S02]  /*9daf0*/  SHF.R.U32.HI R4, RZ, 0x8, R4 ;  /* 0x00000008ff047819 */ /* 0x000fe40000011604 */
[----:B------:R-:W-:Y:S02]  /*9db00*/  PRMT R14, R25, 0x3340, R14 ;  /* 0x00003340190e7816 */ /* 0x000fe4000000000e */
[----:B------:R-:W-:Y:S02]  /*9db10*/  SHF.R.U32.HI R25, RZ, 0x8, R29 ;  /* 0x00000008ff197819 */ /* 0x000fe4000001161d */
[----:B------:R-:W-:-:S02]  /*9db20*/  LOP3.LUT R4, R4, 0xffff, RZ, 0xc0, !PT ;  /* 0x0000ffff04047812 */ /* 0x000fc400078ec0ff */
[----:B------:R-:W-:Y:S02]  /*9db30*/  LOP3.LUT R18, R18, 0xffff, RZ, 0xc0, !PT ;  /* 0x0000ffff12127812 */ /* 0x000fe400078ec0ff */
[----:B------:R-:W-:Y:S02]  /*9db40*/  SHF.R.U32.HI R6, RZ, 0x8, R6 ;  /* 0x00000008ff067819 */ /* 0x000fe40000011606 */
[----:B------:R-:W-:Y:S02]  /*9db50*/  SHF.R.U32.HI R16, RZ, 0x8, R16 ;  /* 0x00000008ff107819 */ /* 0x000fe40000011610 */
[----:B------:R-:W-:Y:S02]  /*9db60*/  LOP3.LUT R25, R25, 0xffff, RZ, 0xc0, !PT ;  /* 0x0000ffff19197812 */ /* 0x000fe400078ec0ff */
[----:B------:R-:W-:Y:S02]  /*9db70*/  PRMT R4, R18, 0x3340, R4 ;  /* 0x0000334012047816 */ /* 0x000fe40000000004 */
[----:B------:R-:W-:-:S02]  /*9db80*/  LOP3.LUT R6, R6, 0xffff, RZ, 0xc0, !PT ;  /* 0x0000ffff06067812 */ /* 0x000fc400078ec0ff */
[----:B------:R-:W-:Y:S02]  /*9db90*/  SHF.R.U32.HI R18, RZ, 0x8, R22 ;  /* 0x00000008ff127819 */ /* 0x000fe40000011616 */
[----:B------:R-:W-:Y:S01]  /*9dba0*/  SHF.R.U32.HI R5, RZ, 0x8, R5 ;  /* 0x00000008ff057819 */ /* 0x000fe20000011605 */
[----:B------:R-:W3:Y:S01]  /*9dbb0*/  LDL.LU R22, [R1+0x33d4] ;  /* 0x0033d40001167983 */ /* 0x000ee20000300800 */
[----:B------:R-:W-:Y:S02]  /*9dbc0*/  SHF.R.U32.HI R21, RZ, 0x8, R21 ;  /* 0x00000008ff157819 */ /* 0x000fe40000011615 */
[----:B------:R-:W-:Y:S02]  /*9dbd0*/  SHF.R.U32.HI R24, RZ, 0x8, R24 ;  /* 0x00000008ff187819 */ /* 0x000fe40000011618 */
[----:B------:R-:W-:Y:S02]  /*9dbe0*/  LOP3.LUT R5, R5, 0xffff, RZ, 0xc0, !PT ;  /* 0x0000ffff05057812 */ /* 0x000fe400078ec0ff */
[----:B------:R-:W-:-:S02]  /*9dbf0*/  LOP3.LUT R18, R18, 0xffff, RZ, 0xc0, !PT ;  /* 0x0000ffff12127812 */ /* 0x000fc400078ec0ff */
[----:B------:R-:W-:Y:S02]  /*9dc00*/  LOP3.LUT R24, R24, 0xffff, RZ, 0xc0, !PT ;  /* 0x0000ffff18187812 */ /* 0x000fe400078ec0ff */
[----:B------:R-:W-:Y:S02]  /*9dc10*/  SHF.R.U32.HI R20, RZ, 0x8, R20 ;  /* 0x00000008ff147819 */ /* 0x000fe40000011614 */
[----:B------:R-:W-:Y:S02]  /*9dc20*/  PRMT R18, R18, 0x3340, R5 ;  /* 0x0000334012127816 */ /* 0x000fe40000000005 */
[----:B------:R-:W-:Y:S02]  /*9dc30*/  SHF.R.U32.HI R8, RZ, 0x8, R8 ;  /* 0x00000008ff087819 */ /* 0x000fe40000011608 */
[----:B------:R-:W-:Y:S02]  /*9dc40*/  PRMT R9, R10, 0x5410, R9 ;  /* 0x000054100a097816 */ /* 0x000fe40000000009 */
[----:B------:R-:W-:-:S02]  /*9dc50*/  LOP3.LUT R20, R20, 0xffff, RZ, 0xc0, !PT ;  /* 0x0000ffff14147812 */ /* 0x000fc400078ec0ff */
[----:B------:R-:W-:Y:S02]  /*9dc60*/  SHF.R.U32.HI R17, RZ, 0x8, R17 ;  /* 0x00000008ff117819 */ /* 0x000fe40000011611 */
[----:B------:R-:W-:Y:S02]  /*9dc70*/  PRMT R7, R11, 0x5410, R7 ;  /* 0x000054100b077816 */ /* 0x000fe40000000007 */
[----:B------:R-:W-:Y:S02]  /*9dc80*/  LOP3.LUT R8, R8, 0xffff, RZ, 0xc0, !PT ;  /* 0x0000ffff08087812 */ /* 0x000fe400078ec0ff */
[----:B------:R-:W-:Y:S02]  /*9dc90*/  PRMT R20, R20, 0x3340, R1 ;  /* 0x0000334014147816 */ /* 0x000fe40000000001 */
[----:B------:R-:W-:Y:S02]  /*9dca0*/  LOP3.LUT R17, R17, 0xffff, RZ, 0xc0, !PT ;  /* 0x0000ffff11117812 */ /* 0x000fe400078ec0ff */
[----:B----4-:R-:W-:-:S02]  /*9dcb0*/  SHF.R.U32.HI R19, RZ, 0x8, R23 ;  /* 0x00000008ff137819 */ /* 0x010fc40000011617 */
[----:B--2---:R-:W-:-:S04]  /*9dcc0*/  SHF.R.U32.HI R23, RZ, 0x8, R26 ;  /* 0x00000008ff177819 */ /* 0x004fc8000001161a */
[----:B------:R-:W-:-:S04]  /*9dcd0*/  LOP3.LUT R23, R23, 0xffff, RZ, 0xc0, !PT ;  /* 0x0000ffff17177812 */ /* 0x000fc800078ec0ff */
[----:B------:R-:W-:Y:S02]  /*9dce0*/  PRMT R12, R23, 0x3340, R1 ;  /* 0x00003340170c7816 */ /* 0x000fe40000000001 */
[----:B-----5:R-:W-:Y:S02]  /*9dcf0*/  SHF.R.U32.HI R23, RZ, 0x8, R28 ;  /* 0x00000008ff177819 */ /* 0x020fe4000001161c */
[----:B------:R-:W-:Y:S02]  /*9dd00*/  LOP3.LUT R19, R19, 0xffff, RZ, 0xc0, !PT ;  /* 0x0000ffff13137812 */ /* 0x000fe400078ec0ff */
[----:B------:R-:W-:Y:S02]  /*9dd10*/  LOP3.LUT R23, R23, 0xffff, RZ, 0xc0, !PT ;  /* 0x0000ffff17177812 */ /* 0x000fe400078ec0ff */
[----:B------:R-:W-:Y:S02]  /*9dd20*/  LOP3.LUT R26, R16, 0xffff, RZ, 0xc0, !PT ;  /* 0x0000ffff101a7812 */ /* 0x000fe400078ec0ff */
[----:B------:R-:W-:-:S02]  /*9dd30*/  PRMT R23, R23, 0x3340, R25 ;  /* 0x0000334017177816 */ /* 0x000fc40000000019 */
[----:B------:R-:W-:Y:S02]  /*9dd40*/  PRMT R16, R19, 0x3340, R6 ;  /* 0x0000334013107816 */ /* 0x000fe40000000006 */
[----:B------:R-:W-:Y:S02]  /*9dd50*/  LOP3.LUT R25, R21, 0xffff, RZ, 0xc0, !PT ;  /* 0x0000ffff15197812 */ /* 0x000fe400078ec0ff */
[----:B------:R-:W-:Y:S02]  /*9dd60*/  SHF.R.U32.HI R19, RZ, 0x8, R27 ;  /* 0x00000008ff137819 */ /* 0x000fe4000001161b */
[----:B------:R-:W2:Y:S01]  /*9dd70*/  LDL.LU R27, [R1+0x18] ;  /* 0x00001800011b7983 */ /* 0x000ea20000300800 */
[----:B------:R-:W-:-:S03]  /*9dd80*/  PRMT R6, R26, 0x3340, R1 ;  /* 0x000033401a067816 */ /* 0x000fc60000000001 */
[----:B------:R-:W4:Y:S01]  /*9dd90*/  LDL.LU R29, [R1+0x14] ;  /* 0x00001400011d7983 */ /* 0x000f220000300800 */
[----:B------:R-:W-:Y:S02]  /*9dda0*/  LOP3.LUT R19, R19, 0xffff, RZ, 0xc0, !PT ;  /* 0x0000ffff13137812 */ /* 0x000fe400078ec0ff */
[----:B------:R-:W-:Y:S01]  /*9ddb0*/  PRMT R5, R25, 0x3340, R24 ;  /* 0x0000334019057816 */ /* 0x000fe20000000018 */
[----:B------:R-:W5:Y:S01]  /*9ddc0*/  LDL.LU R26, [R1+0x34] ;  /* 0x00003400011a7983 */ /* 0x000f620000300800 */
[----:B------:R-:W-:-:S03]  /*9ddd0*/  PRMT R10, R16, 0x5410, R12 ;  /* 0x00005410100a7816 */ /* 0x000fc6000000000c */
[----:B------:R-:W2:Y:S01]  /*9dde0*/  LDL.LU R28, [R1+0x2c] ;  /* 0x00002c00011c7983 */ /* 0x000ea20000300800 */
[----:B------:R-:W-:-:S03]  /*9ddf0*/  PRMT R11, R14, 0x5410, R6 ;  /* 0x000054100e0b7816 */ /* 0x000fc60000000006 */
[----:B------:R-:W2:Y:S01]  /*9de00*/  LDL.LU R25, [R1] ;  /* 0x0000000001197983 */ /* 0x000ea20000300800 */
[----:B------:R-:W-:-:S03]  /*9de10*/  PRMT R19, R19, 0x3340, R1 ;  /* 0x0000334013137816 */ /* 0x000fc60000000001 */
[----:B------:R-:W2:Y:S04]  /*9de20*/  LDL.LU R24, [R1+0x3c] ;  /* 0x00003c0001187983 */ /* 0x000ea80000300800 */
[----:B------:R-:W2:Y:S04]  /*9de30*/  LDL.LU R12, [R1+0x30] ;  /* 0x00003000010c7983 */ /* 0x000ea80000300800 */
[----:B------:R-:W2:Y:S01]  /*9de40*/  LDL.LU R6, [R1+0x38] ;  /* 0x0000380001067983 */ /* 0x000ea20000300800 */
[----:B------:R-:W-:Y:S02]  /*9de50*/  PRMT R16, R23, 0x5410, R19 ;  /* 0x0000541017107816 */ /* 0x000fe40000000013 */
[--C-:B------:R-:W-:Y:S01]  /*9de60*/  PRMT R21, R8, 0x3340, R1.reuse ;  /* 0x0000334008157816 */ /* 0x100fe20000000001 */
[----:B------:R-:W3:Y:S01]  /*9de70*/  LDL.LU R14, [R1+0x24] ;  /* 0x00002400010e7983 */ /* 0x000ee20000300800 */
[----:B------:R-:W-:-:S03]  /*9de80*/  PRMT R8, R17, 0x3340, R1 ;  /* 0x0000334011087816 */ /* 0x000fc60000000001 */
[----:B------:R-:W3:Y:S01]  /*9de90*/  LDL.LU R23, [R1+0x1c] ;  /* 0x00001c0001177983 */ /* 0x000ee20000300800 */
[----:B------:R-:W-:-:S03]  /*9dea0*/  PRMT R17, R4, 0x5410, R20 ;  /* 0x0000541004117816 */ /* 0x000fc60000000014 */
[----:B------:R-:W4:Y:S01]  /*9deb0*/  LDL.LU R20, [R1+0x28] ;  /* 0x0000280001147983 */ /* 0x000f220000300800 */
[----:B------:R-:W-:Y:S02]  /*9dec0*/  PRMT R19, R5, 0x5410, R8 ;  /* 0x0000541005137816 */ /* 0x000fe40000000008 */
[----:B------:R-:W-:Y:S02]  /*9ded0*/  PRMT R18, R18, 0x5410, R21 ;  /* 0x0000541012127816 */ /* 0x000fe40000000015 */
[----:B--2---:R-:W-:-:S04]  /*9dee0*/  LOP3.LUT R6, R6, 0xffff, RZ, 0xc0, !PT ;  /* 0x0000ffff06067812 */ /* 0x004fc800078ec0ff */
[--C-:B------:R-:W-:Y:S02]  /*9def0*/  PRMT R8, R7, 0x5210, R6.reuse ;  /* 0x0000521007087816 */ /* 0x100fe40000000006 */
[----:B---3--:R-:W-:Y:S02]  /*9df00*/  LOP3.LUT R7, R23, 0xffff, RZ, 0xc0, !PT ;  /* 0x0000ffff17077812 */ /* 0x008fe400078ec0ff */
[----:B----4-:R-:W-:Y:S02]  /*9df10*/  PRMT R4, R20, 0x4210, R6 ;  /* 0x0000421014047816 */ /* 0x010fe40000000006 */
[----:B------:R-:W-:Y:S02]  /*9df20*/  PRMT R6, R22, 0x4210, R7 ;  /* 0x0000421016067816 */ /* 0x000fe40000000007 */
[----:B------:R-:W2:Y:S01]  /*9df30*/  LDL.LU R22, [R1+0x33d0] ;  /* 0x0033d00001167983 */ /* 0x000ea20000300800 */
[----:B------:R-:W-:Y:S02]  /*9df40*/  LOP3.LUT R12, R12, 0xffff, RZ, 0xc0, !PT ;  /* 0x0000ffff0c0c7812 */ /* 0x000fe400078ec0ff */
[----:B------:R-:W-:Y:S01]  /*9df50*/  LOP3.LUT R21, R24, 0xffff, RZ, 0xc0, !PT ;  /* 0x0000ffff18157812 */ /* 0x000fe200078ec0ff */
[----:B------:R-:W3:Y:S01]  /*9df60*/  LDL.LU R23, [R1+0x33a8] ;  /* 0x0033a80001177983 */ /* 0x000ee20000300800 */
[----:B------:R-:W-:-:S02]  /*9df70*/  PRMT R5, R14, 0x4210, R12 ;  /* 0x000042100e057816 */ /* 0x000fc4000000000c */
[----:B------:R-:W-:Y:S02]  /*9df80*/  PRMT R9, R9, 0x5210, R12 ;  /* 0x0000521009097816 */ /* 0x000fe4000000000c */
[----:B------:R-:W-:Y:S02]  /*9df90*/  LOP3.LUT R12, R25, 0xffff, RZ, 0xc0, !PT ;  /* 0x0000ffff190c7812 */ /* 0x000fe400078ec0ff */
[----:B------:R-:W-:Y:S02]  /*9dfa0*/  PRMT R10, R10, 0x5210, R7 ;  /* 0x000052100a0a7816 */ /* 0x000fe40000000007 */
[--C-:B------:R-:W-:Y:S02]  /*9dfb0*/  PRMT R7, R27, 0x4210, R12.reuse ;  /* 0x000042101b077816 */ /* 0x100fe4000000000c */
[----:B------:R-:W-:Y:S02]  /*9dfc0*/  PRMT R11, R11, 0x5210, R12 ;  /* 0x000052100b0b7816 */ /* 0x000fe4000000000c */
[----:B------:R-:W-:-:S02]  /*9dfd0*/  PRMT R12, R29, 0x4210, R21 ;  /* 0x000042101d0c7816 */ /* 0x000fc40000000015 */
[----:B------:R-:W-:Y:S02]  /*9dfe0*/  PRMT R16, R16, 0x5210, R21 ;  /* 0x0000521010107816 */ /* 0x000fe40000000015 */
[----:B------:R-:W4:Y:S01]  /*9dff0*/  LDL R21, [R1+0x220] ;  /* 0x0002200001157983 */ /* 0x000f220000100800 */
[----:B------:R-:W-:Y:S02]  /*9e000*/  LOP3.LUT R20, R28, 0xffff, RZ, 0xc0, !PT ;  /* 0x0000ffff1c147812 */ /* 0x000fe400078ec0ff */
[----:B------:R-:W0:Y:S01]  /*9e010*/  S2R R28, SR_TID.X ;  /* 0x00000000001c7919 */ /* 0x000e220000002100 */
[----:B-----5:R-:W-:Y:S01]  /*9e020*/  LOP3.LUT R14, R26, 0xffff, RZ, 0xc0, !PT ;  /* 0x0000ffff1a0e7812 */ /* 0x020fe200078ec0ff */
[----:B------:R-:W-:Y:S01]  /*9e030*/  ULEA UR4, UR5, UR4, 0x18 ;  /* 0x0000000405047291 */ /* 0x000fe2000f8ec0ff */
[----:B------:R-:W-:Y:S02]  /*9e040*/  PRMT R18, R18, 0x5210, R20 ;  /* 0x0000521012127816 */ /* 0x000fe40000000014 */
[----:B------:R-:W-:-:S06]  /*9e050*/  PRMT R17, R17, 0x5210, R14 ;  /* 0x0000521011117816 */ /* 0x000fcc000000000e */
[----:B------:R-:W-:Y:S04]  /*9e060*/  STS.128 [R2+UR4+0x100], R8 ;  /* 0x0001000802007988 */ /* 0x000fe80008000c04 */
[----:B------:R-:W-:Y:S01]  /*9e070*/  STS.128 [R2+UR4], R4 ;  /* 0x0000000402007988 */ /* 0x000fe20008000c04 */
[----:B0-----:R-:W-:-:S04]  /*9e080*/  SHF.R.U32.HI R24, RZ, 0x4, R28 ;  /* 0x00000004ff187819 */ /* 0x001fc8000001161c */
[----:B------:R-:W-:Y:S02]  /*9e090*/  SGXT.U32 R24, R24, 0x3 ;  /* 0x000000031818781a */ /* 0x000fe40000000000 */
[----:B--2---:R-:W-:-:S04]  /*9e0a0*/  LOP3.LUT R22, R22, 0xffff, RZ, 0xc0, !PT ;  /* 0x0000ffff16167812 */ /* 0x004fc800078ec0ff */
[----:B------:R-:W-:-:S05]  /*9e0b0*/  PRMT R19, R19, 0x5210, R22 ;  /* 0x0000521013137816 */ /* 0x000fca0000000016 */
[----:B------:R0:W-:Y:S02]  /*9e0c0*/  STS.128 [R2+UR4+0x180], R16 ;  /* 0x0001801002007988 */ /* 0x0001e40008000c04 */
[--C-:B0-----:R-:W-:Y:S02]  /*9e0d0*/  LOP3.LUT R16, R0, 0x60, R28.reuse, 0x78, !PT ;  /* 0x0000006000107812 */ /* 0x101fe400078e781c */
[----:B------:R-:W-:-:S04]  /*9e0e0*/  SHF.R.U32.HI R0, RZ, 0x4, R28 ;  /* 0x00000004ff007819 */ /* 0x000fc8000001161c */
[C-C-:B----4-:R-:W-:Y:S01]  /*9e0f0*/  LOP3.LUT R9, R21.reuse, 0x1f8, R0.reuse, 0xfe, !PT ;  /* 0x000001f815097812 */ /* 0x150fe200078efe00 */
[C---:B------:R-:W-:Y:S01]  /*9e100*/  VIADD R28, R0.reuse, 0x38 ;  /* 0x00000038001c7836 */ /* 0x040fe20000000000 */
[C-C-:B------:R-:W-:Y:S01]  /*9e110*/  LOP3.LUT R8, R21.reuse, 0x1b8, R0.reuse, 0xfe, !PT ;  /* 0x000001b815087812 */ /* 0x140fe200078efe00 */
[C---:B------:R-:W-:Y:S01]  /*9e120*/  VIADD R5, R0.reuse, 0x78 ;  /* 0x0000007800057836 */ /* 0x040fe20000000000 */
[C-C-:B------:R-:W-:Y:S01]  /*9e130*/  LOP3.LUT R7, R21.reuse, 0x178, R0.reuse, 0xfe, !PT ;  /* 0x0000017815077812 */ /* 0x140fe200078efe00 */
[C---:B------:R-:W-:Y:S02]  /*9e140*/  VIADD R4, R0.reuse, 0xb8 ;  /* 0x000000b800047836 */ /* 0x040fe40000000000 */
[----:B------:R-:W-:Y:S01]  /*9e150*/  VIADD R6, R0, 0xf8 ;  /* 0x000000f800067836 */ /* 0x000fe20000000000 */
[C---:B------:R-:W-:Y:S01]  /*9e160*/  LOP3.LUT R0, R21.reuse, 0x138, R0, 0xfe, !PT ;  /* 0x0000013815007812 */ /* 0x040fe200078efe00 */
[----:B------:R-:W-:Y:S01]  /*9e170*/  STL [R1+0x74], R9 ;  /* 0x0000740901007387 */ /* 0x000fe20000100800 */
[----:B------:R-:W-:-:S02]  /*9e180*/  LOP3.LUT R28, R21, R28, RZ, 0xfc, !PT ;  /* 0x0000001c151c7212 */ /* 0x000fc400078efcff */
[C---:B------:R-:W-:Y:S01]  /*9e190*/  LOP3.LUT R5, R21.reuse, R5, RZ, 0xfc, !PT ;  /* 0x0000000515057212 */ /* 0x040fe200078efcff */
[----:B------:R-:W-:Y:S01]  /*9e1a0*/  STL [R1+0x70], R8 ;  /* 0x0000700801007387 */ /* 0x000fe20000100800 */
[----:B------:R-:W-:-:S03]  /*9e1b0*/  LOP3.LUT R4, R21, R4, RZ, 0xfc, !PT ;  /* 0x0000000415047212 */ /* 0x000fc600078efcff */
[----:B------:R-:W-:Y:S01]  /*9e1c0*/  STL [R1+0x6c], R7 ;  /* 0x00006c0701007387 */ /* 0x000fe20000100800 */
[----:B------:R-:W-:-:S03]  /*9e1d0*/  LOP3.LUT R26, R21, 0x18, R24, 0xfe, !PT ;  /* 0x00000018151a7812 */ /* 0x000fc600078efe18 */
[----:B------:R0:W-:Y:S04]  /*9e1e0*/  STL [R1+0x68], R0 ;  /* 0x0000680001007387 */ /* 0x0001e80000100800 */
[----:B------:R1:W-:Y:S01]  /*9e1f0*/  STL [R1+0x33c4], R28 ;  /* 0x0033c41c01007387 */ /* 0x0003e20000100800 */
[----:B0-----:R-:W-:-:S03]  /*9e200*/  LOP3.LUT R0, R21, R6, RZ, 0xfc, !PT ;  /* 0x0000000615007212 */ /* 0x001fc600078efcff */
[----:B------:R-:W-:Y:S01]  /*9e210*/  STL [R1+0x28], R5 ;  /* 0x0000280501007387 */ /* 0x000fe20000100800 */
[----:B------:R-:W-:Y:S02]  /*9e220*/  PRMT R13, R13, 0x4210, R14 ;  /* 0x000042100d0d7816 */ /* 0x000fe4000000000e */
[----:B------:R-:W-:Y:S01]  /*9e230*/  PRMT R15, R15, 0x4210, R22 ;  /* 0x000042100f0f7816 */ /* 0x000fe20000000016 */
[----:B------:R-:W-:Y:S01]  /*9e240*/  STL [R1+0x48], R4 ;  /* 0x0000480401007387 */ /* 0x000fe20000100800 */
[----:B---3--:R-:W-:Y:S01]  /*9e250*/  ISETP.GE.AND P0, PT, R23, UR14, PT ;  /* 0x0000000e17007c0c */ /* 0x008fe2000bf06270 */
[----:B-1----:R-:W0:Y:S02]  /*9e260*/  LDC R28, c[0x0][0x3b8] ;  /* 0x0000ee00ff1c7b82 */ /* 0x002e240000000800 */
[----:B------:R-:W-:Y:S04]  /*9e270*/  STL [R1+0x64], R0 ;  /* 0x0000640001007387 */ /* 0x000fe80000100800 */
[----:B------:R1:W-:Y:S04]  /*9e280*/  STL [R1+0x33cc], R26 ;  /* 0x0033cc1a01007387 */ /* 0x0003e80000100800 */
[----:B-1----:R-:W2:Y:S01]  /*9e290*/  LDL.LU R26, [R1+0x220] ;  /* 0x00022000011a7983 */ /* 0x002ea20000300800 */
[----:B------:R-:W-:-:S05]  /*9e2a0*/  PRMT R14, R3, 0x4210, R20 ;  /* 0x00004210030e7816 */ /* 0x000fca0000000014 */
[----:B------:R-:W-:Y:S01]  /*9e2b0*/  STS.128 [R2+UR4+0x80], R12 ;  /* 0x0000800c02007988 */ /* 0x000fe20008000c04 */
[----:B------:R-:W-:Y:S01]  /*9e2c0*/  IMAD R3, R23, UR6, RZ ;  /* 0x0000000617037c24 */ /* 0x000fe2000f8e02ff */
[C---:B------:R-:W-:Y:S02]  /*9e2d0*/  LOP3.LUT R23, R21.reuse, R24, RZ, 0xfc, !PT ;  /* 0x0000001815177212 */ /* 0x040fe400078efcff */
[C-C-:B------:R-:W-:Y:S02]  /*9e2e0*/  LOP3.LUT R25, R21.reuse, 0x8, R24.reuse, 0xfe, !PT ;  /* 0x0000000815197812 */ /* 0x140fe400078efe18 */
[--C-:B------:R-:W-:Y:S01]  /*9e2f0*/  LOP3.LUT R27, R21, 0x10, R24.reuse, 0xfe, !PT ;  /* 0x00000010151b7812 */ /* 0x100fe200078efe18 */
[----:B------:R-:W-:Y:S01]  /*9e300*/  BAR.SYNC.DEFER_BLOCKING 0x0 ;  /* 0x0000000000007b1d */ /* 0x000fe20000010000 */
[C-C-:B--2---:R-:W-:Y:S02]  /*9e310*/  LOP3.LUT R0, R26.reuse, 0x20, R24.reuse, 0xfe, !PT ;  /* 0x000000201a007812 */ /* 0x144fe400078efe18 */
[----:B------:R-:W-:-:S03]  /*9e320*/  LOP3.LUT R4, R26, 0x48, R24, 0xfe, !PT ;  /* 0x000000481a047812 */ /* 0x000fc600078efe18 */
[----:B------:R1:W-:Y:S01]  /*9e330*/  STL [R1+0x33c8], R0 ;  /* 0x0033c80001007387 */ /* 0x0003e20000100800 */
[----:B------:R-:W-:-:S03]  /*9e340*/  LOP3.LUT R5, R26, 0x58, R24, 0xfe, !PT ;  /* 0x000000581a057812 */ /* 0x000fc600078efe18 */
[----:B------:R2:W-:Y:S01]  /*9e350*/  STL [R1+0x10], R4 ;  /* 0x0000100401007387 */ /* 0x0005e20000100800 */
[C-C-:B-1----:R-:W-:Y:S02]  /*9e360*/  LOP3.LUT R0, R26.reuse, 0x50, R24.reuse, 0xfe, !PT ;  /* 0x000000501a007812 */ /* 0x142fe400078efe18 */
[----:B--2---:R-:W-:-:S03]  /*9e370*/  LOP3.LUT R4, R26, 0x60, R24, 0xfe, !PT ;  /* 0x000000601a047812 */ /* 0x004fc600078efe18 */
[----:B------:R1:W-:Y:S04]  /*9e380*/  STL [R1+0x14], R0 ;  /* 0x0000140001007387 */ /* 0x0003e80000100800 */
[----:B------:R2:W-:Y:S04]  /*9e390*/  STL [R1+0x18], R5 ;  /* 0x0000180501007387 */ /* 0x0005e80000100800 */
[----:B------:R3:W-:Y:S01]  /*9e3a0*/  STL [R1+0x1c], R4 ;  /* 0x00001c0401007387 */ /* 0x0007e20000100800 */
[C-C-:B-1----:R-:W-:Y:S02]  /*9e3b0*/  LOP3.LUT R0, R26.reuse, 0x68, R24.reuse, 0xfe, !PT ;  /* 0x000000681a007812 */ /* 0x142fe400078efe18 */
[----:B--2---:R-:W-:-:S03]  /*9e3c0*/  LOP3.LUT R5, R26, 0x70, R24, 0xfe, !PT ;  /* 0x000000701a057812 */ /* 0x004fc600078efe18 */
[----:B------:R1:W-:Y:S01]  /*9e3d0*/  STL [R1+0x20], R0 ;  /* 0x0000200001007387 */ /* 0x0003e20000100800 */
[----:B---3--:R-:W-:-:S03]  /*9e3e0*/  LOP3.LUT R4, R26, 0x80, R24, 0xfe, !PT ;  /* 0x000000801a047812 */ /* 0x008fc600078efe18 */
        /* <DEDUP_REMOVED lines=18> */
[----:B------:R-:W-:Y:S04]  /*9e510*/  STL [R1+0x50], R5 ;  /* 0x0000500501007387 */ /* 0x000fe80000100800 */
[----:B------:R-:W-:Y:S04]  /*9e520*/  STL [R1+0x54], R4 ;  /* 0x0000540401007387 */ /* 0x000fe80000100800 */
[----:B------:R-:W2:Y:S01]  /*9e530*/  LDS.128 R4, [R16+UR4] ;  /* 0x0000000410047984 */ /* 0x000ea20008000c00 */
[----:B-1----:R-:W-:-:S05]  /*9e540*/  LOP3.LUT R0, R26, 0xd8, R24, 0xfe, !PT ;  /* 0x000000d81a007812 */ /* 0x002fca00078efe18 */
[----:B------:R-:W-:Y:S01]  /*9e550*/  STL [R1+0x58], R0 ;  /* 0x0000580001007387 */ /* 0x000fe20000100800 */
[C-C-:B------:R-:W-:Y:S02]  /*9e560*/  LOP3.LUT R8, R26.reuse, 0x120, R24.reuse, 0xfe, !PT ;  /* 0x000001201a087812 */ /* 0x140fe400078efe18 */
[C-C-:B------:R-:W-:Y:S01]  /*9e570*/  LOP3.LUT R12, R26.reuse, 0x128, R24.reuse, 0xfe, !PT ;  /* 0x000001281a0c7812 */ /* 0x140fe200078efe18 */
[----:B--2---:R-:W-:Y:S04]  /*9e580*/  STL [R1+0x33bc], R6 ;  /* 0x0033bc0601007387 */ /* 0x004fe80000100800 */
[----:B------:R1:W-:Y:S02]  /*9e590*/  STL [R1+0x33b4], R7 ;  /* 0x0033b40701007387 */ /* 0x0003e40000100800 */
[----:B-1----:R-:W-:-:S02]  /*9e5a0*/  LOP3.LUT R7, R26, 0xe0, R24, 0xfe, !PT ;  /* 0x000000e01a077812 */ /* 0x002fc400078efe18 */
[----:B------:R-:W-:-:S03]  /*9e5b0*/  LOP3.LUT R6, R26, 0xe8, R24, 0xfe, !PT ;  /* 0x000000e81a067812 */ /* 0x000fc600078efe18 */
[----:B------:R1:W-:Y:S04]  /*9e5c0*/  STL [R1+0x5c], R7 ;  /* 0x00005c0701007387 */ /* 0x0003e80000100800 */
[----:B------:R-:W-:Y:S01]  /*9e5d0*/  STL [R1+0x60], R6 ;  /* 0x0000600601007387 */ /* 0x000fe20000100800 */
[----:B-1----:R-:W-:-:S05]  /*9e5e0*/  LOP3.LUT R7, R26, 0x110, R24, 0xfe, !PT ;  /* 0x000001101a077812 */ /* 0x002fca00078efe18 */
[----:B------:R1:W-:Y:S04]  /*9e5f0*/  STL [R1+0x80], R7 ;  /* 0x0000800701007387 */ /* 0x0003e80000100800 */
[----:B------:R-:W-:Y:S04]  /*9e600*/  STL [R1+0x88], R8 ;  /* 0x0000880801007387 */ /* 0x000fe80000100800 */
[----:B------:R-:W2:Y:S04]  /*9e610*/  LDS.128 R8, [R16+UR4+0x200] ;  /* 0x0002000410087984 */ /* 0x000ea80008000c00 */
[----:B------:R-:W-:Y:S04]  /*9e620*/  STL [R1+0x8c], R12 ;  /* 0x00008c0c01007387 */ /* 0x000fe80000100800 */
[----:B------:R-:W3:Y:S01]  /*9e630*/  LDS.128 R12, [R16+UR4+0x400] ;  /* 0x00040004100c7984 */ /* 0x000ee20008000c00 */
[----:B-1----:R-:W-:-:S02]  /*9e640*/  LOP3.LUT R7, R26, 0x130, R24, 0xfe, !PT ;  /* 0x000001301a077812 */ /* 0x002fc400078efe18 */
[C-C-:B------:R-:W-:Y:S01]  /*9e650*/  LOP3.LUT R22, R26.reuse, 0x1a8, R24.reuse, 0xfe, !PT ;  /* 0x000001a81a167812 */ /* 0x140fe200078efe18 */
[----:B------:R-:W1:Y:S04]  /*9e660*/  LDS.128 R16, [R16+UR4+0x600] ;  /* 0x0006000410107984 */ /* 0x000e680008000c00 */
[----:B--2---:R2:W-:Y:S04]  /*9e670*/  STL [R1+0x33b8], R10 ;  /* 0x0033b80a01007387 */ /* 0x0045e80000100800 */
[----:B------:R4:W-:Y:S01]  /*9e680*/  STL [R1+0x90], R7 ;  /* 0x0000900701007387 */ /* 0x0009e20000100800 */
[----:B--2---:R-:W-:-:S03]  /*9e690*/  LOP3.LUT R10, R26, 0x140, R24, 0xfe, !PT ;  /* 0x000001401a0a7812 */ /* 0x004fc600078efe18 */
[----:B------:R2:W-:Y:S01]  /*9e6a0*/  STL [R1+0x33b0], R11 ;  /* 0x0033b00b01007387 */ /* 0x0005e20000100800 */
[----:B----4-:R-:W-:-:S03]  /*9e6b0*/  LOP3.LUT R7, R26, 0x148, R24, 0xfe, !PT ;  /* 0x000001481a077812 */ /* 0x010fc600078efe18 */
[----:B------:R4:W-:Y:S01]  /*9e6c0*/  STL [R1+0x94], R10 ;  /* 0x0000940a01007387 */ /* 0x0009e20000100800 */
[----:B--2---:R-:W-:-:S03]  /*9e6d0*/  LOP3.LUT R11, R26, 0x150, R24, 0xfe, !PT ;  /* 0x000001501a0b7812 */ /* 0x004fc600078efe18 */
[----:B------:R2:W-:Y:S01]  /*9e6e0*/  STL [R1+0x9c], R7 ;  /* 0x00009c0701007387 */ /* 0x0005e20000100800 */
[----:B----4-:R-:W-:-:S03]  /*9e6f0*/  LOP3.LUT R10, R26, 0x158, R24, 0xfe, !PT ;  /* 0x000001581a0a7812 */ /* 0x010fc600078efe18 */
[----:B------:R4:W-:Y:S04]  /*9e700*/  STL [R1+0xa0], R11 ;  /* 0x0000a00b01007387 */ /* 0x0009e80000100800 */
[----:B------:R5:W-:Y:S01]  /*9e710*/  STL [R1+0xa4], R10 ;  /* 0x0000a40a01007387 */ /* 0x000be20000100800 */
[C-C-:B--2---:R-:W-:Y:S02]  /*9e720*/  LOP3.LUT R7, R26.reuse, 0x160, R24.reuse, 0xfe, !PT ;  /* 0x000001601a077812 */ /* 0x144fe400078efe18 */
[----:B----4-:R-:W-:-:S03]  /*9e730*/  LOP3.LUT R11, R26, 0x168, R24, 0xfe, !PT ;  /* 0x000001681a0b7812 */ /* 0x010fc600078efe18 */
[----:B------:R2:W-:Y:S01]  /*9e740*/  STL [R1+0xa8], R7 ;  /* 0x0000a80701007387 */ /* 0x0005e20000100800 */
[----:B-----5:R-:W-:-:S03]  /*9e750*/  LOP3.LUT R10, R26, 0x170, R24, 0xfe, !PT ;  /* 0x000001701a0a7812 */ /* 0x020fc600078efe18 */
[----:B------:R-:W-:Y:S04]  /*9e760*/  STL [R1+0xac], R11 ;  /* 0x0000ac0b01007387 */ /* 0x000fe80000100800 */
[----:B------:R4:W-:Y:S01]  /*9e770*/  STL [R1+0xb0], R10 ;  /* 0x0000b00a01007387 */ /* 0x0009e20000100800 */
[----:B--2---:R-:W-:-:S03]  /*9e780*/  LOP3.LUT R7, R26, 0x180, R24, 0xfe, !PT ;  /* 0x000001801a077812 */ /* 0x004fc600078efe18 */
[----:B---3--:R2:W-:Y:S01]  /*9e790*/  STL [R1+0x33c0], R14 ;  /* 0x0033c00e01007387 */ /* 0x0085e20000100800 */
[----:B----4-:R-:W-:-:S03]  /*9e7a0*/  LOP3.LUT R10, R26, 0x188, R24, 0xfe, !PT ;  /* 0x000001881a0a7812 */ /* 0x010fc600078efe18 */
[----:B------:R-:W-:Y:S01]  /*9e7b0*/  STL [R1+0xb4], R7 ;  /* 0x0000b40701007387 */ /* 0x000fe20000100800 */
[----:B--2---:R-:W-:-:S03]  /*9e7c0*/  LOP3.LUT R14, R26, 0x1b0, R24, 0xfe, !PT ;  /* 0x000001b01a0e7812 */ /* 0x004fc600078efe18 */
[----:B------:R-:W-:Y:S04]  /*9e7d0*/  STL [R1+0x33ac], R15 ;  /* 0x0033ac0f01007387 */ /* 0x000fe80000100800 */
[----:B------:R2:W-:Y:S04]  /*9e7e0*/  STL [R1+0xbc], R10 ;  /* 0x0000bc0a01007387 */ /* 0x0005e80000100800 */
[----:B------:R-:W-:Y:S04]  /*9e7f0*/  STL [R1+0xcc], R22 ;  /* 0x0000cc1601007387 */ /* 0x000fe80000100800 */
[----:B------:R3:W-:Y:S01]  /*9e800*/  STL [R1+0xd0], R14 ;  /* 0x0000d00e01007387 */ /* 0x0007e20000100800 */
[----:B--2---:R-:W-:-:S02]  /*9e810*/  LOP3.LUT R10, R26, 0x1c0, R24, 0xfe, !PT ;  /* 0x000001c01a0a7812 */ /* 0x004fc400078efe18 */
[----:B---3--:R-:W-:-:S03]  /*9e820*/  LOP3.LUT R14, R26, 0x1c8, R24, 0xfe, !PT ;  /* 0x000001c81a0e7812 */ /* 0x008fc600078efe18 */
[----:B------:R2:W-:Y:S04]  /*9e830*/  STL [R1+0xd4], R10 ;  /* 0x0000d40a01007387 */ /* 0x0005e80000100800 */
[----:B------:R3:W-:Y:S01]  /*9e840*/  STL [R1+0xd8], R14 ;  /* 0x0000d80e01007387 */ /* 0x0007e20000100800 */
[C-C-:B------:R-:W-:Y:S02]  /*9e850*/  LOP3.LUT R22, R26.reuse, 0x1e0, R24.reuse, 0xfe, !PT ;  /* 0x000001e01a167812 */ /* 0x140fe400078efe18 */
[C-C-:B--2---:R-:W-:Y:S02]  /*9e860*/  LOP3.LUT R10, R26.reuse, 0x1d0, R24.reuse, 0xfe, !PT ;  /* 0x000001d01a0a7812 */ /* 0x144fe400078efe18 */
[----:B---3--:R-:W-:-:S03]  /*9e870*/  LOP3.LUT R14, R26, 0x1d8, R24, 0xfe, !PT ;  /* 0x000001d81a0e7812 */ /* 0x008fc600078efe18 */
[----:B------:R2:W-:Y:S04]  /*9e880*/  STL [R1+0xe0], R10 ;  /* 0x0000e00a01007387 */ /* 0x0005e80000100800 */
[----:B------:R3:W-:Y:S01]  /*9e890*/  STL [R1+0x7c], R14 ;  /* 0x00007c0e01007387 */ /* 0x0007e20000100800 */
[----:B--2---:R-:W-:-:S03]  /*9e8a0*/  LOP3.LUT R10, R26, 0x1e8, R24, 0xfe, !PT ;  /* 0x000001e81a0a7812 */ /* 0x004fc600078efe18 */
[----:B------:R-:W-:Y:S01]  /*9e8b0*/  STL [R1+0x98], R22 ;  /* 0x0000981601007387 */ /* 0x000fe20000100800 */
[----:B---3--:R-:W-:-:S03]  /*9e8c0*/  LOP3.LUT R14, R26, 0x1f0, R24, 0xfe, !PT ;  /* 0x000001f01a0e7812 */ /* 0x008fc600078efe18 */
[----:B------:R2:W-:Y:S01]  /*9e8d0*/  STL [R1+0xb8], R10 ;  /* 0x0000b80a01007387 */ /* 0x0005e20000100800 */
[C-C-:B------:R-:W-:Y:S02]  /*9e8e0*/  LOP3.LUT R20, R26.reuse, 0x28, R24.reuse, 0xfe, !PT ;  /* 0x000000281a147812 */ /* 0x140fe400078efe18 */
[C-C-:B------:R-:W-:Y:S01]  /*9e8f0*/  LOP3.LUT R21, R26.reuse, 0x30, R24.reuse, 0xfe, !PT ;  /* 0x000000301a157812 */ /* 0x140fe200078efe18 */
[----:B------:R3:W-:Y:S01]  /*9e900*/  STL [R1+0xdc], R14 ;  /* 0x0000dc0e01007387 */ /* 0x0007e20000100800 */
[C-C-:B------:R-:W-:Y:S02]  /*9e910*/  LOP3.LUT R29, R26.reuse, 0x40, R24.reuse, 0xfe, !PT ;  /* 0x000000401a1d7812 */ /* 0x140fe400078efe18 */
[C-C-:B------:R-:W-:Y:S02]  /*9e920*/  LOP3.LUT R0, R26.reuse, 0x108, R24.reuse, 0xfe, !PT ;  /* 0x000001081a007812 */ /* 0x140fe400078efe18 */
[C-C-:B------:R-:W-:Y:S02]  /*9e930*/  LOP3.LUT R6, R26.reuse, 0x118, R24.reuse, 0xfe, !PT ;  /* 0x000001181a067812 */ /* 0x140fe400078efe18 */
[----:B------:R-:W-:-:S02]  /*9e940*/  LOP3.LUT R7, R26, 0x190, R24, 0xfe, !PT ;  /* 0x000001901a077812 */ /* 0x000fc400078efe18 */
[C-C-:B------:R-:W-:Y:S02]  /*9e950*/  LOP3.LUT R11, R26.reuse, 0x198, R24.reuse, 0xfe, !PT ;  /* 0x000001981a0b7812 */ /* 0x140fe400078efe18 */
[C-C-:B------:R-:W-:Y:S02]  /*9e960*/  LOP3.LUT R15, R26.reuse, 0x1a0, R24.reuse, 0xfe, !PT ;  /* 0x000001a01a0f7812 */ /* 0x140fe400078efe18 */
[C-C-:B--2---:R-:W-:Y:S02]  /*9e970*/  LOP3.LUT R10, R26.reuse, 0x100, R24.reuse, 0xfe, !PT ;  /* 0x000001001a0a7812 */ /* 0x144fe400078efe18 */
[----:B---3--:R-:W-:Y:S02]  /*9e980*/  LOP3.LUT R14, R26, 0xf0, R24, 0xfe, !PT ;  /* 0x000000f01a0e7812 */ /* 0x008fe400078efe18 */
[----:B------:R-:W2:Y:S01]  /*9e990*/  LDL.LU R26, [R1+0x33cc] ;  /* 0x0033cc00011a7983 */ /* 0x000ea20000300800 */
[----:B------:R-:W-:-:S03]  /*9e9a0*/  ISETP.LT.AND P5, PT, R0, UR15, !P0 ;  /* 0x0000000f00007c0c */ /* 0x000fc6000c7a1270 */
[----:B------:R-:W3:Y:S01]  /*9e9b0*/  LDL.LU R0, [R1+0x33c8] ;  /* 0x0033c80001007983 */ /* 0x000ee20000300800 */
[C---:B------:R-:W-:Y:S01]  /*9e9c0*/  ISETP.LT.AND P2, PT, R23.reuse, UR15, !P0 ;  /* 0x0000000f17007c0c */ /* 0x040fe2000c741270 */
[----:B0-----:R-:W-:Y:S01]  /*9e9d0*/  IMAD R23, R23, R28, RZ ;  /* 0x0000001c17177224 */ /* 0x001fe200078e02ff */
[----:B------:R-:W-:-:S04]  /*9e9e0*/  IADD3 R2, P1, PT, R3, UR12, RZ ;  /* 0x0000000c03027c10 */ /* 0x000fc8000ff3e0ff */
[----:B------:R-:W-:Y:S02]  /*9e9f0*/  LEA.HI.X.SX32 R3, R3, UR13, 0x1, P1 ;  /* 0x0000000d03037c11 */ /* 0x000fe400088f0eff */
[----:B------:R-:W-:Y:S02]  /*9ea00*/  IADD3 R22, P3, PT, R23, R2, RZ ;  /* 0x0000000217167210 */ /* 0x000fe40007f7e0ff */
[C---:B------:R-:W-:Y:S01]  /*9ea10*/  ISETP.LT.AND P1, PT, R25.reuse, UR15, !P0 ;  /* 0x0000000f19007c0c */ /* 0x040fe2000c721270 */
[----:B------:R-:W-:Y:S01]  /*9ea20*/  IMAD R25, R25, R28, RZ ;  /* 0x0000001c19197224 */ /* 0x000fe200078e02ff */
[----:B------:R-:W-:Y:S02]  /*9ea30*/  LEA.HI.X.SX32 R23, R23, R3, 0x1, P3 ;  /* 0x0000000317177211 */ /* 0x000fe400018f0eff */
[----:B------:R-:W-:-:S05]  /*9ea40*/  PRMT R28, R4, 0x7770, RZ ;  /* 0x00007770041c7816 */ /* 0x000fca00000000ff */
[----:B------:R0:W-:Y:S02]  /*9ea50*/  @P2 STG.E.U8 desc[UR8][R22.64], R28 ;  /* 0x0000001c16002986 */ /* 0x0001e4000c101108 */
[----:B0-----:R-:W0:Y:S01]  /*9ea60*/  LDC R22, c[0x0][0x3b8] ;  /* 0x0000ee00ff167b82 */ /* 0x001e220000000800 */
[----:B------:R-:W-:Y:S01]  /*9ea70*/  IADD3 R24, P3, PT, R25, R2, RZ ;  /* 0x0000000219187210 */ /* 0x000fe20007f7e0ff */
[----:B------:R-:W4:Y:S01]  /*9ea80*/  LDL.LU R28, [R1+0x33c4] ;  /* 0x0033c400011c7983 */ /* 0x000f220000300800 */
[----:B------:R-:W-:Y:S02]  /*9ea90*/  ISETP.LT.AND P2, PT, R27, UR15, !P0 ;  /* 0x0000000f1b007c0c */ /* 0x000fe4000c741270 */
[----:B------:R-:W-:Y:S01]  /*9eaa0*/  LEA.HI.X.SX32 R25, R25, R3, 0x1, P3 ;  /* 0x0000000319197211 */ /* 0x000fe200018f0eff */
[----:B0-----:R-:W-:Y:S01]  /*9eab0*/  IMAD R23, R27, R22, RZ ;  /* 0x000000161b177224 */ /* 0x001fe200078e02ff */
[----:B------:R-:W-:-:S05]  /*9eac0*/  PRMT R27, R8, 0x7770, RZ ;  /* 0x00007770081b7816 */ /* 0x000fca00000000ff */
[----:B------:R0:W-:Y:S02]  /*9ead0*/  @P1 STG.E.U8 desc[UR8][R24.64], R27 ;  /* 0x0000001b18001986 */ /* 0x0001e4000c101108 */
[----:B0-----:R-:W0:Y:S01]  /*9eae0*/  LDC R25, c[0x0][0x3b8] ;  /* 0x0000ee00ff197b82 */ /* 0x001e220000000800 */
[----:B------:R-:W-:Y:S02]  /*9eaf0*/  PRMT R27, R12, 0x7770, RZ ;  /* 0x000077700c1b7816 */ /* 0x000fe400000000ff */
[C---:B--2---:R-:W-:Y:S01]  /*9eb00*/  ISETP.LT.AND P3, PT, R26.reuse, UR15, !P0 ;  /* 0x0000000f1a007c0c */ /* 0x044fe2000c761270 */
[----:B------:R-:W-:Y:S01]  /*9eb10*/  IMAD R26, R26, R22, RZ ;  /* 0x000000161a1a7224 */ /* 0x000fe200078e02ff */
[CC--:B------:R-:W-:Y:S02]  /*9eb20*/  IADD3 R22, P4, PT, R23.reuse, R2.reuse, RZ ;  /* 0x0000000217167210 */ /* 0x0c0fe40007f9e0ff */
[----:B---3--:R-:W-:Y:S02]  /*9eb30*/  ISETP.LT.AND P1, PT, R0, UR15, !P0 ;  /* 0x0000000f00007c0c */ /* 0x008fe4000c721270 */
[----:B------:R-:W-:Y:S01]  /*9eb40*/  IADD3 R24, P6, PT, R26, R2, RZ ;  /* 0x000000021a187210 */ /* 0x000fe20007fde0ff */
[----:B0-----:R-:W-:Y:S01]  /*9eb50*/  IMAD R0, R0, R25, RZ ;  /* 0x0000001900007224 */ /* 0x001fe200078e02ff */
[----:B------:R-:W-:-:S02]  /*9eb60*/  LEA.HI.X.SX32 R23, R23, R3, 0x1, P4 ;  /* 0x0000000317177211 */ /* 0x000fc400020f0eff */
[----:B------:R-:W-:Y:S02]  /*9eb70*/  LEA.HI.X.SX32 R25, R26, R3, 0x1, P6 ;  /* 0x000000031a197211 */ /* 0x000fe400030f0eff */
[----:B-1----:R-:W-:Y:S01]  /*9eb80*/  PRMT R26, R16, 0x7770, RZ ;  /* 0x00007770101a7816 */ /* 0x002fe200000000ff */
[----:B------:R0:W-:Y:S04]  /*9eb90*/  @P2 STG.E.U8 desc[UR8][R22.64], R27 ;  /* 0x0000001b16002986 */ /* 0x0001e8000c101108 */
[----:B------:R1:W-:Y:S04]  /*9eba0*/  @P3 STG.E.U8 desc[UR8][R24.64], R26 ;  /* 0x0000001a18003986 */ /* 0x0003e8000c101108 */
[----:B0-----:R-:W2:Y:S01]  /*9ebb0*/  LDL.LU R27, [R1+0x1c] ;  /* 0x00001c00011b7983 */ /* 0x001ea20000300800 */
[----:B------:R-:W0:Y:S03]  /*9ebc0*/  LDC R23, c[0x0][0x3b8] ;  /* 0x0000ee00ff177b82 */ /* 0x000e260000000800 */
[----:B-1----:R-:W3:Y:S01]  /*9ebd0*/  LDL.LU R26, [R1+0x10] ;  /* 0x00001000011a7983 */ /* 0x002ee20000300800 */
[----:B------:R-:W-:-:S02]  /*9ebe0*/  IADD3 R22, P4, PT, R0, R2, RZ ;  /* 0x0000000200167210 */ /* 0x000fc40007f9e0ff */
[----:B------:R-:W-:Y:S02]  /*9ebf0*/  ISETP.LT.AND P2, PT, R20, UR15, !P0 ;  /* 0x0000000f14007c0c */ /* 0x000fe4000c741270 */
[----:B------:R-:W-:Y:S01]  /*9ec00*/  PRMT R25, R4, 0x7771, RZ ;  /* 0x0000777104197816 */ /* 0x000fe200000000ff */
[----:B0-----:R-:W-:Y:S01]  /*9ec10*/  IMAD R24, R20, R23, RZ ;  /* 0x0000001714187224 */ /* 0x001fe200078e02ff */
[----:B------:R-:W-:Y:S01]  /*9ec20*/  LEA.HI.X.SX32 R23, R0, R3, 0x1, P4 ;  /* 0x0000000300177211 */ /* 0x000fe200020f0eff */
[----:B------:R-:W0:Y:S04]  /*9ec30*/  LDC R20, c[0x0][0x3b8] ;  /* 0x0000ee00ff147b82 */ /* 0x000e280000000800 */
[----:B------:R1:W-:Y:S04]  /*9ec40*/  @P1 STG.E.U8 desc[UR8][R22.64], R25 ;  /* 0x0000001916001986 */ /* 0x0003e8000c101108 */
[----:B-1----:R-:W1:Y:S01]  /*9ec50*/  LDC R25, c[0x0][0x3b8] ;  /* 0x0000ee00ff197b82 */ /* 0x002e620000000800 */
[C---:B------:R-:W-:Y:S01]  /*9ec60*/  ISETP.LT.AND P3, PT, R21.reuse, UR15, !P0 ;  /* 0x0000000f15007c0c */ /* 0x040fe2000c761270 */
[----:B0-----:R-:W-:Y:S01]  /*9ec70*/  IMAD R0, R21, R20, RZ ;  /* 0x0000001415007224 */ /* 0x001fe200078e02ff */
[----:B------:R-:W-:-:S02]  /*9ec80*/  IADD3 R20, P6, PT, R24, R2, RZ ;  /* 0x0000000218147210 */ /* 0x000fc40007fde0ff */
[----:B----4-:R-:W-:Y:S02]  /*9ec90*/  ISETP.LT.AND P4, PT, R28, UR15, !P0 ;  /* 0x0000000f1c007c0c */ /* 0x010fe4000c781270 */
[----:B------:R-:W-:Y:S02]  /*9eca0*/  LEA.HI.X.SX32 R21, R24, R3, 0x1, P6 ;  /* 0x0000000318157211 */ /* 0x000fe400030f0eff */
[----:B------:R-:W-:Y:S02]  /*9ecb0*/  PRMT R24, R8, 0x7771, RZ ;  /* 0x0000777108187816 */ /* 0x000fe400000000ff */
[----:B------:R-:W-:-:S03]  /*9ecc0*/  IADD3 R22, P1, PT, R0, R2, RZ ;  /* 0x0000000200167210 */ /* 0x000fc60007f3e0ff */
[----:B------:R0:W-:Y:S01]  /*9ecd0*/  @P2 STG.E.U8 desc[UR8][R20.64], R24 ;  /* 0x0000001814002986 */ /* 0x0001e2000c101108 */
[----:B-1----:R-:W-:Y:S01]  /*9ece0*/  IMAD R28, R28, R25, RZ ;  /* 0x000000191c1c7224 */ /* 0x002fe200078e02ff */
[----:B------:R-:W-:-:S04]  /*9ecf0*/  LEA.HI.X.SX32 R23, R0, R3, 0x1, P1 ;  /* 0x0000000300177211 */ /* 0x000fc800008f0eff */
[----:B0-----:R-:W-:-:S04]  /*9ed00*/  IADD3 R20, P1, PT, R28, R2, RZ ;  /* 0x000000021c147210 */ /* 0x001fc80007f3e0ff */
[----:B------:R-:W-:Y:S02]  /*9ed10*/  LEA.HI.X.SX32 R21, R28, R3, 0x1, P1 ;  /* 0x000000031c157211 */ /* 0x000fe400008f0eff */
[----:B------:R-:W0:Y:S01]  /*9ed20*/  LDC R28, c[0x0][0x3b8] ;  /* 0x0000ee00ff1c7b82 */ /* 0x000e220000000800 */
[C---:B------:R-:W-:Y:S01]  /*9ed30*/  ISETP.LT.AND P6, PT, R29.reuse, UR15, !P0 ;  /* 0x0000000f1d007c0c */ /* 0x040fe2000c7c1270 */
[----:B------:R-:W-:Y:S01]  /*9ed40*/  IMAD R29, R29, R25, RZ ;  /* 0x000000191d1d7224 */ /* 0x000fe200078e02ff */
[----:B------:R-:W-:Y:S02]  /*9ed50*/  PRMT R0, R12, 0x7771, RZ ;  /* 0x000077710c007816 */ /* 0x000fe400000000ff */
[----:B------:R-:W-:-:S03]  /*9ed60*/  PRMT R24, R16, 0x7771, RZ ;  /* 0x0000777110187816 */ /* 0x000fc600000000ff */
[----:B------:R1:W-:Y:S04]  /*9ed70*/  @P3 STG.E.U8 desc[UR8][R22.64], R0 ;  /* 0x0000000016003986 */ /* 0x0003e8000c101108 */
[----:B------:R4:W-:Y:S01]  /*9ed80*/  @P4 STG.E.U8 desc[UR8][R20.64], R24 ;  /* 0x0000001814004986 */ /* 0x0009e2000c101108 */
[----:B-1----:R-:W-:-:S04]  /*9ed90*/  IADD3 R22, P2, PT, R29, R2, RZ ;  /* 0x000000021d167210 */ /* 0x002fc80007f5e0ff */
[----:B------:R-:W-:Y:S02]  /*9eda0*/  LEA.HI.X.SX32 R23, R29, R3, 0x1, P2 ;  /* 0x000000031d177211 */ /* 0x000fe400010f0eff */
[C---:B---3--:R-:W-:Y:S01]  /*9edb0*/  ISETP.LT.AND P1, PT, R26.reuse, UR15, !P0 ;  /* 0x0000000f1a007c0c */ /* 0x048fe2000c721270 */
[----:B0-----:R-:W-:Y:S02]  /*9edc0*/  IMAD R0, R26, R28, RZ ;  /* 0x0000001c1a007224 */ /* 0x001fe400078e02ff */
[----:B------:R-:W3:Y:S04]  /*9edd0*/  LDL.LU R26, [R1+0x28] ;  /* 0x00002800011a7983 */ /* 0x000ee80000300800 */
[----:B------:R-:W5:Y:S04]  /*9ede0*/  LDL.LU R29, [R1+0x18] ;  /* 0x00001800011d7983 */ /* 0x000f680000300800 */
[----:B----4-:R-:W4:Y:S01]  /*9edf0*/  LDL.LU R24, [R1+0x14] ;  /* 0x0000140001187983 */ /* 0x010f220000300800 */
[----:B------:R-:W-:-:S02]  /*9ee00*/  PRMT R25, R4, 0x7772, RZ ;  /* 0x0000777204197816 */ /* 0x000fc400000000ff */
[----:B------:R-:W-:-:S03]  /*9ee10*/  IADD3 R20, P3, PT, R0, R2, RZ ;  /* 0x0000000200147210 */ /* 0x000fc60007f7e0ff */
[----:B------:R0:W-:Y:S01]  /*9ee20*/  @P6 STG.E.U8 desc[UR8][R22.64], R25 ;  /* 0x0000001916006986 */ /* 0x0001e2000c101108 */
[----:B------:R-:W-:Y:S02]  /*9ee30*/  LEA.HI.X.SX32 R21, R0, R3, 0x1, P3 ;  /* 0x0000000300157211 */ /* 0x000fe400018f0eff */
[----:B0-----:R-:W-:Y:S01]  /*9ee40*/  PRMT R25, R12, 0x7772, RZ ;  /* 0x000077720c197816 */ /* 0x001fe200000000ff */
[C---:B----4-:R-:W-:Y:S01]  /*9ee50*/  IMAD R23, R24.reuse, R28, RZ ;  /* 0x0000001c18177224 */ /* 0x050fe200078e02ff */
[----:B------:R-:W-:Y:S02]  /*9ee60*/  ISETP.LT.AND P2, PT, R24, UR15, !P0 ;  /* 0x0000000f18007c0c */ /* 0x000fe4000c741270 */
[----:B------:R-:W-:Y:S02]  /*9ee70*/  PRMT R24, R8, 0x7772, RZ ;  /* 0x0000777208187816 */ /* 0x000fe400000000ff */
[----:B------:R-:W-:Y:S01]  /*9ee80*/  IADD3 R22, P4, PT, R23, R2, RZ ;  /* 0x0000000217167210 */ /* 0x000fe20007f9e0ff */
[C---:B-----5:R-:W-:Y:S01]  /*9ee90*/  IMAD R0, R29.reuse, R28, RZ ;  /* 0x0000001c1d007224 */ /* 0x060fe200078e02ff */
[----:B------:R-:W-:-:S02]  /*9eea0*/  ISETP.LT.AND P3, PT, R29, UR15, !P0 ;  /* 0x0000000f1d007c0c */ /* 0x000fc4000c761270 */
[----:B------:R-:W-:Y:S01]  /*9eeb0*/  LEA.HI.X.SX32 R23, R23, R3, 0x1, P4 ;  /* 0x0000000317177211 */ /* 0x000fe200020f0eff */
[----:B------:R0:W-:Y:S01]  /*9eec0*/  @P1 STG.E.U8 desc[UR8][R20.64], R24 ;  /* 0x0000001814001986 */ /* 0x0001e2000c101108 */
[----:B--2---:R-:W-:-:S03]  /*9eed0*/  ISETP.LT.AND P1, PT, R27, UR15, !P0 ;  /* 0x0000000f1b007c0c */ /* 0x004fc6000c721270 */
[----:B------:R-:W2:Y:S04]  /*9eee0*/  LDL.LU R29, [R1+0x2c] ;  /* 0x00002c00011d7983 */ /* 0x000ea80000300800 */
[----:B------:R1:W-:Y:S01]  /*9eef0*/  @P2 STG.E.U8 desc[UR8][R22.64], R25 ;  /* 0x0000001916002986 */ /* 0x0003e2000c101108 */
[----:B0-----:R-:W-:-:S03]  /*9ef00*/  IMAD R24, R27, R28, RZ ;  /* 0x0000001c1b187224 */ /* 0x001fc600078e02ff */
[----:B------:R-:W4:Y:S04]  /*9ef10*/  LDL.LU R28, [R1+0x30] ;  /* 0x00003000011c7983 */ /* 0x000f280000300800 */
[----:B------:R-:W5:Y:S04]  /*9ef20*/  LDL.LU R27, [R1+0x34] ;  /* 0x00003400011b7983 */ /* 0x000f680000300800 */
[----:B-1----:R-:W2:Y:S04]  /*9ef30*/  LDL.LU R25, [R1+0x24] ;  /* 0x0000240001197983 */ /* 0x002ea80000300800 */
[----:B------:R-:W2:Y:S01]  /*9ef40*/  LDL.LU R23, [R1+0x20] ;  /* 0x0000200001177983 */ /* 0x000ea20000300800 */
[----:B------:R-:W-:-:S04]  /*9ef50*/  IADD3 R20, P6, PT, R0, R2, RZ ;  /* 0x0000000200147210 */ /* 0x000fc80007fde0ff */
[----:B------:R-:W-:Y:S02]  /*9ef60*/  LEA.HI.X.SX32 R21, R0, R3, 0x1, P6 ;  /* 0x0000000300157211 */ /* 0x000fe400030f0eff */
[----:B------:R-:W-:-:S05]  /*9ef70*/  PRMT R0, R16, 0x7772, RZ ;  /* 0x0000777210007816 */ /* 0x000fca00000000ff */
[----:B------:R0:W-:Y:S02]  /*9ef80*/  @P3 STG.E.U8 desc[UR8][R20.64], R0 ;  /* 0x0000000014003986 */ /* 0x0001e4000c101108 */
[----:B0-----:R-:W0:Y:S01]  /*9ef90*/  LDC R21, c[0x0][0x3b8] ;  /* 0x0000ee00ff157b82 */ /* 0x001e220000000800 */
[----:B------:R-:W-:Y:S02]  /*9efa0*/  IADD3 R22, P4, PT, R24, R2, RZ ;  /* 0x0000000218167210 */ /* 0x000fe40007f9e0ff */
[----:B------:R-:W-:Y:S02]  /*9efb0*/  PRMT R8, R8, 0x7773, RZ ;  /* 0x0000777308087816 */ /* 0x000fe400000000ff */
[----:B------:R-:W-:Y:S02]  /*9efc0*/  PRMT R12, R12, 0x7773, RZ ;  /* 0x000077730c0c7816 */ /* 0x000fe400000000ff */
[C---:B--2---:R-:W-:Y:S01]  /*9efd0*/  ISETP.LT.AND P2, PT, R23.reuse, UR15, !P0 ;  /* 0x0000000f17007c0c */ /* 0x044fe2000c741270 */
[----:B0-----:R-:W-:Y:S01]  /*9efe0*/  IMAD R0, R23, R21, RZ ;  /* 0x0000001517007224 */ /* 0x001fe200078e02ff */
[----:B------:R-:W-:-:S02]  /*9eff0*/  LEA.HI.X.SX32 R23, R24, R3, 0x1, P4 ;  /* 0x0000000318177211 */ /* 0x000fc400020f0eff */
[----:B------:R-:W0:Y:S01]  /*9f000*/  LDC R24, c[0x0][0x3b8] ;  /* 0x0000ee00ff187b82 */ /* 0x000e220000000800 */
[----:B------:R-:W-:Y:S02]  /*9f010*/  PRMT R21, R4, 0x7773, RZ ;  /* 0x0000777304157816 */ /* 0x000fe400000000ff */
[C---:B------:R-:W-:Y:S02]  /*9f020*/  ISETP.LT.AND P3, PT, R25.reuse, UR15, !P0 ;  /* 0x0000000f19007c0c */ /* 0x040fe4000c761270 */
[----:B------:R-:W-:Y:S01]  /*9f030*/  IADD3 R20, P4, PT, R0, R2, RZ ;  /* 0x0000000200147210 */ /* 0x000fe20007f9e0ff */
[----:B------:R1:W-:Y:S01]  /*9f040*/  @P1 STG.E.U8 desc[UR8][R22.64], R21 ;  /* 0x0000001516001986 */ /* 0x0003e2000c101108 */
[----:B---3--:R-:W-:Y:S01]  /*9f050*/  ISETP.LT.AND P1, PT, R26, UR15, !P0 ;  /* 0x0000000f1a007c0c */ /* 0x008fe2000c721270 */
[----:B0-----:R-:W-:Y:S01]  /*9f060*/  IMAD R4, R25, R24, RZ ;  /* 0x0000001819047224 */ /* 0x001fe200078e02ff */
[----:B-1----:R-:W-:Y:S01]  /*9f070*/  LEA.HI.X.SX32 R21, R0, R3, 0x1, P4 ;  /* 0x0000000300157211 */ /* 0x002fe200020f0eff */
[----:B------:R-:W2:Y:S03]  /*9f080*/  LDL.LU R25, [R1+0x3c] ;  /* 0x00003c0001197983 */ /* 0x000ea60000300800 */
[----:B------:R-:W-:-:S04]  /*9f090*/  IADD3 R22, P6, PT, R4, R2, RZ ;  /* 0x0000000204167210 */ /* 0x000fc80007fde0ff */
[----:B------:R-:W-:Y:S01]  /*9f0a0*/  LEA.HI.X.SX32 R23, R4, R3, 0x1, P6 ;  /* 0x0000000304177211 */ /* 0x000fe200030f0eff */
[----:B------:R-:W-:Y:S01]  /*9f0b0*/  IMAD R0, R26, R24, RZ ;  /* 0x000000181a007224 */ /* 0x000fe200078e02ff */
[----:B------:R-:W-:Y:S04]  /*9f0c0*/  @P2 STG.E.U8 desc[UR8][R20.64], R8 ;  /* 0x0000000814002986 */ /* 0x000fe8000c101108 */
[----:B------:R-:W3:Y:S04]  /*9f0d0*/  LDL.LU R26, [R1+0x40] ;  /* 0x00004000011a7983 */ /* 0x000ee80000300800 */
[----:B------:R0:W-:Y:S04]  /*9f0e0*/  @P3 STG.E.U8 desc[UR8][R22.64], R12 ;  /* 0x0000000c16003986 */ /* 0x0001e8000c101108 */
[----:B0-----:R-:W2:Y:S01]  /*9f0f0*/  LDL.LU R12, [R1+0x38] ;  /* 0x00003800010c7983 */ /* 0x001ea20000300800 */
[----:B------:R-:W-:Y:S01]  /*9f100*/  IADD3 R20, P4, PT, R0, R2, RZ ;  /* 0x0000000200147210 */ /* 0x000fe20007f9e0ff */
[----:B------:R-:W-:Y:S01]  /*9f110*/  IMAD R4, R29, R24, RZ ;  /* 0x000000181d047224 */ /* 0x000fe200078e02ff */
[----:B------:R-:W-:-:S02]  /*9f120*/  PRMT R16, R16, 0x7773, RZ ;  /* 0x0000777310107816 */ /* 0x000fc400000000ff */
[----:B------:R-:W-:Y:S01]  /*9f130*/  LEA.HI.X.SX32 R21, R0, R3, 0x1, P4 ;  /* 0x0000000300157211 */ /* 0x000fe200020f0eff */
[C---:B----4-:R-:W-:Y:S01]  /*9f140*/  IMAD R0, R28.reuse, R24, RZ ;  /* 0x000000181c007224 */ /* 0x050fe200078e02ff */
[----:B------:R-:W-:Y:S02]  /*9f150*/  ISETP.LT.AND P2, PT, R29, UR15, !P0 ;  /* 0x0000000f1d007c0c */ /* 0x000fe4000c741270 */
[----:B------:R-:W-:Y:S01]  /*9f160*/  ISETP.LT.AND P3, PT, R28, UR15, !P0 ;  /* 0x0000000f1c007c0c */ /* 0x000fe2000c761270 */
[----:B------:R-:W4:Y:S01]  /*9f170*/  LDL.LU R29, [R1+0x44] ;  /* 0x00004400011d7983 */ /* 0x000f220000300800 */
[----:B------:R-:W-:-:S03]  /*9f180*/  IADD3 R22, P4, PT, R4, R2, RZ ;  /* 0x0000000204167210 */ /* 0x000fc60007f9e0ff */
[----:B------:R0:W-:Y:S01]  /*9f190*/  @P1 STG.E.U8 desc[UR8][R20.64], R16 ;  /* 0x0000001014001986 */ /* 0x0001e2000c101108 */
[----:B------:R-:W-:-:S03]  /*9f1a0*/  LEA.HI.X.SX32 R23, R4, R3, 0x1, P4 ;  /* 0x0000000304177211 */ /* 0x000fc600020f0eff */
[----:B------:R-:W4:Y:S01]  /*9f1b0*/  LDL.LU R28, [R1+0x48] ;  /* 0x00004800011c7983 */ /* 0x000f220000300800 */
[----:B------:R-:W-:Y:S01]  /*9f1c0*/  PRMT R8, R5, 0x7770, RZ ;  /* 0x0000777005087816 */ /* 0x000fe200000000ff */
[----:B-----5:R-:W-:Y:S01]  /*9f1d0*/  IMAD R4, R27, R24, RZ ;  /* 0x000000181b047224 */ /* 0x020fe200078e02ff */
[----:B0-----:R-:W-:-:S04]  /*9f1e0*/  IADD3 R20, P6, PT, R0, R2, RZ ;  /* 0x0000000200147210 */ /* 0x001fc80007fde0ff */
[----:B------:R-:W-:Y:S02]  /*9f1f0*/  LEA.HI.X.SX32 R21, R0, R3, 0x1, P6 ;  /* 0x0000000300157211 */ /* 0x000fe400030f0eff */
[----:B------:R-:W-:Y:S02]  /*9f200*/  PRMT R0, R9, 0x7770, RZ ;  /* 0x0000777009007816 */ /* 0x000fe400000000ff */
[----:B------:R-:W-:Y:S01]  /*9f210*/  ISETP.LT.AND P1, PT, R27, UR15, !P0 ;  /* 0x0000000f1b007c0c */ /* 0x000fe2000c721270 */
[----:B------:R0:W-:Y:S04]  /*9f220*/  @P2 STG.E.U8 desc[UR8][R22.64], R8 ;  /* 0x0000000816002986 */ /* 0x0001e8000c101108 */
[----:B------:R-:W5:Y:S04]  /*9f230*/  LDL.LU R27, [R1+0x4c] ;  /* 0x00004c00011b7983 */ /* 0x000f680000300800 */
[----:B------:R2:W-:Y:S01]  /*9f240*/  @P3 STG.E.U8 desc[UR8][R20.64], R0 ;  /* 0x0000000014003986 */ /* 0x0005e2000c101108 */
[----:B0-----:R-:W-:-:S02]  /*9f250*/  IADD3 R22, P4, PT, R4, R2, RZ ;  /* 0x0000000204167210 */ /* 0x001fc40007f9e0ff */
[----:B------:R-:W-:Y:S02]  /*9f260*/  PRMT R8, R13, 0x7770, RZ ;  /* 0x000077700d087816 */ /* 0x000fe400000000ff */
[----:B------:R-:W-:-:S05]  /*9f270*/  LEA.HI.X.SX32 R23, R4, R3, 0x1, P4 ;  /* 0x0000000304177211 */ /* 0x000fca00020f0eff */
[----:B------:R0:W-:Y:S01]  /*9f280*/  @P1 STG.E.U8 desc[UR8][R22.64], R8 ;  /* 0x0000000816001986 */ /* 0x0001e2000c101108 */
[----:B---3--:R-:W-:Y:S01]  /*9f290*/  ISETP.LT.AND P1, PT, R26, UR15, !P0 ;  /* 0x0000000f1a007c0c */ /* 0x008fe2000c721270 */
[C---:B--2---:R-:W-:Y:S01]  /*9f2a0*/  IMAD R0, R12.reuse, R24, RZ ;  /* 0x000000180c007224 */ /* 0x044fe200078e02ff */
[----:B------:R-:W-:Y:S02]  /*9f2b0*/  ISETP.LT.AND P2, PT, R12, UR15, !P0 ;  /* 0x0000000f0c007c0c */ /* 0x000fe4000c741270 */
[----:B------:R-:W2:Y:S02]  /*9f2c0*/  LDL.LU R12, [R1+0x50] ;  /* 0x00005000010c7983 */ /* 0x000ea40000300800 */
[----:B------:R-:W-:-:S04]  /*9f2d0*/  IADD3 R20, P4, PT, R0, R2, RZ ;  /* 0x0000000200147210 */ /* 0x000fc80007f9e0ff */
[----:B------:R-:W-:Y:S01]  /*9f2e0*/  LEA.HI.X.SX32 R21, R0, R3, 0x1, P4 ;  /* 0x0000000300157211 */ /* 0x000fe200020f0eff */
[-C--:B------:R-:W-:Y:S02]  /*9f2f0*/  IMAD R0, R26, R24.reuse, RZ ;  /* 0x000000181a007224 */ /* 0x080fe400078e02ff */
[----:B------:R-:W3:Y:S01]  /*9f300*/  LDL.LU R26, [R1+0x54] ;  /* 0x00005400011a7983 */ /* 0x000ee20000300800 */
[C---:B------:R-:W-:Y:S01]  /*9f310*/  IMAD R4, R25.reuse, R24, RZ ;  /* 0x0000001819047224 */ /* 0x040fe200078e02ff */
[----:B------:R-:W-:Y:S02]  /*9f320*/  ISETP.LT.AND P3, PT, R25, UR15, !P0 ;  /* 0x0000000f19007c0c */ /* 0x000fe4000c761270 */
[----:B0-----:R-:W-:Y:S01]  /*9f330*/  PRMT R8, R17, 0x7770, RZ ;  /* 0x0000777011087816 */ /* 0x001fe200000000ff */
[----:B------:R-:W2:Y:S01]  /*9f340*/  LDL.LU R25, [R1+0x58] ;  /* 0x0000580001197983 */ /* 0x000ea20000300800 */
[----:B------:R-:W-:-:S04]  /*9f350*/  IADD3 R22, P6, PT, R4, R2, RZ ;  /* 0x0000000204167210 */ /* 0x000fc80007fde0ff */
[----:B------:R-:W-:Y:S02]  /*9f360*/  LEA.HI.X.SX32 R23, R4, R3, 0x1, P6 ;  /* 0x0000000304177211 */ /* 0x000fe400030f0eff */
[----:B------:R-:W-:Y:S01]  /*9f370*/  PRMT R4, R5, 0x7771, RZ ;  /* 0x0000777105047816 */ /* 0x000fe200000000ff */
[----:B------:R0:W-:Y:S01]  /*9f380*/  @P2 STG.E.U8 desc[UR8][R20.64], R8 ;  /* 0x0000000814002986 */ /* 0x0001e2000c101108 */
[----:B----4-:R-:W-:-:S03]  /*9f390*/  ISETP.LT.AND P2, PT, R29, UR15, !P0 ;  /* 0x0000000f1d007c0c */ /* 0x010fc6000c741270 */
[----:B------:R1:W-:Y:S01]  /*9f3a0*/  @P3 STG.E.U8 desc[UR8][R22.64], R4 ;  /* 0x0000000416003986 */ /* 0x0003e2000c101108 */
[----:B------:R-:W-:Y:S02]  /*9f3b0*/  ISETP.LT.AND P3, PT, R28, UR15, !P0 ;  /* 0x0000000f1c007c0c */ /* 0x000fe4000c761270 */
[C---:B0-----:R-:W-:Y:S01]  /*9f3c0*/  IADD3 R20, P4, PT, R0.reuse, R2, RZ ;  /* 0x0000000200147210 */ /* 0x041fe20007f9e0ff */
[-C--:B-1----:R-:W-:Y:S02]  /*9f3d0*/  IMAD R4, R29, R24.reuse, RZ ;  /* 0x000000181d047224 */ /* 0x082fe400078e02ff */
[----:B------:R-:W4:Y:S01]  /*9f3e0*/  LDL.LU R29, [R1+0x5c] ;  /* 0x00005c00011d7983 */ /* 0x000f220000300800 */
[----:B------:R-:W-:Y:S01]  /*9f3f0*/  LEA.HI.X.SX32 R21, R0, R3, 0x1, P4 ;  /* 0x0000000300157211 */ /* 0x000fe200020f0eff */
[----:B------:R-:W-:Y:S01]  /*9f400*/  IMAD R0, R28, R24, RZ ;  /* 0x000000181c007224 */ /* 0x000fe200078e02ff */
[----:B------:R-:W-:Y:S01]  /*9f410*/  PRMT R8, R9, 0x7771, RZ ;  /* 0x0000777109087816 */ /* 0x000fe200000000ff */
[----:B------:R-:W4:Y:S01]  /*9f420*/  LDL.LU R28, [R1+0x60] ;  /* 0x00006000011c7983 */ /* 0x000f220000300800 */
[----:B------:R-:W-:-:S03]  /*9f430*/  IADD3 R22, P4, PT, R4, R2, RZ ;  /* 0x0000000204167210 */ /* 0x000fc60007f9e0ff */
[----:B------:R0:W-:Y:S01]  /*9f440*/  @P1 STG.E.U8 desc[UR8][R20.64], R8 ;  /* 0x0000000814001986 */ /* 0x0001e2000c101108 */
[----:B------:R-:W-:Y:S01]  /*9f450*/  LEA.HI.X.SX32 R23, R4, R3, 0x1, P4 ;  /* 0x0000000304177211 */ /* 0x000fe200020f0eff */
[C---:B-----5:R-:W-:Y:S01]  /*9f460*/  IMAD R4, R27.reuse, R24, RZ ;  /* 0x000000181b047224 */ /* 0x060fe200078e02ff */
[----:B------:R-:W-:Y:S02]  /*9f470*/  ISETP.LT.AND P1, PT, R27, UR15, !P0 ;  /* 0x0000000f1b007c0c */ /* 0x000fe4000c721270 */
[----:B------:R-:W5:Y:S01]  /*9f480*/  LDL.LU R27, [R1+0x64] ;  /* 0x00006400011b7983 */ /* 0x000f620000300800 */
[----:B0-----:R-:W-:-:S05]  /*9f490*/  PRMT R8, R13, 0x7771, RZ ;  /* 0x000077710d087816 */ /* 0x001fca00000000ff */
[----:B------:R0:W-:Y:S02]  /*9f4a0*/  @P2 STG.E.U8 desc[UR8][R22.64], R8 ;  /* 0x0000000816002986 */ /* 0x0001e4000c101108 */
[----:B0-----:R-:W-:-:S04]  /*9f4b0*/  IADD3 R22, P2, PT, R4, R2, RZ ;  /* 0x0000000204167210 */ /* 0x001fc80007f5e0ff */
[----:B------:R-:W-:Y:S02]  /*9f4c0*/  LEA.HI.X.SX32 R23, R4, R3, 0x1, P2 ;  /* 0x0000000304177211 */ /* 0x000fe400010f0eff */
[C---:B---3--:R-:W-:Y:S01]  /*9f4d0*/  ISETP.LT.AND P4, PT, R26.reuse, UR15, !P0 ;  /* 0x0000000f1a007c0c */ /* 0x048fe2000c781270 */
[----:B------:R-:W-:Y:S02]  /*9f4e0*/  IMAD R4, R26, R24, RZ ;  /* 0x000000181a047224 */ /* 0x000fe400078e02ff */
[----:B------:R-:W3:Y:S01]  /*9f4f0*/  LDL.LU R26, [R1+0x80] ;  /* 0x00008000011a7983 */ /* 0x000ee20000300800 */
[----:B------:R-:W-:-:S04]  /*9f500*/  IADD3 R20, P6, PT, R0, R2, RZ ;  /* 0x0000000200147210 */ /* 0x000fc80007fde0ff */
[----:B------:R-:W-:Y:S02]  /*9f510*/  LEA.HI.X.SX32 R21, R0, R3, 0x1, P6 ;  /* 0x0000000300157211 */ /* 0x000fe400030f0eff */
[----:B------:R-:W-:Y:S02]  /*9f520*/  PRMT R0, R17, 0x7771, RZ ;  /* 0x0000777111007816 */ /* 0x000fe400000000ff */
[----:B------:R-:W-:-:S03]  /*9f530*/  PRMT R8, R5, 0x7772, RZ ;  /* 0x0000777205087816 */ /* 0x000fc600000000ff */
[----:B------:R0:W-:Y:S01]  /*9f540*/  @P3 STG.E.U8 desc[UR8][R20.64], R0 ;  /* 0x0000000014003986 */ /* 0x0001e2000c101108 */
[----:B--2---:R-:W-:-:S03]  /*9f550*/  ISETP.LT.AND P3, PT, R12, UR15, !P0 ;  /* 0x0000000f0c007c0c */ /* 0x004fc6000c761270 */
[----:B------:R1:W-:Y:S01]  /*9f560*/  @P1 STG.E.U8 desc[UR8][R22.64], R8 ;  /* 0x0000000816001986 */ /* 0x0003e2000c101108 */
[----:B0-----:R-:W-:Y:S01]  /*9f570*/  IMAD R0, R12, R24, RZ ;  /* 0x000000180c007224 */ /* 0x001fe200078e02ff */
[----:B-1----:R-:W-:-:S04]  /*9f580*/  IADD3 R22, P1, PT, R4, R2, RZ ;  /* 0x0000000204167210 */ /* 0x002fc80007f3e0ff */
[C---:B------:R-:W-:Y:S02]  /*9f590*/  IADD3 R20, P6, PT, R0.reuse, R2, RZ ;  /* 0x0000000200147210 */ /* 0x040fe40007fde0ff */
[----:B------:R-:W-:Y:S02]  /*9f5a0*/  PRMT R8, R9, 0x7772, RZ ;  /* 0x0000777209087816 */ /* 0x000fe400000000ff */
[-C--:B------:R-:W-:Y:S02]  /*9f5b0*/  LEA.HI.X.SX32 R21, R0, R3.reuse, 0x1, P6 ;  /* 0x0000000300157211 */ /* 0x080fe400030f0eff */
[----:B------:R-:W-:Y:S01]  /*9f5c0*/  LEA.HI.X.SX32 R23, R4, R3, 0x1, P1 ;  /* 0x0000000304177211 */ /* 0x000fe200008f0eff */
[----:B------:R-:W-:Y:S01]  /*9f5d0*/  IMAD R0, R25, R24, RZ ;  /* 0x0000001819007224 */ /* 0x000fe200078e02ff */
[----:B------:R-:W-:Y:S01]  /*9f5e0*/  PRMT R4, R13, 0x7772, RZ ;  /* 0x000077720d047816 */ /* 0x000fe200000000ff */
[----:B------:R0:W-:Y:S01]  /*9f5f0*/  @P3 STG.E.U8 desc[UR8][R20.64], R8 ;  /* 0x0000000814003986 */ /* 0x0001e2000c101108 */
[----:B------:R-:W-:-:S03]  /*9f600*/  ISETP.LT.AND P2, PT, R25, UR15, !P0 ;  /* 0x0000000f19007c0c */ /* 0x000fc6000c741270 */
[----:B------:R1:W-:Y:S01]  /*9f610*/  @P4 STG.E.U8 desc[UR8][R22.64], R4 ;  /* 0x0000000416004986 */ /* 0x0003e2000c101108 */
[----:B----4-:R-:W-:Y:S02]  /*9f620*/  ISETP.LT.AND P3, PT, R29, UR15, !P0 ;  /* 0x0000000f1d007c0c */ /* 0x010fe4000c761270 */
[----:B------:R-:W-:Y:S01]  /*9f630*/  PRMT R16, R5, 0x7773, RZ ;  /* 0x0000777305107816 */ /* 0x000fe200000000ff */
[----:B------:R-:W-:Y:S01]  /*9f640*/  IMAD R12, R14, R24, RZ ;  /* 0x000000180e0c7224 */ /* 0x000fe200078e02ff */
[----:B------:R-:W-:Y:S01]  /*9f650*/  PRMT R9, R9, 0x7773, RZ ;  /* 0x0000777309097816 */ /* 0x000fe200000000ff */
[----:B------:R-:W2:Y:S01]  /*9f660*/  LDL.LU R25, [R1+0x88] ;  /* 0x0000880001197983 */ /* 0x000ea20000300800 */
[----:B0-----:R-:W-:Y:S01]  /*9f670*/  IADD3 R20, P1, PT, R0, R2, RZ ;  /* 0x0000000200147210 */ /* 0x001fe20007f3e0ff */
[----:B-1----:R-:W-:-:S03]  /*9f680*/  IMAD R4, R29, R24, RZ ;  /* 0x000000181d047224 */ /* 0x002fc600078e02ff */
[-C--:B------:R-:W-:Y:S01]  /*9f690*/  LEA.HI.X.SX32 R21, R0, R3.reuse, 0x1, P1 ;  /* 0x0000000300157211 */ /* 0x080fe200008f0eff */
[----:B------:R-:W-:Y:S01]  /*9f6a0*/  IMAD R8, R28, R24, RZ ;  /* 0x000000181c087224 */ /* 0x000fe200078e02ff */
[----:B------:R-:W-:Y:S02]  /*9f6b0*/  PRMT R0, R17, 0x7772, RZ ;  /* 0x0000777211007816 */ /* 0x000fe400000000ff */
[-C--:B------:R-:W-:Y:S02]  /*9f6c0*/  IADD3 R22, P4, PT, R4, R2.reuse, RZ ;  /* 0x0000000204167210 */ /* 0x080fe40007f9e0ff */
[----:B------:R-:W-:Y:S01]  /*9f6d0*/  ISETP.LT.AND P1, PT, R28, UR15, !P0 ;  /* 0x0000000f1c007c0c */ /* 0x000fe2000c721270 */
[----:B------:R5:W-:Y:S01]  /*9f6e0*/  @P2 STG.E.U8 desc[UR8][R20.64], R0 ;  /* 0x0000000014002986 */ /* 0x000be2000c101108 */
[----:B------:R-:W-:Y:S02]  /*9f6f0*/  LEA.HI.X.SX32 R23, R4, R3, 0x1, P4 ;  /* 0x0000000304177211 */ /* 0x000fe400020f0eff */
[----:B------:R-:W-:-:S03]  /*9f700*/  IADD3 R4, P4, PT, R8, R2, RZ ;  /* 0x0000000208047210 */ /* 0x000fc60007f9e0ff */
[----:B------:R-:W-:Y:S01]  /*9f710*/  @P3 STG.E.U8 desc[UR8][R22.64], R16 ;  /* 0x0000001016003986 */ /* 0x000fe2000c101108 */
[----:B------:R-:W-:Y:S01]  /*9f720*/  LEA.HI.X.SX32 R5, R8, R3, 0x1, P4 ;  /* 0x0000000308057211 */ /* 0x000fe200020f0eff */
[C---:B-----5:R-:W-:Y:S01]  /*9f730*/  IMAD R0, R27.reuse, R24, RZ ;  /* 0x000000181b007224 */ /* 0x060fe200078e02ff */
[----:B------:R-:W-:-:S03]  /*9f740*/  ISETP.LT.AND P6, PT, R27, UR15, !P0 ;  /* 0x0000000f1b007c0c */ /* 0x000fc6000c7c1270 */
[----:B------:R0:W-:Y:S01]  /*9f750*/  @P1 STG.E.U8 desc[UR8][R4.64], R9 ;  /* 0x0000000904001986 */ /* 0x0001e2000c101108 */
[----:B------:R-:W-:-:S03]  /*9f760*/  IADD3 R8, P3, PT, R0, R2, RZ ;  /* 0x0000000200087210 */ /* 0x000fc60007f7e0ff */
[----:B------:R-:W4:Y:S01]  /*9f770*/  LDL.LU R27, [R1+0x8c] ;  /* 0x00008c00011b7983 */ /* 0x000f220000300800 */
[----:B------:R-:W-:-:S03]  /*9f780*/  ISETP.LT.AND P2, PT, R14, UR15, !P0 ;  /* 0x0000000f0e007c0c */ /* 0x000fc6000c741270 */
[----:B------:R-:W5:Y:S01]  /*9f790*/  LDL.LU R14, [R1+0x33c0] ;  /* 0x0033c000010e7983 */ /* 0x000f620000300800 */
[----:B0-----:R-:W-:-:S03]  /*9f7a0*/  LEA.HI.X.SX32 R9, R0, R3, 0x1, P3 ;  /* 0x0000000300097211 */ /* 0x001fc600018f0eff */
[----:B------:R-:W2:Y:S01]  /*9f7b0*/  LDL.LU R28, [R1+0x90] ;  /* 0x00009000011c7983 */ /* 0x000ea20000300800 */
[----:B------:R-:W-:Y:S02]  /*9f7c0*/  IADD3 R4, P1, PT, R12, R2, RZ ;  /* 0x000000020c047210 */ /* 0x000fe40007f3e0ff */
[----:B------:R-:W-:Y:S02]  /*9f7d0*/  ISETP.LT.AND P3, PT, R6, UR15, !P0 ;  /* 0x0000000f06007c0c */ /* 0x000fe4000c761270 */
[----:B------:R-:W2:Y:S01]  /*9f7e0*/  LDL.LU R6, [R1+0x33bc] ;  /* 0x0033bc0001067983 */ /* 0x000ea20000300800 */
[----:B------:R-:W-:Y:S01]  /*9f7f0*/  LEA.HI.X.SX32 R5, R12, R3, 0x1, P1 ;  /* 0x000000030c057211 */ /* 0x000fe200008f0eff */
[C---:B------:R-:W-:Y:S01]  /*9f800*/  IMAD R0, R10.reuse, R24, RZ ;  /* 0x000000180a007224 */ /* 0x040fe200078e02ff */
[----:B------:R-:W-:Y:S02]  /*9f810*/  ISETP.LT.AND P1, PT, R10, UR15, !P0 ;  /* 0x0000000f0a007c0c */ /* 0x000fe4000c721270 */
[----:B---3--:R-:W-:-:S02]  /*9f820*/  ISETP.LT.AND P4, PT, R26, UR15, !P0 ;  /* 0x0000000f1a007c0c */ /* 0x008fc4000c781270 */
[----:B------:R-:W3:Y:S04]  /*9f830*/  LDL.LU R26, [R1+0x94] ;  /* 0x00009400011a7983 */ /* 0x000ee80000300800 */
[----:B------:R-:W3:Y:S01]  /*9f840*/  LDL.LU R10, [R1+0x33b8] ;  /* 0x0033b800010a7983 */ /* 0x000ee20000300800 */
[----:B------:R-:W-:Y:S02]  /*9f850*/  PRMT R13, R13, 0x7773, RZ ;  /* 0x000077730d0d7816 */ /* 0x000fe400000000ff */
[----:B------:R-:W-:Y:S01]  /*9f860*/  PRMT R17, R17, 0x7773, RZ ;  /* 0x0000777311117816 */ /* 0x000fe200000000ff */
[----:B------:R-:W5:Y:S04]  /*9f870*/  LDL.LU R29, [R1+0x68] ;  /* 0x00006800011d7983 */ /* 0x000f680000300800 */
[----:B------:R0:W-:Y:S04]  /*9f880*/  @P2 STG.E.U8 desc[UR8][R4.64], R13 ;  /* 0x0000000d04002986 */ /* 0x0001e8000c101108 */
[----:B------:R1:W-:Y:S04]  /*9f890*/  @P6 STG.E.U8 desc[UR8][R8.64], R17 ;  /* 0x0000001108006986 */ /* 0x0003e8000c101108 */
[----:B------:R-:W5:Y:S01]  /*9f8a0*/  LDL.LU R21, [R1+0x9c] ;  /* 0x00009c0001157983 */ /* 0x000f620000300800 */
[----:B0-----:R-:W-:Y:S01]  /*9f8b0*/  IADD3 R4, P2, PT, R0, R2, RZ ;  /* 0x0000000200047210 */ /* 0x001fe20007f5e0ff */
[----:B-1----:R-:W-:-:S03]  /*9f8c0*/  IMAD R9, R24, 0x8, R0 ;  /* 0x0000000818097824 */ /* 0x002fc600078e0200 */
[----:B------:R-:W-:Y:S01]  /*9f8d0*/  LEA.HI.X.SX32 R5, R0, R3, 0x1, P2 ;  /* 0x0000000300057211 */ /* 0x000fe200010f0eff */
[----:B------:R-:W-:Y:S01]  /*9f8e0*/  IMAD R0, R24, 0x8, R9 ;  /* 0x0000000818007824 */ /* 0x000fe200078e0209 */
[----:B------:R-:W-:-:S04]  /*9f8f0*/  IADD3 R8, P6, PT, R9, R2, RZ ;  /* 0x0000000209087210 */ /* 0x000fc80007fde0ff */
[----:B------:R-:W-:Y:S02]  /*9f900*/  LEA.HI.X.SX32 R9, R9, R3, 0x1, P6 ;  /* 0x0000000309097211 */ /* 0x000fe400030f0eff */
[----:B--2---:R-:W-:-:S05]  /*9f910*/  PRMT R12, R6, 0x7770, RZ ;  /* 0x00007770060c7816 */ /* 0x004fca00000000ff */
[----:B------:R0:W-:Y:S01]  /*9f920*/  @P1 STG.E.U8 desc[UR8][R4.64], R12 ;  /* 0x0000000c04001986 */ /* 0x0001e2000c101108 */
[----:B----4-:R-:W-:-:S03]  /*9f930*/  ISETP.LT.AND P1, PT, R27, UR15, !P0 ;  /* 0x0000000f1b007c0c */ /* 0x010fc6000c721270 */
[----:B------:R-:W2:Y:S01]  /*9f940*/  LDL.LU R27, [R1+0xa0] ;  /* 0x0000a000011b7983 */ /* 0x000ea20000300800 */
[----:B0-----:R-:W-:Y:S01]  /*9f950*/  IMAD R12, R24, 0x8, R0 ;  /* 0x00000008180c7824 */ /* 0x001fe200078e0200 */
[----:B------:R-:W-:-:S04]  /*9f960*/  IADD3 R4, P6, PT, R0, R2, RZ ;  /* 0x0000000200047210 */ /* 0x000fc80007fde0ff */
[----:B------:R-:W-:Y:S02]  /*9f970*/  LEA.HI.X.SX32 R5, R0, R3, 0x1, P6 ;  /* 0x0000000300057211 */ /* 0x000fe400030f0eff */
[----:B------:R-:W-:Y:S02]  /*9f980*/  ISETP.LT.AND P6, PT, R28, UR15, !P0 ;  /* 0x0000000f1c007c0c */ /* 0x000fe4000c7c1270 */
[----:B------:R-:W4:Y:S01]  /*9f990*/  LDL.LU R28, [R1+0xa4] ;  /* 0x0000a400011c7983 */ /* 0x000f220000300800 */
[----:B---3--:R-:W-:-:S05]  /*9f9a0*/  PRMT R13, R10, 0x7770, RZ ;  /* 0x000077700a0d7816 */ /* 0x008fca00000000ff */
[----:B------:R0:W-:Y:S02]  /*9f9b0*/  @P5 STG.E.U8 desc[UR8][R8.64], R13 ;  /* 0x0000000d08005986 */ /* 0x0001e4000c101108 */
[----:B0-----:R-:W-:-:S04]  /*9f9c0*/  IADD3 R8, P5, PT, R12, R2, RZ ;  /* 0x000000020c087210 */ /* 0x001fc80007fbe0ff */
[----:B------:R-:W-:Y:S02]  /*9f9d0*/  LEA.HI.X.SX32 R9, R12, R3, 0x1, P5 ;  /* 0x000000030c097211 */ /* 0x000fe400028f0eff */
[----:B------:R-:W-:Y:S02]  /*9f9e0*/  ISETP.LT.AND P5, PT, R26, UR15, !P0 ;  /* 0x0000000f1a007c0c */ /* 0x000fe4000c7a1270 */
[----:B------:R-:W3:Y:S01]  /*9f9f0*/  LDL.LU R26, [R1+0xa8] ;  /* 0x0000a800011a7983 */ /* 0x000ee20000300800 */
[----:B-----5:R-:W-:-:S05]  /*9fa00*/  PRMT R0, R14, 0x7770, RZ ;  /* 0x000077700e007816 */ /* 0x020fca00000000ff */
[----:B------:R0:W-:Y:S01]  /*9fa10*/  @P4 STG.E.U8 desc[UR8][R4.64], R0 ;  /* 0x0000000004004986 */ /* 0x0001e2000c101108 */
[----:B------:R-:W-:Y:S02]  /*9fa20*/  ISETP.LT.AND P2, PT, R25, UR15, !P0 ;  /* 0x0000000f19007c0c */ /* 0x000fe4000c741270 */
[----:B------:R-:W-:Y:S01]  /*9fa30*/  PRMT R16, R6, 0x7771, RZ ;  /* 0x0000777106107816 */ /* 0x000fe200000000ff */
[----:B------:R-:W5:Y:S01]  /*9fa40*/  LDL.LU R25, [R1+0xac] ;  /* 0x0000ac0001197983 */ /* 0x000f620000300800 */
[----:B0-----:R-:W-:Y:S01]  /*9fa50*/  IMAD R0, R24, 0x8, R12 ;  /* 0x0000000818007824 */ /* 0x001fe200078e020c */
[----:B------:R-:W-:-:S03]  /*9fa60*/  PRMT R5, R18, 0x7770, RZ ;  /* 0x0000777012057816 */ /* 0x000fc600000000ff */
[----:B------:R-:W-:Y:S01]  /*9fa70*/  IMAD R12, R24, 0x8, R0 ;  /* 0x00000008180c7824 */ /* 0x000fe200078e0200 */
[-C--:B------:R-:W-:Y:S01]  /*9fa80*/  IADD3 R4, P4, PT, R0, R2.reuse, RZ ;  /* 0x0000000200047210 */ /* 0x080fe20007f9e0ff */
[----:B------:R0:W-:Y:S01]  /*9fa90*/  @P3 STG.E.U8 desc[UR8][R8.64], R5 ;  /* 0x0000000508003986 */ /* 0x0001e2000c101108 */
[----:B------:R-:W-:Y:S02]  /*9faa0*/  PRMT R13, R10, 0x7771, RZ ;  /* 0x000077710a0d7816 */ /* 0x000fe400000000ff */
[C---:B------:R-:W-:Y:S02]  /*9fab0*/  ISETP.LT.AND P3, PT, R29.reuse, UR15, !P0 ;  /* 0x0000000f1d007c0c */ /* 0x040fe4000c761270 */
[----:B0-----:R-:W-:Y:S02]  /*9fac0*/  LEA.HI.X.SX32 R5, R0, R3, 0x1, P4 ;  /* 0x0000000300057211 */ /* 0x001fe400020f0eff */
[----:B------:R-:W-:Y:S01]  /*9fad0*/  IADD3 R8, P4, PT, R12, R2, RZ ;  /* 0x000000020c087210 */ /* 0x000fe20007f9e0ff */
[----:B------:R-:W-:-:S02]  /*9fae0*/  IMAD R0, R29, R24, RZ ;  /* 0x000000181d007224 */ /* 0x000fc400078e02ff */
[----:B------:R0:W-:Y:S01]  /*9faf0*/  @P2 STG.E.U8 desc[UR8][R4.64], R16 ;  /* 0x0000001004002986 */ /* 0x0001e2000c101108 */
[----:B------:R-:W-:Y:S01]  /*9fb00*/  LEA.HI.X.SX32 R9, R12, R3, 0x1, P4 ;  /* 0x000000030c097211 */ /* 0x000fe200020f0eff */
[----:B------:R-:W-:Y:S02]  /*9fb10*/  IMAD R12, R24, 0x8, R12 ;  /* 0x00000008180c7824 */ /* 0x000fe400078e020c */
[----:B------:R-:W5:Y:S04]  /*9fb20*/  LDL.LU R29, [R1+0xb0] ;  /* 0x0000b000011d7983 */ /* 0x000f680000300800 */
[----:B------:R1:W-:Y:S01]  /*9fb30*/  @P1 STG.E.U8 desc[UR8][R8.64], R13 ;  /* 0x0000000d08001986 */ /* 0x0003e2000c101108 */
[----:B0-----:R-:W-:-:S04]  /*9fb40*/  IADD3 R4, P4, PT, R0, R2, RZ ;  /* 0x0000000200047210 */ /* 0x001fc80007f9e0ff */
[-C--:B------:R-:W-:Y:S02]  /*9fb50*/  LEA.HI.X.SX32 R5, R0, R3.reuse, 0x1, P4 ;  /* 0x0000000300057211 */ /* 0x080fe400020f0eff */
[----:B-1----:R-:W-:Y:S02]  /*9fb60*/  IADD3 R8, P1, PT, R12, R2, RZ ;  /* 0x000000020c087210 */ /* 0x002fe40007f3e0ff */
[----:B------:R-:W-:Y:S02]  /*9fb70*/  PRMT R13, R14, 0x7771, RZ ;  /* 0x000077710e0d7816 */ /* 0x000fe400000000ff */
[----:B------:R-:W-:Y:S02]  /*9fb80*/  LEA.HI.X.SX32 R9, R12, R3, 0x1, P1 ;  /* 0x000000030c097211 */ /* 0x000fe400008f0eff */
[----:B------:R-:W-:-:S03]  /*9fb90*/  PRMT R0, R18, 0x7771, RZ ;  /* 0x0000777112007816 */ /* 0x000fc600000000ff */
[----:B------:R0:W-:Y:S01]  /*9fba0*/  @P6 STG.E.U8 desc[UR8][R8.64], R13 ;  /* 0x0000000d08006986 */ /* 0x0001e2000c101108 */
[----:B--2---:R-:W-:-:S03]  /*9fbb0*/  ISETP.LT.AND P4, PT, R27, UR15, !P0 ;  /* 0x0000000f1b007c0c */ /* 0x004fc6000c781270 */
[----:B------:R1:W-:Y:S04]  /*9fbc0*/  @P3 STG.E.U8 desc[UR8][R4.64], R0 ;  /* 0x0000000004003986 */ /* 0x0003e8000c101108 */
[----:B------:R-:W2:Y:S01]  /*9fbd0*/  LDL.LU R27, [R1+0xb4] ;  /* 0x0000b400011b7983 */ /* 0x000ea20000300800 */
[----:B----4-:R-:W-:-:S03]  /*9fbe0*/  ISETP.LT.AND P1, PT, R28, UR15, !P0 ;  /* 0x0000000f1c007c0c */ /* 0x010fc6000c721270 */
[----:B------:R-:W4:Y:S01]  /*9fbf0*/  LDL.LU R28, [R1+0x6c] ;  /* 0x00006c00011c7983 */ /* 0x000f220000300800 */
[----:B---3--:R-:W-:-:S03]  /*9fc00*/  ISETP.LT.AND P3, PT, R26, UR15, !P0 ;  /* 0x0000000f1a007c0c */ /* 0x008fc6000c761270 */
[----:B------:R-:W3:Y:S01]  /*9fc10*/  LDL.LU R26, [R1+0xbc] ;  /* 0x0000bc00011a7983 */ /* 0x000ee20000300800 */
[----:B------:R-:W-:Y:S01]  /*9fc20*/  IMAD R12, R24, 0x10, R12 ;  /* 0x00000010180c7824 */ /* 0x000fe200078e020c */
[----:B------:R-:W-:-:S03]  /*9fc30*/  ISETP.LT.AND P2, PT, R21, UR15, !P0 ;  /* 0x0000000f15007c0c */ /* 0x000fc6000c741270 */
[----:B0-----:R-:W-:Y:S01]  /*9fc40*/  IMAD R13, R24, 0x8, R12 ;  /* 0x00000008180d7824 */ /* 0x001fe200078e020c */
[----:B------:R-:W-:-:S04]  /*9fc50*/  IADD3 R8, P6, PT, R12, R2, RZ ;  /* 0x000000020c087210 */ /* 0x000fc80007fde0ff */
[-C--:B------:R-:W-:Y:S02]  /*9fc60*/  LEA.HI.X.SX32 R9, R12, R3.reuse, 0x1, P6 ;  /* 0x000000030c097211 */ /* 0x080fe400030f0eff */
[CC--:B-1----:R-:W-:Y:S01]  /*9fc70*/  IADD3 R4, P6, PT, R13.reuse, R2.reuse, RZ ;  /* 0x000000020d047210 */ /* 0x0c2fe20007fde0ff */
[----:B------:R-:W-:Y:S01]  /*9fc80*/  IMAD R12, R24, 0x8, R13 ;  /* 0x00000008180c7824 */ /* 0x000fe200078e020d */
[----:B------:R-:W-:Y:S02]  /*9fc90*/  PRMT R16, R6, 0x7772, RZ ;  /* 0x0000777206107816 */ /* 0x000fe400000000ff */
[----:B------:R-:W-:Y:S02]  /*9fca0*/  PRMT R0, R10, 0x7772, RZ ;  /* 0x000077720a007816 */ /* 0x000fe400000000ff */
[----:B------:R-:W-:Y:S01]  /*9fcb0*/  LEA.HI.X.SX32 R5, R13, R3, 0x1, P6 ;  /* 0x000000030d057211 */ /* 0x000fe200030f0eff */
[----:B------:R0:W-:Y:S04]  /*9fcc0*/  @P5 STG.E.U8 desc[UR8][R8.64], R16 ;  /* 0x0000001008005986 */ /* 0x0001e8000c101108 */
[----:B------:R1:W-:Y:S01]  /*9fcd0*/  @P2 STG.E.U8 desc[UR8][R4.64], R0 ;  /* 0x0000000004002986 */ /* 0x0003e2000c101108 */
[----:B0-----:R-:W-:Y:S01]  /*9fce0*/  IADD3 R8, P5, PT, R12, R2, RZ ;  /* 0x000000020c087210 */ /* 0x001fe20007fbe0ff */
[----:B-1----:R-:W-:-:S03]  /*9fcf0*/  IMAD R0, R24, 0x8, R12 ;  /* 0x0000000818007824 */ /* 0x002fc600078e020c */
[----:B------:R-:W-:Y:S02]  /*9fd00*/  LEA.HI.X.SX32 R9, R12, R3, 0x1, P5 ;  /* 0x000000030c097211 */ /* 0x000fe400028f0eff */
[----:B------:R-:W-:Y:S01]  /*9fd10*/  PRMT R5, R14, 0x7772, RZ ;  /* 0x000077720e057816 */ /* 0x000fe200000000ff */
[----:B------:R-:W-:Y:S01]  /*9fd20*/  IMAD R12, R24, 0x8, R0 ;  /* 0x00000008180c7824 */ /* 0x000fe200078e0200 */
[----:B------:R-:W-:-:S03]  /*9fd30*/  IADD3 R4, P5, PT, R0, R2, RZ ;  /* 0x0000000200047210 */ /* 0x000fc60007fbe0ff */
[----:B------:R0:W-:Y:S01]  /*9fd40*/  @P4 STG.E.U8 desc[UR8][R8.64], R5 ;  /* 0x0000000508004986 */ /* 0x0001e2000c101108 */
[----:B------:R-:W-:Y:S02]  /*9fd50*/  PRMT R13, R18, 0x7772, RZ ;  /* 0x00007772120d7816 */ /* 0x000fe400000000ff */
[----:B------:R-:W-:Y:S02]  /*9fd60*/  PRMT R6, R6, 0x7773, RZ ;  /* 0x0000777306067816 */ /* 0x000fe400000000ff */
[----:B0-----:R-:W-:Y:S02]  /*9fd70*/  IADD3 R8, P4, PT, R12, R2, RZ ;  /* 0x000000020c087210 */ /* 0x001fe40007f9e0ff */
[-C--:B------:R-:W-:Y:S01]  /*9fd80*/  LEA.HI.X.SX32 R5, R0, R3.reuse, 0x1, P5 ;  /* 0x0000000300057211 */ /* 0x080fe200028f0eff */
[----:B------:R-:W-:Y:S01]  /*9fd90*/  IMAD R0, R24, 0x8, R12 ;  /* 0x0000000818007824 */ /* 0x000fe200078e020c */
[----:B------:R-:W-:-:S03]  /*9fda0*/  LEA.HI.X.SX32 R9, R12, R3, 0x1, P4 ;  /* 0x000000030c097211 */ /* 0x000fc600020f0eff */
[----:B------:R0:W-:Y:S01]  /*9fdb0*/  @P1 STG.E.U8 desc[UR8][R4.64], R13 ;  /* 0x0000000d04001986 */ /* 0x0001e2000c101108 */
[----:B-----5:R-:W-:-:S03]  /*9fdc0*/  ISETP.LT.AND P6, PT, R25, UR15, !P0 ;  /* 0x0000000f19007c0c */ /* 0x020fc6000c7c1270 */
[----:B------:R1:W-:Y:S01]  /*9fdd0*/  @P3 STG.E.U8 desc[UR8][R8.64], R6 ;  /* 0x0000000608003986 */ /* 0x0003e2000c101108 */
[----:B------:R-:W-:Y:S02]  /*9fde0*/  ISETP.LT.AND P2, PT, R29, UR15, !P0 ;  /* 0x0000000f1d007c0c */ /* 0x000fe4000c741270 */
[----:B0-----:R-:W-:Y:S01]  /*9fdf0*/  IADD3 R4, P1, PT, R0, R2, RZ ;  /* 0x0000000200047210 */ /* 0x001fe20007f3e0ff */
[----:B-1----:R-:W-:-:S03]  /*9fe00*/  IMAD R6, R24, 0x8, R0 ;  /* 0x0000000818067824 */ /* 0x002fc600078e0200 */
[-C--:B------:R-:W-:Y:S02]  /*9fe10*/  LEA.HI.X.SX32 R5, R0, R3.reuse, 0x1, P1 ;  /* 0x0000000300057211 */ /* 0x080fe400008f0eff */
[----:B------:R-:W-:Y:S02]  /*9fe20*/  IADD3 R8, P1, PT, R6, R2, RZ ;  /* 0x0000000206087210 */ /* 0x000fe40007f3e0ff */
[----:B------:R-:W-:Y:S02]  /*9fe30*/  PRMT R10, R10, 0x7773, RZ ;  /* 0x000077730a0a7816 */ /* 0x000fe400000000ff */
[----:B------:R-:W-:Y:S02]  /*9fe40*/  LEA.HI.X.SX32 R9, R6, R3, 0x1, P1 ;  /* 0x0000000306097211 */ /* 0x000fe400008f0eff */
[----:B------:R-:W-:Y:S02]  /*9fe50*/  PRMT R13, R14, 0x7773, RZ ;  /* 0x000077730e0d7816 */ /* 0x000fe400000000ff */
[----:B--2---:R-:W-:Y:S01]  /*9fe60*/  ISETP.LT.AND P5, PT, R27, UR15, !P0 ;  /* 0x0000000f1b007c0c */ /* 0x004fe2000c7a1270 */
[----:B------:R0:W-:Y:S01]  /*9fe70*/  @P6 STG.E.U8 desc[UR8][R4.64], R10 ;  /* 0x0000000a04006986 */ /* 0x0001e2000c101108 */
[----:B------:R-:W-:-:S03]  /*9fe80*/  ISETP.LT.AND P1, PT, R7, UR15, !P0 ;  /* 0x0000000f07007c0c */ /* 0x000fc6000c721270 */
[----:B------:R-:W2:Y:S04]  /*9fe90*/  LDL.LU R27, [R1+0xcc] ;  /* 0x0000cc00011b7983 */ /* 0x000ea80000300800 */
[----:B------:R1:W-:Y:S01]  /*9fea0*/  @P2 STG.E.U8 desc[UR8][R8.64], R13 ;  /* 0x0000000d08002986 */ /* 0x0003e2000c101108 */
[----:B------:R-:W-:Y:S02]  /*9feb0*/  ISETP.LT.AND P2, PT, R11, UR15, !P0 ;  /* 0x0000000f0b007c0c */ /* 0x000fe4000c741270 */
[----:B---3--:R-:W-:Y:S02]  /*9fec0*/  ISETP.LT.AND P4, PT, R26, UR15, !P0 ;  /* 0x0000000f1a007c0c */ /* 0x008fe4000c781270 */
[----:B------:R-:W3:Y:S04]  /*9fed0*/  LDL.LU R26, [R1+0xd0] ;  /* 0x0000d000011a7983 */ /* 0x000ee80000300800 */
[----:B------:R-:W5:Y:S04]  /*9fee0*/  LDL.LU R7, [R1+0x33b4] ;  /* 0x0033b40001077983 */ /* 0x000f680000300800 */
[----:B------:R-:W2:Y:S04]  /*9fef0*/  LDL.LU R25, [R1+0xd4] ;  /* 0x0000d40001197983 */ /* 0x000ea80000300800 */
[----:B------:R-:W2:Y:S01]  /*9ff00*/  LDL.LU R11, [R1+0x33b0] ;  /* 0x0033b000010b7983 */ /* 0x000ea20000300800 */
[C---:B----4-:R-:W-:Y:S01]  /*9ff10*/  IMAD R0, R28.reuse, R24, RZ ;  /* 0x000000181c007224 */ /* 0x050fe200078e02ff */
[----:B------:R-:W-:-:S02]  /*9ff20*/  ISETP.LT.AND P3, PT, R28, UR15, !P0 ;  /* 0x0000000f1c007c0c */ /* 0x000fc4000c761270 */
[----:B------:R-:W-:Y:S01]  /*9ff30*/  PRMT R21, R18, 0x7773, RZ ;  /* 0x0000777312157816 */ /* 0x000fe200000000ff */
[----:B------:R-:W4:Y:S01]  /*9ff40*/  LDL.LU R29, [R1+0xd8] ;  /* 0x0000d800011d7983 */ /* 0x000f220000300800 */
[----:B0-----:R-:W-:-:S04]  /*9ff50*/  IADD3 R4, P6, PT, R0, R2, RZ ;  /* 0x0000000200047210 */ /* 0x001fc80007fde0ff */
[----:B------:R-:W-:-:S05]  /*9ff60*/  LEA.HI.X.SX32 R5, R0, R3, 0x1, P6 ;  /* 0x0000000300057211 */ /* 0x000fca00030f0eff */
[----:B------:R0:W-:Y:S01]  /*9ff70*/  @P3 STG.E.U8 desc[UR8][R4.64], R21 ;  /* 0x0000001504003986 */ /* 0x0001e2000c101108 */
[----:B------:R-:W-:-:S03]  /*9ff80*/  ISETP.LT.AND P3, PT, R15, UR15, !P0 ;  /* 0x0000000f0f007c0c */ /* 0x000fc6000c761270 */
[----:B------:R-:W4:Y:S01]  /*9ff90*/  LDL.LU R15, [R1+0x33ac] ;  /* 0x0033ac00010f7983 */ /* 0x000f220000300800 */
[----:B------:R-:W-:-:S03]  /*9ffa0*/  IMAD R6, R24, 0x10, R6 ;  /* 0x0000001018067824 */ /* 0x000fc600078e0206 */
[----:B------:R-:W4:Y:S01]  /*9ffb0*/  LDL.LU R28, [R1+0x70] ;  /* 0x00007000011c7983 */ /* 0x000f220000300800 */
[----:B------:R-:W-:Y:S01]  /*9ffc0*/  IMAD R0, R24, 0x8, R6 ;  /* 0x0000000818007824 */ /* 0x000fe200078e0206 */
[----:B-1----:R-:W-:-:S04]  /*9ffd0*/  IADD3 R8, P6, PT, R6, R2, RZ ;  /* 0x0000000206087210 */ /* 0x002fc80007fde0ff */
[----:B------:R-:W-:Y:S02]  /*9ffe0*/  LEA.HI.X.SX32 R9, R6, R3, 0x1, P6 ;  /* 0x0000000306097211 */ /* 0x000fe400030f0eff */
[----:B0-----:R-:W-:-:S04]  /*9fff0*/  IADD3 R4, P6, PT, R0, R2, RZ ;  /* 0x0000000200047210 */ /* 0x001fc80007fde0ff */
[----:B------:R-:W-:Y:S02]  /*a0000*/  LEA.HI.X.SX32 R5, R0, R3, 0x1, P6 ;  /* 0x0000000300057211 */ /* 0x000fe400030f0eff */
[----:B-----5:R-:W-:Y:S02]  /*a0010*/  PRMT R17, R7, 0x7770, RZ ;  /* 0x0000777007117816 */ /* 0x020fe400000000ff */
[----:B--2---:R-:W-:-:S03]  /*a0020*/  PRMT R13, R11, 0x7770, RZ ;  /* 0x000077700b0d7816 */ /* 0x004fc600000000ff */
[----:B------:R0:W-:Y:S01]  /*a0030*/  @P5 STG.E.U8 desc[UR8][R8.64], R17 ;  /* 0x0000001108005986 */ /* 0x0001e2000c101108 */
[----:B------:R-:W-:-:S03]  /*a0040*/  ISETP.LT.AND P5, PT, R27, UR15, !P0 ;  /* 0x0000000f1b007c0c */ /* 0x000fc6000c7a1270 */
[----:B------:R1:W-:Y:S01]  /*a0050*/  @P4 STG.E.U8 desc[UR8][R4.64], R13 ;  /* 0x0000000d04004986 */ /* 0x0003e2000c101108 */
[----:B---3--:R-:W-:-:S03]  /*a0060*/  ISETP.LT.AND P4, PT, R26, UR15, !P0 ;  /* 0x0000000f1a007c0c */ /* 0x008fc6000c781270 */
[----:B------:R-:W2:Y:S04]  /*a0070*/  LDL.LU R27, [R1+0xe0] ;  /* 0x0000e000011b7983 */ /* 0x000ea80000300800 */
[----:B------:R-:W3:Y:S01]  /*a0080*/  LDL.LU R26, [R1+0x7c] ;  /* 0x00007c00011a7983 */ /* 0x000ee20000300800 */
[----:B------:R-:W-:Y:S01]  /*a0090*/  IMAD R6, R24, 0x8, R0 ;  /* 0x0000000818067824 */ /* 0x000fe200078e0200 */
[----:B----4-:R-:W-:-:S03]  /*a00a0*/  PRMT R21, R15, 0x7770, RZ ;  /* 0x000077700f157816 */ /* 0x010fc600000000ff */
[----:B------:R-:W-:Y:S01]  /*a00b0*/  IMAD R0, R24, 0x8, R6 ;  /* 0x0000000818007824 */ /* 0x000fe200078e0206 */
[CC--:B0-----:R-:W-:Y:S01]  /*a00c0*/  IADD3 R8, P6, PT, R6.reuse, R2.reuse, RZ ;  /* 0x0000000206087210 */ /* 0x0c1fe20007fde0ff */
[----:B------:R-:W4:Y:S03]  /*a00d0*/  LDL.LU R22, [R1+0x74] ;  /* 0x0000740001167983 */ /* 0x000f260000300800 */
[-C--:B------:R-:W-:Y:S01]  /*a00e0*/  LEA.HI.X.SX32 R9, R6, R3.reuse, 0x1, P6 ;  /* 0x0000000306097211 */ /* 0x080fe200030f0eff */
[----:B------:R-:W-:Y:S01]  /*a00f0*/  IMAD R6, R24, 0x8, R0 ;  /* 0x0000000818067824 */ /* 0x000fe200078e0200 */
[C---:B-1----:R-:W-:Y:S02]  /*a0100*/  IADD3 R4, P6, PT, R0.reuse, R2, RZ ;  /* 0x0000000200047210 */ /* 0x042fe40007fde0ff */
[----:B------:R-:W-:Y:S01]  /*a0110*/  PRMT R23, R19, 0x7770, RZ ;  /* 0x0000777013177816 */ /* 0x000fe200000000ff */
[----:B------:R0:W-:Y:S01]  /*a0120*/  @P1 STG.E.U8 desc[UR8][R8.64], R21 ;  /* 0x0000001508001986 */ /* 0x0001e2000c101108 */
[----:B------:R-:W-:Y:S01]  /*a0130*/  LEA.HI.X.SX32 R5, R0, R3, 0x1, P6 ;  /* 0x0000000300057211 */ /* 0x000fe200030f0eff */
[----:B------:R-:W-:Y:S01]  /*a0140*/  IMAD R0, R24, 0x8, R6 ;  /* 0x0000000818007824 */ /* 0x000fe200078e0206 */
[----:B------:R-:W-:-:S03]  /*a0150*/  PRMT R17, R7, 0x7771, RZ ;  /* 0x0000777107117816 */ /* 0x000fc600000000ff */
[----:B------:R1:W-:Y:S01]  /*a0160*/  @P2 STG.E.U8 desc[UR8][R4.64], R23 ;  /* 0x0000001704002986 */ /* 0x0003e2000c101108 */
[----:B0-----:R-:W-:-:S04]  /*a0170*/  IADD3 R8, P6, PT, R6, R2, RZ ;  /* 0x0000000206087210 */ /* 0x001fc80007fde0ff */
[----:B------:R-:W-:Y:S01]  /*a0180*/  LEA.HI.X.SX32 R9, R6, R3, 0x1, P6 ;  /* 0x0000000306097211 */ /* 0x000fe200030f0eff */
[----:B------:R-:W-:Y:S01]  /*a0190*/  IMAD R6, R24, 0x8, R0 ;  /* 0x0000000818067824 */ /* 0x000fe200078e0200 */
[----:B-1----:R-:W-:-:S03]  /*a01a0*/  IADD3 R4, P6, PT, R0, R2, RZ ;  /* 0x0000000200047210 */ /* 0x002fc60007fde0ff */
[----:B------:R0:W-:Y:S01]  /*a01b0*/  @P3 STG.E.U8 desc[UR8][R8.64], R17 ;  /* 0x0000001108003986 */ /* 0x0001e2000c101108 */
[----:B------:R-:W-:Y:S02]  /*a01c0*/  LEA.HI.X.SX32 R5, R0, R3, 0x1, P6 ;  /* 0x0000000300057211 */ /* 0x000fe400030f0eff */
[----:B------:R-:W-:Y:S02]  /*a01d0*/  ISETP.LT.AND P1, PT, R25, UR15, !P0 ;  /* 0x0000000f19007c0c */ /* 0x000fe4000c721270 */
[----:B------:R-:W-:Y:S02]  /*a01e0*/  PRMT R21, R11, 0x7771, RZ ;  /* 0x000077710b157816 */ /* 0x000fe400000000ff */
[----:B------:R-:W-:Y:S02]  /*a01f0*/  PRMT R25, R15, 0x7771, RZ ;  /* 0x000077710f197816 */ /* 0x000fe400000000ff */
[----:B0-----:R-:W-:-:S04]  /*a0200*/  IADD3 R8, P6, PT, R6, R2, RZ ;  /* 0x0000000206087210 */ /* 0x001fc80007fde0ff */
[----:B------:R-:W-:Y:S01]  /*a0210*/  LEA.HI.X.SX32 R9, R6, R3, 0x1, P6 ;  /* 0x0000000306097211 */ /* 0x000fe200030f0eff */
[----:B------:R0:W-:Y:S01]  /*a0220*/  @P5 STG.E.U8 desc[UR8][R4.64], R21 ;  /* 0x0000001504005986 */ /* 0x0001e2000c101108 */
[----:B------:R-:W-:Y:S01]  /*a0230*/  ISETP.LT.AND P2, PT, R29, UR15, !P0 ;  /* 0x0000000f1d007c0c */ /* 0x000fe2000c741270 */
[C---:B------:R-:W-:Y:S01]  /*a0240*/  IMAD R0, R28.reuse, R24, RZ ;  /* 0x000000181c007224 */ /* 0x040fe200078e02ff */
[----:B------:R-:W-:Y:S01]  /*a0250*/  ISETP.LT.AND P3, PT, R28, UR15, !P0 ;  /* 0x0000000f1c007c0c */ /* 0x000fe2000c761270 */
[----:B------:R-:W5:Y:S04]  /*a0260*/  LDL.LU R29, [R1+0x98] ;  /* 0x00009800011d7983 */ /* 0x000f680000300800 */
[----:B------:R1:W-:Y:S04]  /*a0270*/  @P4 STG.E.U8 desc[UR8][R8.64], R25 ;  /* 0x0000001908004986 */ /* 0x0003e8000c101108 */
[----:B------:R-:W5:Y:S01]  /*a0280*/  LDL.LU R28, [R1+0xb8] ;  /* 0x0000b800011c7983 */ /* 0x000f620000300800 */
[----:B---3--:R-:W-:-:S03]  /*a0290*/  ISETP.LT.AND P4, PT, R26, UR15, !P0 ;  /* 0x0000000f1a007c0c */ /* 0x008fc6000c781270 */
[----:B------:R-:W3:Y:S01]  /*a02a0*/  LDL.LU R26, [R1+0xdc] ;  /* 0x0000dc00011a7983 */ /* 0x000ee20000300800 */
[-C--:B------:R-:W-:Y:S01]  /*a02b0*/  IADD3 R12, P6, PT, R0, R2.reuse, RZ ;  /* 0x00000002000c7210 */ /* 0x080fe20007fde0ff */
[----:B------:R-:W-:Y:S01]  /*a02c0*/  IMAD R6, R24, 0x10, R6 ;  /* 0x0000001018067824 */ /* 0x000fe200078e0206 */
[----:B--2---:R-:W-:Y:S02]  /*a02d0*/  ISETP.LT.AND P5, PT, R27, UR15, !P0 ;  /* 0x0000000f1b007c0c */ /* 0x004fe4000c7a1270 */
[----:B------:R-:W-:Y:S01]  /*a02e0*/  LEA.HI.X.SX32 R13, R0, R3, 0x1, P6 ;  /* 0x00000003000d7211 */ /* 0x000fe200030f0eff */
[----:B------:R-:W-:Y:S01]  /*a02f0*/  IMAD R0, R24, 0x8, R6 ;  /* 0x0000000818007824 */ /* 0x000fe200078e0206 */
[----:B------:R-:W-:Y:S02]  /*a0300*/  PRMT R27, R19, 0x7771, RZ ;  /* 0x00007771131b7816 */ /* 0x000fe400000000ff */
[----:B------:R-:W-:Y:S01]  /*a0310*/  IADD3 R16, P6, PT, R6, R2, RZ ;  /* 0x0000000206107210 */ /* 0x000fe20007fde0ff */
[----:B0-----:R-:W-:-:S02]  /*a0320*/  IMAD R5, R24, 0x8, R0 ;  /* 0x0000000818057824 */ /* 0x001fc400078e0200 */
[----:B------:R0:W-:Y:S01]  /*a0330*/  @P3 STG.E.U8 desc[UR8][R12.64], R27 ;  /* 0x0000001b0c003986 */ /* 0x0001e2000c101108 */
[----:B------:R-:W-:Y:S02]  /*a0340*/  IADD3 R20, P3, PT, R0, R2, RZ ;  /* 0x0000000200147210 */ /* 0x000fe40007f7e0ff */
[-C--:B------:R-:W-:Y:S02]  /*a0350*/  LEA.HI.X.SX32 R17, R6, R3.reuse, 0x1, P6 ;  /* 0x0000000306117211 */ /* 0x080fe400030f0eff */
[----:B------:R-:W-:Y:S01]  /*a0360*/  LEA.HI.X.SX32 R21, R0, R3, 0x1, P3 ;  /* 0x0000000300157211 */ /* 0x000fe200018f0eff */
[C---:B------:R-:W-:Y:S01]  /*a0370*/  IMAD R0, R24.reuse, 0x8, R5 ;  /* 0x0000000818007824 */ /* 0x040fe200078e0205 */
[----:B------:R-:W-:Y:S02]  /*a0380*/  PRMT R23, R7, 0x7772, RZ ;  /* 0x0000777207177816 */ /* 0x000fe400000000ff */
[----:B-1----:R-:W-:Y:S01]  /*a0390*/  PRMT R25, R11, 0x7772, RZ ;  /* 0x000077720b197816 */ /* 0x002fe200000000ff */
[----:B------:R-:W-:-:S02]  /*a03a0*/  IMAD R6, R24, 0x8, R0 ;  /* 0x0000000818067824 */ /* 0x000fc400078e0200 */
[----:B------:R-:W-:Y:S02]  /*a03b0*/  @P1 STG.E.U8 desc[UR8][R16.64], R23 ;  /* 0x0000001710001986 */ /* 0x000fe4000c101108 */
[C---:B------:R-:W-:Y:S02]  /*a03c0*/  IMAD R10, R24.reuse, 0x8, R6 ;  /* 0x00000008180a7824 */ /* 0x040fe400078e0206 */
[----:B------:R1:W-:Y:S01]  /*a03d0*/  @P2 STG.E.U8 desc[UR8][R20.64], R25 ;  /* 0x0000001914002986 */ /* 0x0003e2000c101108 */
[----:B------:R-:W-:Y:S01]  /*a03e0*/  IADD3 R4, P2, PT, R5, R2, RZ ;  /* 0x0000000205047210 */ /* 0x000fe20007f5e0ff */
[----:B------:R-:W-:-:S03]  /*a03f0*/  IMAD R14, R24, 0x8, R10 ;  /* 0x00000008180e7824 */ /* 0x000fc600078e020a */
[-C--:B------:R-:W-:Y:S02]  /*a0400*/  LEA.HI.X.SX32 R5, R5, R3.reuse, 0x1, P2 ;  /* 0x0000000305057211 */ /* 0x080fe400010f0eff */
[-C--:B0-----:R-:W-:Y:S02]  /*a0410*/  IADD3 R12, P2, PT, R6, R2.reuse, RZ ;  /* 0x00000002060c7210 */ /* 0x081fe40007f5e0ff */
[-C--:B------:R-:W-:Y:S02]  /*a0420*/  IADD3 R8, P3, PT, R0, R2.reuse, RZ ;  /* 0x0000000200087210 */ /* 0x080fe40007f7e0ff */
[-C--:B------:R-:W-:Y:S02]  /*a0430*/  LEA.HI.X.SX32 R13, R6, R3.reuse, 0x1, P2 ;  /* 0x00000003060d7211 */ /* 0x080fe400010f0eff */
[----:B-1----:R-:W-:Y:S02]  /*a0440*/  IADD3 R20, P2, PT, R14, R2, RZ ;  /* 0x000000020e147210 */ /* 0x002fe40007f5e0ff */
[----:B------:R-:W-:-:S02]  /*a0450*/  LEA.HI.X.SX32 R9, R0, R3, 0x1, P3 ;  /* 0x0000000300097211 */ /* 0x000fc400018f0eff */
[----:B------:R-:W-:Y:S02]  /*a0460*/  LEA.HI.X.SX32 R21, R14, R3, 0x1, P2 ;  /* 0x000000030e157211 */ /* 0x000fe400010f0eff */
[----:B----4-:R-:W-:Y:S02]  /*a0470*/  ISETP.LT.AND P1, PT, R22, UR15, !P0 ;  /* 0x0000000f16007c0c */ /* 0x010fe4000c721270 */
[----:B------:R-:W-:Y:S02]  /*a0480*/  IADD3 R16, P6, PT, R10, R2, RZ ;  /* 0x000000020a107210 */ /* 0x000fe40007fde0ff */
[----:B------:R-:W-:Y:S02]  /*a0490*/  PRMT R23, R15, 0x7772, RZ ;  /* 0x000077720f177816 */ /* 0x000fe400000000ff */
[----:B-----5:R-:W-:Y:S02]  /*a04a0*/  ISETP.LT.AND P3, PT, R29, UR15, !P0 ;  /* 0x0000000f1d007c0c */ /* 0x020fe4000c761270 */
[----:B------:R-:W-:-:S02]  /*a04b0*/  PRMT R25, R19, 0x7772, RZ ;  /* 0x0000777213197816 */ /* 0x000fc400000000ff */
[----:B------:R-:W-:Y:S01]  /*a04c0*/  ISETP.LT.AND P2, PT, R28, UR15, !P0 ;  /* 0x0000000f1c007c0c */ /* 0x000fe2000c741270 */
[----:B------:R-:W-:Y:S01]  /*a04d0*/  IMAD R18, R22, R24, RZ ;  /* 0x0000001816127224 */ /* 0x000fe200078e02ff */
[----:B------:R-:W-:Y:S02]  /*a04e0*/  PRMT R7, R7, 0x7773, RZ ;  /* 0x0000777307077816 */ /* 0x000fe400000000ff */
[----:B------:R-:W-:Y:S02]  /*a04f0*/  LEA.HI.X.SX32 R17, R10, R3, 0x1, P6 ;  /* 0x000000030a117211 */ /* 0x000fe400030f0eff */
[----:B------:R-:W-:Y:S01]  /*a0500*/  PRMT R11, R11, 0x7773, RZ ;  /* 0x000077730b0b7816 */ /* 0x000fe200000000ff */
[----:B------:R0:W-:Y:S01]  /*a0510*/  @P5 STG.E.U8 desc[UR8][R4.64], R23 ;  /* 0x0000001704005986 */ /* 0x0001e2000c101108 */
[----:B------:R-:W-:-:S03]  /*a0520*/  PRMT R15, R15, 0x7773, RZ ;  /* 0x000077730f0f7816 */ /* 0x000fc600000000ff */
[----:B------:R0:W-:Y:S01]  /*a0530*/  @P4 STG.E.U8 desc[UR8][R8.64], R25 ;  /* 0x0000001908004986 */ /* 0x0001e2000c101108 */
[----:B------:R-:W-:-:S03]  /*a0540*/  IADD3 R2, P6, PT, R18, R2, RZ ;  /* 0x0000000212027210 */ /* 0x000fc60007fde0ff */
[----:B------:R0:W-:Y:S04]  /*a0550*/  @P3 STG.E.U8 desc[UR8][R12.64], R7 ;  /* 0x000000070c003986 */ /* 0x0001e8000c101108 */
[----:B------:R0:W-:Y:S01]  /*a0560*/  @P2 STG.E.U8 desc[UR8][R16.64], R11 ;  /* 0x0000000b10002986 */ /* 0x0001e2000c101108 */
[----:B------:R-:W-:Y:S02]  /*a0570*/  LEA.HI.X.SX32 R3, R18, R3, 0x1, P6 ;  /* 0x0000000312037211 */ /* 0x000fe400030f0eff */
[----:B------:R-:W-:Y:S02]  /*a0580*/  PRMT R19, R19, 0x7773, RZ ;  /* 0x0000777313137816 */ /* 0x000fe400000000ff */
[----:B---3--:R-:W-:-:S13]  /*a0590*/  ISETP.LT.AND P0, PT, R26, UR15, !P0 ;  /* 0x0000000f1a007c0c */ /* 0x008fda000c701270 */
[----:B------:R0:W-:Y:S01]  /*a05a0*/  @P0 STG.E.U8 desc[UR8][R20.64], R15 ;  /* 0x0000000f14000986 */ /* 0x0001e2000c101108 */
[----:B------:R-:W-:Y:S05]  /*a05b0*/  @!P1 EXIT ;  /* 0x000000000000994d */ /* 0x000fea0003800000 */
[----:B------:R-:W-:Y:S01]  /*a05c0*/  STG.E.U8 desc[UR8][R2.64], R19 ;  /* 0x0000001302007986 */ /* 0x000fe2000c101108 */
[----:B------:R-:W-:Y:S05]  /*a05d0*/  EXIT ;  /* 0x000000000000794d */ /* 0x000fea0003800000 */
.L_x_2:
[----:B------:R-:W-:-:S00]  /*a05e0*/  BRA `(.L_x_2) ;  /* 0xfffffffc00fc7947 */ /* 0x000fc0000383ffff */
[----:B------:R-:W-:-:S00]  /*a05f0*/  NOP ;  /* 0x0000000000007918 */ /* 0x000fc00000000000 */
        /* <DEDUP_REMOVED lines=8> */
.L_x_3:


//--------------------- .nv.shared.matmul_kernel  --------------------------
	.section	.nv.shared.matmul_kernel,"aw",@nobits
	.sectionflags	@""
	.align	16
	.zero		1024


//--------------------- .nv.shared.reserved.0     --------------------------
	.section	.nv.shared.reserved.0,"aw",@nobits
	.weak		__nv_reservedSMEM_offset_0_alias
	.size		__nv_reservedSMEM_offset_0_alias, 0, 64
	.other		__nv_reservedSMEM_offset_0_alias,@"STO_CUDA_RESERVED_SHARED STV_DEFAULT"
__nv_reservedSMEM_offset_0_alias:
	.zero		0
	.zero		64


//--------------------- .nv.constant0.matmul_kernel --------------------------
	.section	.nv.constant0.matmul_kernel,"a",@progbits
	.sectionflags	@""
	.align	4
.nv.constant0.matmul_kernel:
	.zero		976


//--------------------- SYMBOLS --------------------------

	.type		.nv.reservedSmem.offset0,@object
	.size		.nv.reservedSmem.offset0,0x4
	.type		.nv.reservedSmem.cap,@object
	.size		.nv.reservedSmem.cap,0x4
